// auto-generated by cutlass_sweep.grouped_gemm — config: {"arch": "sm_90", "cluster_m": 1, "cluster_n": 1, "dtype": "fp16", "schedule": "pingpong", "tile_k": 64, "tile_m": 256, "tile_n": 128}
#include "cutlass/cutlass.h"
#include "cutlass/gemm/group_array_problem_shape.hpp"
#include "cutlass/gemm/collective/collective_builder.hpp"
#include "cutlass/gemm/device/gemm_universal_adapter.h"
#include "cutlass/gemm/kernel/gemm_universal.hpp"
#include "cutlass/epilogue/collective/collective_builder.hpp"

using Elem = cutlass::half_t;
using Acc  = float;
using ElemC = cutlass::half_t;
using TileShape    = cute::Shape<cute::_256, cute::_128, cute::_64>;
using ClusterShape = cute::Shape<cute::_1, cute::_1, cute::_1>;
using ProblemShape = cutlass::gemm::GroupProblemShape<cute::Shape<int,int,int>>;

using CollectiveEpilogue = typename cutlass::epilogue::collective::CollectiveBuilder<
    cutlass::arch::Sm90, cutlass::arch::OpClassTensorOp,
    TileShape, ClusterShape,
    cutlass::epilogue::collective::EpilogueTileAuto,
    Acc, Acc,
    ElemC, cutlass::layout::ColumnMajor *, 128 / cutlass::sizeof_bits<ElemC>::value,
    ElemC, cutlass::layout::ColumnMajor *, 128 / cutlass::sizeof_bits<ElemC>::value,
    cutlass::epilogue::PtrArrayTmaWarpSpecializedPingpong
  >::CollectiveOp;

using CollectiveMainloop = typename cutlass::gemm::collective::CollectiveBuilder<
    cutlass::arch::Sm90, cutlass::arch::OpClassTensorOp,
    Elem, cutlass::layout::RowMajor *, 128 / cutlass::sizeof_bits<Elem>::value,
    Elem, cutlass::layout::ColumnMajor *, 128 / cutlass::sizeof_bits<Elem>::value,
    Acc,
    TileShape, ClusterShape,
    cutlass::gemm::collective::StageCountAutoCarveout<
        static_cast<int>(sizeof(typename CollectiveEpilogue::SharedStorage))>,
    cutlass::gemm::KernelPtrArrayTmaWarpSpecializedPingpong
  >::CollectiveOp;

using GemmKernel = cutlass::gemm::kernel::GemmUniversal<
    ProblemShape, CollectiveMainloop, CollectiveEpilogue>;
using Gemm = cutlass::gemm::device::GemmUniversalAdapter<GemmKernel>;

auto* _anchor = &cutlass::device_kernel<GemmKernel>;


// ===== COMPILED SASS (sm_90a) =====

	.target	sm_90a

	.elftype	@"ET_EXEC"


//--------------------- .note.nv.tkinfo           --------------------------
	.section	.note.nv.tkinfo,"",@"SHT_NOTE"
	.sectionflags	@"SHF_NOTE_NV_TKINFO"
	.tkinfo
        /*0018*/ 	.word	0x00000002
        /*0030*/ 	.string	""
        /*0030*/ 	.string	"ptxas"
        /*0030*/ 	.string	"Cuda compilation tools, release 13.0, V13.0.88"
        /*0030*/ 	.string	"Build cuda_13.0.r13.0/compiler.36424714_0"
        /*0030*/ 	.string	"-arch sm_90a -m 64 "



//--------------------- .note.nv.cuinfo           --------------------------
	.section	.note.nv.cuinfo,"",@"SHT_NOTE"
	.sectionflags	@"SHF_NOTE_NV_CUINFO"
        /*0018*/ 	.short	0x0002
        /*001a*/ 	.short	0x005a
        /*001c*/ 	.short	0x0082
	.zero		2


//--------------------- .nv.info                  --------------------------
	.section	.nv.info,"",@"SHT_CUDA_INFO"
	.align	4


	//----- nvinfo : EIATTR_REGCOUNT
	.align		4
        /*0000*/ 	.byte	0x04, 0x2f
        /*0002*/ 	.short	(.L_15 - .L_14)
	.align		4
.L_14:
        /*0004*/ 	.word	index@(_ZN7cutlass13device_kernelINS_4gemm6kernel13GemmUniversalINS1_17GroupProblemShapeIN4cute5tupleIJiiiEEEEENS1_10collective13CollectiveMmaINS1_39MainloopSm90ArrayTmaGmmaWarpSpecializedILi4ENS6_IJNS5_1CILi1EEESD_SD_EEENS1_40KernelPtrArrayTmaWarpSpecializedPingpongEEENS6_IJNSC_ILi256EEENSC_ILi128EEENSC_ILi64EEEEEENS_6half_tEPNS6_IJlSD_NSC_ILi0EEEEEESL_SO_NS5_8TiledMMAINS5_8MMA_AtomIJNS5_4SM904GMMA26MMA_64x128x16_F32F16F16_SSILNSS_5MajorE0ELSU_0ELNSS_7ScaleInE1ELSV_1EEEEEENS5_6LayoutISE_NS6_IJSM_SM_SM_EEEEENS6_IJNS5_10UnderscoreES11_S11_EEEEENS5_13SM90_TMA_LOADENS5_14ComposedLayoutINS5_7SwizzleILi3ELi4ELi3EEENS5_18smem_ptr_flag_bitsILi16EEENSY_INS6_IJNSC_ILi8EEESJ_EEENS6_IJSJ_SD_EEEEEEEvNS5_8identityES14_S1E_vS1F_EENS_8epilogue10collective18CollectiveEpilogueINS1H_30Sm90PtrArrayTmaWarpSpecializedILi4ELi2ELi16ELb1ELb0ELi2EEEJSK_NS6_IJSJ_NSC_ILi32EEEEEESL_PNS6_IJSD_lSM_EEESL_S1P_NS1H_6fusion15FusionCallbacksIS1L_NS1Q_17LinearCombinationISL_fSL_fLNS_15FloatRoundStyleE2EEESK_S1N_JEEES14_NS15_IS17_S19_NSY_INS6_IJSJ_S1A_EEENS6_IJSD_SJ_EEEEEEENS5_17SM75_U16x8_LDSM_TENS5_14SM90_TMA_STOREES1Z_NS5_17SM90_U16x8_STSM_TENS5_9Copy_AtomIJNS5_17SM90_U32x4_STSM_NESL_EEEvEEEvvEEEEvNT_6ParamsE)
        /*0008*/ 	.word	0x000000a8


	//----- nvinfo : EIATTR_FRAME_SIZE
	.align		4
.L_15:
        /*000c*/ 	.byte	0x04, 0x11
        /*000e*/ 	.short	(.L_17 - .L_16)
	.align		4
.L_16:
        /*0010*/ 	.word	index@($__internal_0_$__cuda_sm20_div_u64)
        /*0014*/ 	.word	0x000004f0


	//----- nvinfo : EIATTR_FRAME_SIZE
	.align		4
.L_17:
        /*0018*/ 	.byte	0x04, 0x11
        /*001a*/ 	.short	(.L_19 - .L_18)
	.align		4
.L_18:
        /*001c*/ 	.word	index@(_ZN7cutlass13device_kernelINS_4gemm6kernel13GemmUniversalINS1_17GroupProblemShapeIN4cute5tupleIJiiiEEEEENS1_10collective13CollectiveMmaINS1_39MainloopSm90ArrayTmaGmmaWarpSpecializedILi4ENS6_IJNS5_1CILi1EEESD_SD_EEENS1_40KernelPtrArrayTmaWarpSpecializedPingpongEEENS6_IJNSC_ILi256EEENSC_ILi128EEENSC_ILi64EEEEEENS_6half_tEPNS6_IJlSD_NSC_ILi0EEEEEESL_SO_NS5_8TiledMMAINS5_8MMA_AtomIJNS5_4SM904GMMA26MMA_64x128x16_F32F16F16_SSILNSS_5MajorE0ELSU_0ELNSS_7ScaleInE1ELSV_1EEEEEENS5_6LayoutISE_NS6_IJSM_SM_SM_EEEEENS6_IJNS5_10UnderscoreES11_S11_EEEEENS5_13SM90_TMA_LOADENS5_14ComposedLayoutINS5_7SwizzleILi3ELi4ELi3EEENS5_18smem_ptr_flag_bitsILi16EEENSY_INS6_IJNSC_ILi8EEESJ_EEENS6_IJSJ_SD_EEEEEEEvNS5_8identityES14_S1E_vS1F_EENS_8epilogue10collective18CollectiveEpilogueINS1H_30Sm90PtrArrayTmaWarpSpecializedILi4ELi2ELi16ELb1ELb0ELi2EEEJSK_NS6_IJSJ_NSC_ILi32EEEEEESL_PNS6_IJSD_lSM_EEESL_S1P_NS1H_6fusion15FusionCallbacksIS1L_NS1Q_17LinearCombinationISL_fSL_fLNS_15FloatRoundStyleE2EEESK_S1N_JEEES14_NS15_IS17_S19_NSY_INS6_IJSJ_S1A_EEENS6_IJSD_SJ_EEEEEEENS5_17SM75_U16x8_LDSM_TENS5_14SM90_TMA_STOREES1Z_NS5_17SM90_U16x8_STSM_TENS5_9Copy_AtomIJNS5_17SM90_U32x4_STSM_NESL_EEEvEEEvvEEEEvNT_6ParamsE)
        /*0020*/ 	.word	0x000004f0


	//----- nvinfo : EIATTR_MIN_STACK_SIZE
	.align		4
.L_19:
        /*0024*/ 	.byte	0x04, 0x12
        /*0026*/ 	.short	(.L_21 - .L_20)
	.align		4
.L_20:
        /*0028*/ 	.word	index@(_ZN7cutlass13device_kernelINS_4gemm6kernel13GemmUniversalINS1_17GroupProblemShapeIN4cute5tupleIJiiiEEEEENS1_10collective13CollectiveMmaINS1_39MainloopSm90ArrayTmaGmmaWarpSpecializedILi4ENS6_IJNS5_1CILi1EEESD_SD_EEENS1_40KernelPtrArrayTmaWarpSpecializedPingpongEEENS6_IJNSC_ILi256EEENSC_ILi128EEENSC_ILi64EEEEEENS_6half_tEPNS6_IJlSD_NSC_ILi0EEEEEESL_SO_NS5_8TiledMMAINS5_8MMA_AtomIJNS5_4SM904GMMA26MMA_64x128x16_F32F16F16_SSILNSS_5MajorE0ELSU_0ELNSS_7ScaleInE1ELSV_1EEEEEENS5_6LayoutISE_NS6_IJSM_SM_SM_EEEEENS6_IJNS5_10UnderscoreES11_S11_EEEEENS5_13SM90_TMA_LOADENS5_14ComposedLayoutINS5_7SwizzleILi3ELi4ELi3EEENS5_18smem_ptr_flag_bitsILi16EEENSY_INS6_IJNSC_ILi8EEESJ_EEENS6_IJSJ_SD_EEEEEEEvNS5_8identityES14_S1E_vS1F_EENS_8epilogue10collective18CollectiveEpilogueINS1H_30Sm90PtrArrayTmaWarpSpecializedILi4ELi2ELi16ELb1ELb0ELi2EEEJSK_NS6_IJSJ_NSC_ILi32EEEEEESL_PNS6_IJSD_lSM_EEESL_S1P_NS1H_6fusion15FusionCallbacksIS1L_NS1Q_17LinearCombinationISL_fSL_fLNS_15FloatRoundStyleE2EEESK_S1N_JEEES14_NS15_IS17_S19_NSY_INS6_IJSJ_S1A_EEENS6_IJSD_SJ_EEEEEEENS5_17SM75_U16x8_LDSM_TENS5_14SM90_TMA_STOREES1Z_NS5_17SM90_U16x8_STSM_TENS5_9Copy_AtomIJNS5_17SM90_U32x4_STSM_NESL_EEEvEEEvvEEEEvNT_6ParamsE)
        /*002c*/ 	.word	0x000004f0
.L_21:


//--------------------- .nv.compat                --------------------------
	.section	.nv.compat,"",@"SHT_CUDA_COMPAT_INFO"
	.align	4
        /*0000*/ 	.byte	0x02, 0x09, 0x01, 0x00, 0x02, 0x02, 0x04, 0x00, 0x02, 0x05, 0x05, 0x00, 0x03, 0x07, 0x01, 0x01
        /*0010*/ 	.byte	0x02, 0x03, 0x03, 0x00, 0x02, 0x06, 0x01, 0x00, 0x04, 0x0b, 0x08, 0x00, 0x00, 0x00, 0x00, 0x00
        /*0020*/ 	.byte	0x00, 0x00, 0x00, 0x00


//--------------------- .nv.info._ZN7cutlass13device_kernelINS_4gemm6kernel13GemmUniversalINS1_17GroupProblemShapeIN4cute5tupleIJiiiEEEEENS1_10collective13CollectiveMmaINS1_39MainloopSm90ArrayTmaGmmaWarpSpecializedILi4ENS6_IJNS5_1CILi1EEESD_SD_EEENS1_40KernelPtrArrayTmaWarpSpecializedPingpongEEENS6_IJNSC_ILi256EEENSC_ILi128EEENSC_ILi64EEEEEENS_6half_tEPNS6_IJlSD_NSC_ILi0EEEEEESL_SO_NS5_8TiledMMAINS5_8MMA_AtomIJNS5_4SM904GMMA26MMA_64x128x16_F32F16F16_SSILNSS_5MajorE0ELSU_0ELNSS_7ScaleInE1ELSV_1EEEEEENS5_6LayoutISE_NS6_IJSM_SM_SM_EEEEENS6_IJNS5_10UnderscoreES11_S11_EEEEENS5_13SM90_TMA_LOADENS5_14ComposedLayoutINS5_7SwizzleILi3ELi4ELi3EEENS5_18smem_ptr_flag_bitsILi16EEENSY_INS6_IJNSC_ILi8EEESJ_EEENS6_IJSJ_SD_EEEEEEEvNS5_8identityES14_S1E_vS1F_EENS_8epilogue10collective18CollectiveEpilogueINS1H_30Sm90PtrArrayTmaWarpSpecializedILi4ELi2ELi16ELb1ELb0ELi2EEEJSK_NS6_IJSJ_NSC_ILi32EEEEEESL_PNS6_IJSD_lSM_EEESL_S1P_NS1H_6fusion15FusionCallbacksIS1L_NS1Q_17LinearCombinationISL_fSL_fLNS_15FloatRoundStyleE2EEESK_S1N_JEEES14_NS15_IS17_S19_NSY_INS6_IJSJ_S1A_EEENS6_IJSD_SJ_EEEEEEENS5_17SM75_U16x8_LDSM_TENS5_14SM90_TMA_STOREES1Z_NS5_17SM90_U16x8_STSM_TENS5_9Copy_AtomIJNS5_17SM90_U32x4_STSM_NESL_EEEvEEEvvEEEEvNT_6ParamsE --------------------------
	.section	.nv.info._ZN7cutlass13device_kernelINS_4gemm6kernel13GemmUniversalINS1_17GroupProblemShapeIN4cute5tupleIJiiiEEEEENS1_10collective13CollectiveMmaINS1_39MainloopSm90ArrayTmaGmmaWarpSpecializedILi4ENS6_IJNS5_1CILi1EEESD_SD_EEENS1_40KernelPtrArrayTmaWarpSpecializedPingpongEEENS6_IJNSC_ILi256EEENSC_ILi128EEENSC_ILi64EEEEEENS_6half_tEPNS6_IJlSD_NSC_ILi0EEEEEESL_SO_NS5_8TiledMMAINS5_8MMA_AtomIJNS5_4SM904GMMA26MMA_64x128x16_F32F16F16_SSILNSS_5MajorE0ELSU_0ELNSS_7ScaleInE1ELSV_1EEEEEENS5_6LayoutISE_NS6_IJSM_SM_SM_EEEEENS6_IJNS5_10UnderscoreES11_S11_EEEEENS5_13SM90_TMA_LOADENS5_14ComposedLayoutINS5_7SwizzleILi3ELi4ELi3EEENS5_18smem_ptr_flag_bitsILi16EEENSY_INS6_IJNSC_ILi8EEESJ_EEENS6_IJSJ_SD_EEEEEEEvNS5_8identityES14_S1E_vS1F_EENS_8epilogue10collective18CollectiveEpilogueINS1H_30Sm90PtrArrayTmaWarpSpecializedILi4ELi2ELi16ELb1ELb0ELi2EEEJSK_NS6_IJSJ_NSC_ILi32EEEEEESL_PNS6_IJSD_lSM_EEESL_S1P_NS1H_6fusion15FusionCallbacksIS1L_NS1Q_17LinearCombinationISL_fSL_fLNS_15FloatRoundStyleE2EEESK_S1N_JEEES14_NS15_IS17_S19_NSY_INS6_IJSJ_S1A_EEENS6_IJSD_SJ_EEEEEEENS5_17SM75_U16x8_LDSM_TENS5_14SM90_TMA_STOREES1Z_NS5_17SM90_U16x8_STSM_TENS5_9Copy_AtomIJNS5_17SM90_U32x4_STSM_NESL_EEEvEEEvvEEEEvNT_6ParamsE,"",@"SHT_CUDA_INFO"
	.sectionflags	@""
	.align	4


	//----- nvinfo : EIATTR_CUDA_API_VERSION
	.align		4
        /*0000*/ 	.byte	0x04, 0x37
        /*0002*/ 	.short	(.L_23 - .L_22)
.L_22:
        /*0004*/ 	.word	0x00000082


	//----- nvinfo : EIATTR_KPARAM_INFO
	.align		4
.L_23:
        /*0008*/ 	.byte	0x04, 0x17
        /*000a*/ 	.short	(.L_25 - .L_24)
.L_24:
        /*000c*/ 	.word	0x00000000
        /*0010*/ 	.short	0x0000
        /*0012*/ 	.short	0x0070
        /*0014*/ 	.byte	0x00, 0xf0, 0x01, 0x1c


	//----- nvinfo : EIATTR_SPARSE_MMA_MASK
	.align		4
.L_25:
        /*0018*/ 	.byte	0x03, 0x50
        /*001a*/ 	.short	0x0000


	//----- nvinfo : EIATTR_MAXREG_COUNT
	.align		4
        /*001c*/ 	.byte	0x03, 0x1b
        /*001e*/ 	.short	0x00a8


	//----- nvinfo : EIATTR_NUM_BARRIERS
	.align		4
        /*0020*/ 	.byte	0x02, 0x4c
        /*0022*/ 	.byte	0x02
	.zero		1


	//----- nvinfo : EIATTR_EXTERNS
	.align		4
        /*0024*/ 	.byte	0x04, 0x0f
        /*0026*/ 	.short	(.L_27 - .L_26)


	//   ....[0]....
	.align		4
.L_26:
        /*0028*/ 	.word	index@(__assertfail)


	//----- nvinfo : EIATTR_ANNOTATIONS
	.align		4
.L_27:
        /*002c*/ 	.byte	0x04, 0x55
        /*002e*/ 	.short	(.L_29 - .L_28)


	//   ....[0]....
.L_28:
        /*0030*/ 	.word	0x00000001
        /*0034*/ 	.byte	0x10, 0x3b, 0x00, 0x00, 0x01, 0x00, 0x00, 0x00, 0x50, 0x3b, 0x00, 0x00, 0x01, 0x00, 0x00, 0x00
        /* <DEDUP_REMOVED lines=486> */
        /*1ea4*/ 	.byte	0xd0, 0x33, 0x01, 0x00, 0x01, 0x00, 0x00, 0x00, 0x20, 0x34, 0x01, 0x00


	//----- nvinfo : EIATTR_MERCURY_ISA_VERSION
	.align		4
.L_29:
        /*1eb0*/ 	.byte	0x03, 0x5f
        /*1eb2*/ 	.short	0x0101


	//----- nvinfo : EIATTR_INT_WARP_WIDE_INSTR_OFFSETS
	.align		4
        /*1eb4*/ 	.byte	0x04, 0x31
        /*1eb6*/ 	.short	(.L_31 - .L_30)


	//   ....[0]....
.L_30:
        /*1eb8*/ 	.word	0x00001190


	//   ....[1]....
        /*1ebc*/ 	.word	0x000011a0


	//   ....[2]....
        /*1ec0*/ 	.word	0x00001220


	//   ....[3]....
        /*1ec4*/ 	.word	0x00001280


	//   ....[4]....
        /*1ec8*/ 	.word	0x000012d0


	//   ....[5]....
        /*1ecc*/ 	.word	0x00001300


	//   ....[6]....
        /*1ed0*/ 	.word	0x00001370


	//   ....[7]....
        /*1ed4*/ 	.word	0x000013b0


	//----- nvinfo : EIATTR_COOP_GROUP_MASK_REGIDS
	.align		4
.L_31:
        /*1ed8*/ 	.byte	0x04, 0x29
        /*1eda*/ 	.short	(.L_33 - .L_32)


	//   ....[0]....
.L_32:
        /*1edc*/ 	.word	0xffffffff


	//   ....[1]....
        /*1ee0*/ 	.word	0xffffffff


	//   ....[2]....
        /*1ee4*/ 	.word	0xffffffff


	//   ....[3]....
        /*1ee8*/ 	.word	0xffffffff


	//   ....[4]....
        /*1eec*/ 	.word	0xffffffff


	//   ....[5]....
        /*1ef0*/ 	.word	0xffffffff


	//   ....[6]....
        /*1ef4*/ 	.word	0xffffffff


	//   ....[7]....
        /*1ef8*/ 	.word	0xffffffff


	//   ....[8]....
        /*1efc*/ 	.word	0xffffffff


	//   ....[9]....
        /*1f00*/ 	.word	0xffffffff


	//   ....[10]....
        /*1f04*/ 	.word	0xffffffff


	//   ....[11]....
        /*1f08*/ 	.word	0xffffffff


	//   ....[12]....
        /*1f0c*/ 	.word	0xffffffff


	//   ....[13]....
        /*1f10*/ 	.word	0xffffffff


	//   ....[14]....
        /*1f14*/ 	.word	0xffffffff


	//   ....[15]....
        /*1f18*/ 	.word	0xffffffff


	//   ....[16]....
        /*1f1c*/ 	.word	0xffffffff


	//   ....[17]....
        /*1f20*/ 	.word	0xffffffff


	//   ....[18]....
        /*1f24*/ 	.word	0xffffffff


	//   ....[19]....
        /*1f28*/ 	.word	0xffffffff


	//   ....[20]....
        /*1f2c*/ 	.word	0xffffffff


	//   ....[21]....
        /*1f30*/ 	.word	0xffffffff


	//   ....[22]....
        /*1f34*/ 	.word	0xffffffff


	//   ....[23]....
        /*1f38*/ 	.word	0xffffffff


	//   ....[24]....
        /*1f3c*/ 	.word	0xffffffff


	//   ....[25]....
        /*1f40*/ 	.word	0xffffffff


	//   ....[26]....
        /*1f44*/ 	.word	0xffffffff


	//   ....[27]....
        /*1f48*/ 	.word	0xffffffff


	//   ....[28]....
        /*1f4c*/ 	.word	0xffffffff


	//   ....[29]....
        /*1f50*/ 	.word	0xffffffff


	//   ....[30]....
        /*1f54*/ 	.word	0xffffffff


	//   ....[31]....
        /*1f58*/ 	.word	0xffffffff


	//   ....[32]....
        /*1f5c*/ 	.word	0xffffffff


	//   ....[33]....
        /*1f60*/ 	.word	0xffffffff


	//   ....[34]....
        /*1f64*/ 	.word	0xffffffff


	//   ....[35]....
        /*1f68*/ 	.word	0xffffffff


	//   ....[36]....
        /*1f6c*/ 	.word	0xffffffff


	//   ....[37]....
        /*1f70*/ 	.word	0xffffffff


	//   ....[38]....
        /*1f74*/ 	.word	0xffffffff


	//   ....[39]....
        /*1f78*/ 	.word	0xffffffff


	//   ....[40]....
        /*1f7c*/ 	.word	0xffffffff


	//   ....[41]....
        /*1f80*/ 	.word	0xffffffff


	//   ....[42]....
        /*1f84*/ 	.word	0xffffffff


	//   ....[43]....
        /*1f88*/ 	.word	0xffffffff


	//   ....[44]....
        /*1f8c*/ 	.word	0xffffffff


	//   ....[45]....
        /*1f90*/ 	.word	0xffffffff


	//   ....[46]....
        /*1f94*/ 	.word	0xffffffff


	//   ....[47]....
        /*1f98*/ 	.word	0xffffffff


	//   ....[48]....
        /*1f9c*/ 	.word	0xffffffff


	//   ....[49]....
        /*1fa0*/ 	.word	0xffffffff


	//   ....[50]....
        /*1fa4*/ 	.word	0xffffffff


	//   ....[51]....
        /*1fa8*/ 	.word	0xffffffff


	//   ....[52]....
        /*1fac*/ 	.word	0xffffffff


	//   ....[53]....
        /*1fb0*/ 	.word	0xffffffff


	//   ....[54]....
        /*1fb4*/ 	.word	0xffffffff


	//   ....[55]....
        /*1fb8*/ 	.word	0xffffffff


	//   ....[56]....
        /*1fbc*/ 	.word	0xffffffff


	//   ....[57]....
        /*1fc0*/ 	.word	0xffffffff


	//   ....[58]....
        /*1fc4*/ 	.word	0xffffffff


	//   ....[59]....
        /*1fc8*/ 	.word	0xffffffff


	//   ....[60]....
        /*1fcc*/ 	.word	0xffffffff


	//   ....[61]....
        /*1fd0*/ 	.word	0xffffffff


	//   ....[62]....
        /*1fd4*/ 	.word	0xffffffff


	//   ....[63]....
        /*1fd8*/ 	.word	0xffffffff


	//   ....[64]....
        /*1fdc*/ 	.word	0xffffffff


	//   ....[65]....
        /*1fe0*/ 	.word	0xffffffff


	//   ....[66]....
        /*1fe4*/ 	.word	0xffffffff


	//   ....[67]....
        /*1fe8*/ 	.word	0xffffffff


	//   ....[68]....
        /*1fec*/ 	.word	0xffffffff


	//   ....[69]....
        /*1ff0*/ 	.word	0xffffffff


	//   ....[70]....
        /*1ff4*/ 	.word	0xffffffff


	//   ....[71]....
        /*1ff8*/ 	.word	0xffffffff


	//   ....[72]....
        /*1ffc*/ 	.word	0xffffffff


	//   ....[73]....
        /*2000*/ 	.word	0xffffffff


	//   ....[74]....
        /*2004*/ 	.word	0xffffffff


	//   ....[75]....
        /*2008*/ 	.word	0xffffffff


	//   ....[76]....
        /*200c*/ 	.word	0xffffffff


	//   ....[77]....
        /*2010*/ 	.word	0xffffffff


	//   ....[78]....
        /*2014*/ 	.word	0x0500000f


	//----- nvinfo : EIATTR_COOP_GROUP_INSTR_OFFSETS
	.align		4
.L_33:
        /*2018*/ 	.byte	0x04, 0x28
        /*201a*/ 	.short	(.L_35 - .L_34)


	//   ....[0]....
.L_34:
        /*201c*/ 	.word	0x00000820


	//   ....[1]....
        /*2020*/ 	.word	0x00000850


	//   ....[2]....
        /*2024*/ 	.word	0x00000cf0


	//   ....[3]....
        /*2028*/ 	.word	0x00000ee0


	//   ....[4]....
        /*202c*/ 	.word	0x000010b0


	//   ....[5]....
        /*2030*/ 	.word	0x000010f0


	//   ....[6]....
        /*2034*/ 	.word	0x00001a40


	//   ....[7]....
        /*2038*/ 	.word	0x00001a70


	//   ....[8]....
        /*203c*/ 	.word	0x00001af0


	//   ....[9]....
        /*2040*/ 	.word	0x00001b00


	//   ....[10]....
        /*2044*/ 	.word	0x00001b40


	//   ....[11]....
        /*2048*/ 	.word	0x00001b60


	//   ....[12]....
        /*204c*/ 	.word	0x00001ba0


	//   ....[13]....
        /*2050*/ 	.word	0x00001bc0


	//   ....[14]....
        /*2054*/ 	.word	0x00001c00


	//   ....[15]....
        /*2058*/ 	.word	0x00001c20


	//   ....[16]....
        /*205c*/ 	.word	0x00001c90


	//   ....[17]....
        /*2060*/ 	.word	0x00001dc0


	//   ....[18]....
        /*2064*/ 	.word	0x00001e40


	//   ....[19]....
        /*2068*/ 	.word	0x00002420


	//   ....[20]....
        /*206c*/ 	.word	0x00002430


	//   ....[21]....
        /*2070*/ 	.word	0x00002480


	//   ....[22]....
        /*2074*/ 	.word	0x00002490


	//   ....[23]....
        /*2078*/ 	.word	0x000024e0


	//   ....[24]....
        /*207c*/ 	.word	0x000024f0


	//   ....[25]....
        /*2080*/ 	.word	0x00002540


	//   ....[26]....
        /*2084*/ 	.word	0x00002550


	//   ....[27]....
        /*2088*/ 	.word	0x000025a0


	//   ....[28]....
        /*208c*/ 	.word	0x000025b0


	//   ....[29]....
        /*2090*/ 	.word	0x00002640


	//   ....[30]....
        /*2094*/ 	.word	0x00002690


	//   ....[31]....
        /*2098*/ 	.word	0x00002720


	//   ....[32]....
        /*209c*/ 	.word	0x00002740


	//   ....[33]....
        /*20a0*/ 	.word	0x00002750


	//   ....[34]....
        /*20a4*/ 	.word	0x00002760


	//   ....[35]....
        /*20a8*/ 	.word	0x00002770


	//   ....[36]....
        /*20ac*/ 	.word	0x00002780


	//   ....[37]....
        /*20b0*/ 	.word	0x00002ff0


	//   ....[38]....
        /*20b4*/ 	.word	0x00003290


	//   ....[39]....
        /*20b8*/ 	.word	0x00003600


	//   ....[40]....
        /*20bc*/ 	.word	0x00010970


	//   ....[41]....
        /*20c0*/ 	.word	0x00010dd0


	//   ....[42]....
        /*20c4*/ 	.word	0x00011170


	//   ....[43]....
        /*20c8*/ 	.word	0x00012ef0


	//   ....[44]....
        /*20cc*/ 	.word	0x00013600


	//   ....[45]....
        /*20d0*/ 	.word	0x00013ad0


	//   ....[46]....
        /*20d4*/ 	.word	0x00014930


	//   ....[47]....
        /*20d8*/ 	.word	0x00015760


	//   ....[48]....
        /*20dc*/ 	.word	0x00015780


	//   ....[49]....
        /*20e0*/ 	.word	0x000157d0


	//   ....[50]....
        /*20e4*/ 	.word	0x000157f0


	//   ....[51]....
        /*20e8*/ 	.word	0x00015830


	//   ....[52]....
        /*20ec*/ 	.word	0x00015860


	//   ....[53]....
        /*20f0*/ 	.word	0x000158a0


	//   ....[54]....
        /*20f4*/ 	.word	0x000158d0


	//   ....[55]....
        /*20f8*/ 	.word	0x00015910


	//   ....[56]....
        /*20fc*/ 	.word	0x00015940


	//   ....[57]....
        /*2100*/ 	.word	0x000159d0


	//   ....[58]....
        /*2104*/ 	.word	0x00015af0


	//   ....[59]....
        /*2108*/ 	.word	0x00015b10


	//   ....[60]....
        /*210c*/ 	.word	0x00016170


	//   ....[61]....
        /*2110*/ 	.word	0x00016180


	//   ....[62]....
        /*2114*/ 	.word	0x000161d0


	//   ....[63]....
        /*2118*/ 	.word	0x000161e0


	//   ....[64]....
        /*211c*/ 	.word	0x00016230


	//   ....[65]....
        /*2120*/ 	.word	0x00016240


	//   ....[66]....
        /*2124*/ 	.word	0x00016290


	//   ....[67]....
        /*2128*/ 	.word	0x000162a0


	//   ....[68]....
        /*212c*/ 	.word	0x000162f0


	//   ....[69]....
        /*2130*/ 	.word	0x00016300


	//   ....[70]....
        /*2134*/ 	.word	0x00016390


	//   ....[71]....
        /*2138*/ 	.word	0x00016400


	//   ....[72]....
        /*213c*/ 	.word	0x00016490


	//   ....[73]....
        /*2140*/ 	.word	0x000164b0


	//   ....[74]....
        /*2144*/ 	.word	0x000164c0


	//   ....[75]....
        /*2148*/ 	.word	0x000164d0


	//   ....[76]....
        /*214c*/ 	.word	0x000164e0


	//   ....[77]....
        /*2150*/ 	.word	0x000164f0


	//   ....[78]....
        /*2154*/ 	.word	0x000183c0


	//----- nvinfo : EIATTR_REG_RECONFIG
	.align		4
.L_35:
        /*2158*/ 	.byte	0x01, 0x54
	.zero		2


	//----- nvinfo : EIATTR_SYSCALL_OFFSETS
	.align		4
        /*215c*/ 	.byte	0x04, 0x46
        /*215e*/ 	.short	(.L_37 - .L_36)


	//   ....[0]....
.L_36:
        /*2160*/ 	.word	0x0000a1c0


	//   ....[1]....
        /*2164*/ 	.word	0x0000a2b0


	//----- nvinfo : EIATTR_MBARRIER_INSTR_OFFSETS
	.align		4
.L_37:
        /*2168*/ 	.byte	0x04, 0x39
        /*216a*/ 	.short	(.L_39 - .L_38)


	//   ....[0]....
.L_38:
        /*216c*/ 	.word	0x00000bd0
        /*2170*/ 	.word	0x000000ff
        /*2174*/ 	.word	0x00034400
        /*2178*/ 	.short	0x0100
        /*217a*/ 	.byte	0x06
	.zero		1


	//   ....[1]....
        /*217c*/ 	.word	0x00000be0
        /*2180*/ 	.word	0x000000ff
        /*2184*/ 	.word	0x00034440
        /*2188*/ 	.short	0x0100
        /*218a*/ 	.byte	0x06
	.zero		1


	//   ....[2]....
        /*218c*/ 	.word	0x00000bf0
        /*2190*/ 	.word	0x000000ff
        /*2194*/ 	.word	0x00034408
        /*2198*/ 	.short	0x0100
        /*219a*/ 	.byte	0x06
	.zero		1


	//   ....[3]....
        /*219c*/ 	.word	0x00000c00
        /*21a0*/ 	.word	0x000000ff
        /*21a4*/ 	.word	0x00034448
        /*21a8*/ 	.short	0x0100
        /*21aa*/ 	.byte	0x06
	.zero		1


	//   ....[4]....
        /*21ac*/ 	.word	0x00000c10
        /*21b0*/ 	.word	0x000000ff
        /*21b4*/ 	.word	0x00034410
        /*21b8*/ 	.short	0x0100
        /*21ba*/ 	.byte	0x06
	.zero		1


	//   ....[5]....
        /*21bc*/ 	.word	0x00000c20
        /*21c0*/ 	.word	0x000000ff
        /*21c4*/ 	.word	0x00034450
        /*21c8*/ 	.short	0x0100
        /*21ca*/ 	.byte	0x06
	.zero		1


	//   ....[6]....
        /*21cc*/ 	.word	0x00000c30
        /*21d0*/ 	.word	0x000000ff
        /*21d4*/ 	.word	0x00034418
        /*21d8*/ 	.short	0x0100
        /*21da*/ 	.byte	0x06
	.zero		1


	//   ....[7]....
        /*21dc*/ 	.word	0x00000c40
        /*21e0*/ 	.word	0x000000ff
        /*21e4*/ 	.word	0x00034458
        /*21e8*/ 	.short	0x0100
        /*21ea*/ 	.byte	0x06
	.zero		1


	//   ....[8]....
        /*21ec*/ 	.word	0x00000c50
        /*21f0*/ 	.word	0x000000ff
        /*21f4*/ 	.word	0x00034420
        /*21f8*/ 	.short	0x0100
        /*21fa*/ 	.byte	0x06
	.zero		1


	//   ....[9]....
        /*21fc*/ 	.word	0x00000c60
        /*2200*/ 	.word	0x000000ff
        /*2204*/ 	.word	0x00034460
        /*2208*/ 	.short	0x0100
        /*220a*/ 	.byte	0x06
	.zero		1


	//   ....[10]....
        /*220c*/ 	.word	0x00000c70
        /*2210*/ 	.word	0x000000ff
        /*2214*/ 	.word	0x00034428
        /*2218*/ 	.short	0x0100
        /*221a*/ 	.byte	0x06
	.zero		1


	//   ....[11]....
        /*221c*/ 	.word	0x00000c80
        /*2220*/ 	.word	0x000000ff
        /*2224*/ 	.word	0x00034468
        /*2228*/ 	.short	0x0100
        /*222a*/ 	.byte	0x06
	.zero		1


	//   ....[12]....
        /*222c*/ 	.word	0x00000c90
        /*2230*/ 	.word	0x000000ff
        /*2234*/ 	.word	0x00034430
        /*2238*/ 	.short	0x0100
        /*223a*/ 	.byte	0x06
	.zero		1


	//   ....[13]....
        /*223c*/ 	.word	0x00000ca0
        /*2240*/ 	.word	0x000000ff
        /*2244*/ 	.word	0x00034470
        /*2248*/ 	.short	0x0100
        /*224a*/ 	.byte	0x06
	.zero		1


	//   ....[14]....
        /*224c*/ 	.word	0x00000cb0
        /*2250*/ 	.word	0x000000ff
        /*2254*/ 	.word	0x00034438
        /*2258*/ 	.short	0x0100
        /*225a*/ 	.byte	0x06
	.zero		1


	//   ....[15]....
        /*225c*/ 	.word	0x00000cc0
        /*2260*/ 	.word	0x000000ff
        /*2264*/ 	.word	0x00034478
        /*2268*/ 	.short	0x0100
        /*226a*/ 	.byte	0x06
	.zero		1


	//   ....[16]....
        /*226c*/ 	.word	0x00000e50
        /*2270*/ 	.word	0x000000ff
        /*2274*/ 	.word	0x00034480
        /*2278*/ 	.short	0x0100
        /*227a*/ 	.byte	0x06
	.zero		1


	//   ....[17]....
        /*227c*/ 	.word	0x00000e60
        /*2280*/ 	.word	0x000000ff
        /*2284*/ 	.word	0x000344a0
        /*2288*/ 	.short	0x0100
        /*228a*/ 	.byte	0x06
	.zero		1


	//   ....[18]....
        /*228c*/ 	.word	0x00000e70
        /*2290*/ 	.word	0x000000ff
        /*2294*/ 	.word	0x00034488
        /*2298*/ 	.short	0x0100
        /*229a*/ 	.byte	0x06
	.zero		1


	//   ....[19]....
        /*229c*/ 	.word	0x00000e80
        /*22a0*/ 	.word	0x000000ff
        /*22a4*/ 	.word	0x000344a8
        /*22a8*/ 	.short	0x0100
        /*22aa*/ 	.byte	0x06
	.zero		1


	//   ....[20]....
        /*22ac*/ 	.word	0x00000e90
        /*22b0*/ 	.word	0x000000ff
        /*22b4*/ 	.word	0x00034490
        /*22b8*/ 	.short	0x0100
        /*22ba*/ 	.byte	0x06
	.zero		1


	//   ....[21]....
        /*22bc*/ 	.word	0x00000ea0
        /*22c0*/ 	.word	0x000000ff
        /*22c4*/ 	.word	0x000344b0
        /*22c8*/ 	.short	0x0100
        /*22ca*/ 	.byte	0x06
	.zero		1


	//   ....[22]....
        /*22cc*/ 	.word	0x00000eb0
        /*22d0*/ 	.word	0x000000ff
        /*22d4*/ 	.word	0x00034498
        /*22d8*/ 	.short	0x0100
        /*22da*/ 	.byte	0x06
	.zero		1


	//   ....[23]....
        /*22dc*/ 	.word	0x00000ec0
        /*22e0*/ 	.word	0x000000ff
        /*22e4*/ 	.word	0x000344b8
        /*22e8*/ 	.short	0x0100
        /*22ea*/ 	.byte	0x06
	.zero		1


	//   ....[24]....
        /*22ec*/ 	.word	0x00001020
        /*22f0*/ 	.word	0x000000ff
        /*22f4*/ 	.word	0x000344c0
        /*22f8*/ 	.short	0x0100
        /*22fa*/ 	.byte	0x06
	.zero		1


	//   ....[25]....
        /*22fc*/ 	.word	0x00001030
        /*2300*/ 	.word	0x000000ff
        /*2304*/ 	.word	0x000344e0
        /*2308*/ 	.short	0x0100
        /*230a*/ 	.byte	0x06
	.zero		1


	//   ....[26]....
        /*230c*/ 	.word	0x00001040
        /*2310*/ 	.word	0x000000ff
        /*2314*/ 	.word	0x000344c8
        /*2318*/ 	.short	0x0100
        /*231a*/ 	.byte	0x06
	.zero		1


	//   ....[27]....
        /*231c*/ 	.word	0x00001050
        /*2320*/ 	.word	0x000000ff
        /*2324*/ 	.word	0x000344e8
        /*2328*/ 	.short	0x0100
        /*232a*/ 	.byte	0x06
	.zero		1


	//   ....[28]....
        /*232c*/ 	.word	0x00001060
        /*2330*/ 	.word	0x000000ff
        /*2334*/ 	.word	0x000344d0
        /*2338*/ 	.short	0x0100
        /*233a*/ 	.byte	0x06
	.zero		1


	//   ....[29]....
        /*233c*/ 	.word	0x00001070
        /*2340*/ 	.word	0x000000ff
        /*2344*/ 	.word	0x000344f0
        /*2348*/ 	.short	0x0100
        /*234a*/ 	.byte	0x06
	.zero		1


	//   ....[30]....
        /*234c*/ 	.word	0x00001080
        /*2350*/ 	.word	0x000000ff
        /*2354*/ 	.word	0x000344d8
        /*2358*/ 	.short	0x0100
        /*235a*/ 	.byte	0x06
	.zero		1


	//   ....[31]....
        /*235c*/ 	.word	0x00001090
        /*2360*/ 	.word	0x000000ff
        /*2364*/ 	.word	0x000344f8
        /*2368*/ 	.short	0x0100
        /*236a*/ 	.byte	0x06
	.zero		1


	//   ....[32]....
        /*236c*/ 	.word	0x000012b0
        /*2370*/ 	.word	0x000000ff
        /*2374*/ 	.word	0x00034500
        /*2378*/ 	.short	0x0100
        /*237a*/ 	.byte	0x06
	.zero		1


	//   ....[33]....
        /*237c*/ 	.word	0x000012f0
        /*2380*/ 	.word	0x000000ff
        /*2384*/ 	.word	0x00034508
        /*2388*/ 	.short	0x0100
        /*238a*/ 	.byte	0x06
	.zero		1


	//   ....[34]....
        /*238c*/ 	.word	0x00001360
        /*2390*/ 	.word	0x000000ff
        /*2394*/ 	.word	0x00034510
        /*2398*/ 	.short	0x0100
        /*239a*/ 	.byte	0x0b
	.zero		1


	//   ....[35]....
        /*239c*/ 	.word	0x000013a0
        /*23a0*/ 	.word	0x000000ff
        /*23a4*/ 	.word	0x00034518
        /*23a8*/ 	.short	0x0100
        /*23aa*/ 	.byte	0x0b
	.zero		1


	//   ....[36]....
        /*23ac*/ 	.word	0x000013c0
        /*23b0*/ 	.word	0x000000ff
        /*23b4*/ 	.word	0x00034520
        /*23b8*/ 	.short	0x0100
        /*23ba*/ 	.byte	0x0b
	.zero		1


	//   ....[37]....
        /*23bc*/ 	.word	0x000013d0
        /*23c0*/ 	.word	0x000000ff
        /*23c4*/ 	.word	0x00034528
        /*23c8*/ 	.short	0x0100
        /*23ca*/ 	.byte	0x0b
	.zero		1


	//   ....[38]....
        /*23cc*/ 	.word	0x00002d50
        /*23d0*/ 	.word	0x000000ff
        /*23d4*/ 	.word	0x00034400
        /*23d8*/ 	.short	0x010a
        /*23da*/ 	.byte	0x0b
	.zero		1


	//   ....[39]....
        /*23dc*/ 	.word	0x00002e30
        /*23e0*/ 	.word	0x000000ff
        /*23e4*/ 	.word	0x00000000
        /*23e8*/ 	.short	0x0101
        /*23ea*/ 	.byte	0x0b
	.zero		1


	//   ....[40]....
        /*23ec*/ 	.word	0x00003a90
        /*23f0*/ 	.word	0x00000006
        /*23f4*/ 	.word	0x00000000
        /*23f8*/ 	.short	0x010a
        /*23fa*/ 	.byte	0x32
	.zero		1


	//   ....[41]....
        /*23fc*/ 	.word	0x000045d0
        /*2400*/ 	.word	0x000000ff
        /*2404*/ 	.word	0x00034480
        /*2408*/ 	.short	0x010a
        /*240a*/ 	.byte	0x04
	.zero		1


	//   ....[42]....
        /*240c*/ 	.word	0x00004610
        /*2410*/ 	.word	0x000000ff
        /*2414*/ 	.word	0x00034480
        /*2418*/ 	.short	0x010a
        /*241a*/ 	.byte	0x04
	.zero		1


	//   ....[43]....
        /*241c*/ 	.word	0x00006ef0
        /*2420*/ 	.word	0x000000ff
        /*2424*/ 	.word	0x00034480
        /*2428*/ 	.short	0x010a
        /*242a*/ 	.byte	0x07
	.zero		1


	//   ....[44]....
        /*242c*/ 	.word	0x00006f30
        /*2430*/ 	.word	0x000000ff
        /*2434*/ 	.word	0x00034480
        /*2438*/ 	.short	0x010a
        /*243a*/ 	.byte	0x07
	.zero		1


	//   ....[45]....
        /*243c*/ 	.word	0x00009cd0
        /*2440*/ 	.word	0x000000ff
        /*2444*/ 	.word	0x00000000
        /*2448*/ 	.short	0x0101
        /*244a*/ 	.byte	0x07
	.zero		1


	//   ....[46]....
        /*244c*/ 	.word	0x00009dd0
        /*2450*/ 	.word	0x00000000
        /*2454*/ 	.word	0x00000000
        /*2458*/ 	.short	0x0101
        /*245a*/ 	.byte	0x31
	.zero		1


	//   ....[47]....
        /*245c*/ 	.word	0x00009ea0
        /*2460*/ 	.word	0x000000ff
        /*2464*/ 	.word	0x00000000
        /*2468*/ 	.short	0x0101
        /*246a*/ 	.byte	0x10
	.zero		1


	//   ....[48]....
        /*246c*/ 	.word	0x00009ef0
        /*2470*/ 	.word	0x00000006
        /*2474*/ 	.word	0x00000010
        /*2478*/ 	.short	0x010a
        /*247a*/ 	.byte	0x32
	.zero		1


	//   ....[49]....
        /*247c*/ 	.word	0x0000a650
        /*2480*/ 	.word	0x000000ff
        /*2484*/ 	.word	0x000344c0
        /*2488*/ 	.short	0x010a
        /*248a*/ 	.byte	0x2f
	.zero		1


	//   ....[50]....
        /*248c*/ 	.word	0x0000ad30
        /*2490*/ 	.word	0x000000ff
        /*2494*/ 	.word	0x000344c8
        /*2498*/ 	.short	0x010a
        /*249a*/ 	.byte	0x2f
	.zero		1


	//   ....[51]....
        /*249c*/ 	.word	0x0000b280
        /*24a0*/ 	.word	0x000000ff
        /*24a4*/ 	.word	0x00000000
        /*24a8*/ 	.short	0x0101
        /*24aa*/ 	.byte	0x07
	.zero		1


	//   ....[52]....
        /*24ac*/ 	.word	0x0000b2b0
        /*24b0*/ 	.word	0x000000ff
        /*24b4*/ 	.word	0x000344d0
        /*24b8*/ 	.short	0x010a
        /*24ba*/ 	.byte	0x2f
	.zero		1


	//   ....[53]....
        /*24bc*/ 	.word	0x0000b800
        /*24c0*/ 	.word	0x000000ff
        /*24c4*/ 	.word	0x00000000
        /*24c8*/ 	.short	0x0101
        /*24ca*/ 	.byte	0x08
	.zero		1


	//   ....[54]....
        /*24cc*/ 	.word	0x0000b830
        /*24d0*/ 	.word	0x000000ff
        /*24d4*/ 	.word	0x000344d8
        /*24d8*/ 	.short	0x010a
        /*24da*/ 	.byte	0x2f
	.zero		1


	//   ....[55]....
        /*24dc*/ 	.word	0x0000bd80
        /*24e0*/ 	.word	0x000000ff
        /*24e4*/ 	.word	0x00000000
        /*24e8*/ 	.short	0x0101
        /*24ea*/ 	.byte	0x09
	.zero		1


	//   ....[56]....
        /*24ec*/ 	.word	0x0000bdd0
        /*24f0*/ 	.word	0x000000ff
        /*24f4*/ 	.word	0x000344c0
        /*24f8*/ 	.short	0x010a
        /*24fa*/ 	.byte	0x2f
	.zero		1


	//   ....[57]....
        /*24fc*/ 	.word	0x0000c420
        /*2500*/ 	.word	0x000000ff
        /*2504*/ 	.word	0x00000000
        /*2508*/ 	.short	0x0101
        /*250a*/ 	.byte	0x0a
	.zero		1


	//   ....[58]....
        /*250c*/ 	.word	0x0000c450
        /*2510*/ 	.word	0x000000ff
        /*2514*/ 	.word	0x000344c8
        /*2518*/ 	.short	0x010a
        /*251a*/ 	.byte	0x2f
	.zero		1


	//   ....[59]....
        /*251c*/ 	.word	0x0000c980
        /*2520*/ 	.word	0x000000ff
        /*2524*/ 	.word	0x00000000
        /*2528*/ 	.short	0x0101
        /*252a*/ 	.byte	0x07
	.zero		1


	//   ....[60]....
        /*252c*/ 	.word	0x0000c9b0
        /*2530*/ 	.word	0x000000ff
        /*2534*/ 	.word	0x000344d0
        /*2538*/ 	.short	0x010a
        /*253a*/ 	.byte	0x2f
	.zero		1


	//   ....[61]....
        /*253c*/ 	.word	0x0000cee0
        /*2540*/ 	.word	0x000000ff
        /*2544*/ 	.word	0x00000000
        /*2548*/ 	.short	0x0101
        /*254a*/ 	.byte	0x08
	.zero		1


	//   ....[62]....
        /*254c*/ 	.word	0x0000cf10
        /*2550*/ 	.word	0x000000ff
        /*2554*/ 	.word	0x000344d8
        /*2558*/ 	.short	0x010a
        /*255a*/ 	.byte	0x2f
	.zero		1


	//   ....[63]....
        /*255c*/ 	.word	0x0000d440
        /*2560*/ 	.word	0x000000ff
        /*2564*/ 	.word	0x00000000
        /*2568*/ 	.short	0x0101
        /*256a*/ 	.byte	0x09
	.zero		1


	//   ....[64]....
        /*256c*/ 	.word	0x0000d470
        /*2570*/ 	.word	0x000000ff
        /*2574*/ 	.word	0x000344c0
        /*2578*/ 	.short	0x010a
        /*257a*/ 	.byte	0x2f
	.zero		1


	//   ....[65]....
        /*257c*/ 	.word	0x0000daa0
        /*2580*/ 	.word	0x000000ff
        /*2584*/ 	.word	0x00000000
        /*2588*/ 	.short	0x0101
        /*258a*/ 	.byte	0x0a
	.zero		1


	//   ....[66]....
        /*258c*/ 	.word	0x0000dad0
        /*2590*/ 	.word	0x000000ff
        /*2594*/ 	.word	0x000344c8
        /*2598*/ 	.short	0x010a
        /*259a*/ 	.byte	0x2f
	.zero		1


	//   ....[67]....
        /*259c*/ 	.word	0x0000e000
        /*25a0*/ 	.word	0x000000ff
        /*25a4*/ 	.word	0x00000000
        /*25a8*/ 	.short	0x0101
        /*25aa*/ 	.byte	0x07
	.zero		1


	//   ....[68]....
        /*25ac*/ 	.word	0x0000e030
        /*25b0*/ 	.word	0x000000ff
        /*25b4*/ 	.word	0x000344d0
        /*25b8*/ 	.short	0x010a
        /*25ba*/ 	.byte	0x2f
	.zero		1


	//   ....[69]....
        /*25bc*/ 	.word	0x0000e560
        /*25c0*/ 	.word	0x000000ff
        /*25c4*/ 	.word	0x00000000
        /*25c8*/ 	.short	0x0101
        /*25ca*/ 	.byte	0x08
	.zero		1


	//   ....[70]....
        /*25cc*/ 	.word	0x0000e590
        /*25d0*/ 	.word	0x000000ff
        /*25d4*/ 	.word	0x000344d8
        /*25d8*/ 	.short	0x010a
        /*25da*/ 	.byte	0x2f
	.zero		1


	//   ....[71]....
        /*25dc*/ 	.word	0x0000eac0
        /*25e0*/ 	.word	0x000000ff
        /*25e4*/ 	.word	0x00000000
        /*25e8*/ 	.short	0x0101
        /*25ea*/ 	.byte	0x09
	.zero		1


	//   ....[72]....
        /*25ec*/ 	.word	0x0000eaf0
        /*25f0*/ 	.word	0x000000ff
        /*25f4*/ 	.word	0x000344c0
        /*25f8*/ 	.short	0x010a
        /*25fa*/ 	.byte	0x2f
	.zero		1


	//   ....[73]....
        /*25fc*/ 	.word	0x0000f120
        /*2600*/ 	.word	0x000000ff
        /*2604*/ 	.word	0x00000000
        /*2608*/ 	.short	0x0101
        /*260a*/ 	.byte	0x0a
	.zero		1


	//   ....[74]....
        /*260c*/ 	.word	0x0000f150
        /*2610*/ 	.word	0x000000ff
        /*2614*/ 	.word	0x000344c8
        /*2618*/ 	.short	0x010a
        /*261a*/ 	.byte	0x2f
	.zero		1


	//   ....[75]....
        /*261c*/ 	.word	0x0000f680
        /*2620*/ 	.word	0x000000ff
        /*2624*/ 	.word	0x00000000
        /*2628*/ 	.short	0x0101
        /*262a*/ 	.byte	0x07
	.zero		1


	//   ....[76]....
        /*262c*/ 	.word	0x0000f6b0
        /*2630*/ 	.word	0x000000ff
        /*2634*/ 	.word	0x000344d0
        /*2638*/ 	.short	0x010a
        /*263a*/ 	.byte	0x2f
	.zero		1


	//   ....[77]....
        /*263c*/ 	.word	0x0000fbe0
        /*2640*/ 	.word	0x000000ff
        /*2644*/ 	.word	0x00000000
        /*2648*/ 	.short	0x0101
        /*264a*/ 	.byte	0x08
	.zero		1


	//   ....[78]....
        /*264c*/ 	.word	0x0000fc10
        /*2650*/ 	.word	0x000000ff
        /*2654*/ 	.word	0x000344d8
        /*2658*/ 	.short	0x010a
        /*265a*/ 	.byte	0x2f
	.zero		1


	//   ....[79]....
        /*265c*/ 	.word	0x00010150
        /*2660*/ 	.word	0x000000ff
        /*2664*/ 	.word	0x00000000
        /*2668*/ 	.short	0x0101
        /*266a*/ 	.byte	0x09
	.zero		1


	//   ....[80]....
        /*266c*/ 	.word	0x000101d0
        /*2670*/ 	.word	0x000000ff
        /*2674*/ 	.word	0x00034400
        /*2678*/ 	.short	0x010a
        /*267a*/ 	.byte	0x04
	.zero		1


	//   ....[81]....
        /*267c*/ 	.word	0x000102f0
        /*2680*/ 	.word	0x000000ff
        /*2684*/ 	.word	0x00000000
        /*2688*/ 	.short	0x0101
        /*268a*/ 	.byte	0x04
	.zero		1


	//   ....[82]....
        /*268c*/ 	.word	0x000104b0
        /*2690*/ 	.word	0x000000ff
        /*2694*/ 	.word	0x00034400
        /*2698*/ 	.short	0x010a
        /*269a*/ 	.byte	0x04
	.zero		1


	//   ....[83]....
        /*269c*/ 	.word	0x000105d0
        /*26a0*/ 	.word	0x000000ff
        /*26a4*/ 	.word	0x00000000
        /*26a8*/ 	.short	0x0101
        /*26aa*/ 	.byte	0x04
	.zero		1


	//   ....[84]....
        /*26ac*/ 	.word	0x00010a60
        /*26b0*/ 	.word	0x000000ff
        /*26b4*/ 	.word	0x00000000
        /*26b8*/ 	.short	0x0101
        /*26ba*/ 	.byte	0x0a
	.zero		1


	//   ....[85]....
        /*26bc*/ 	.word	0x00010a90
        /*26c0*/ 	.word	0x00000000
        /*26c4*/ 	.word	0x00000000
        /*26c8*/ 	.short	0x0101
        /*26ca*/ 	.byte	0x31
	.zero		1


	//   ....[86]....
        /*26cc*/ 	.word	0x00011270
        /*26d0*/ 	.word	0x000000ff
        /*26d4*/ 	.word	0x00034508
        /*26d8*/ 	.short	0x010a
        /*26da*/ 	.byte	0x06
	.zero		1


	//   ....[87]....
        /*26dc*/ 	.word	0x00011390
        /*26e0*/ 	.word	0x000000ff
        /*26e4*/ 	.word	0x00034400
        /*26e8*/ 	.short	0x010a
        /*26ea*/ 	.byte	0x07
	.zero		1


	//   ....[88]....
        /*26ec*/ 	.word	0x000114b0
        /*26f0*/ 	.word	0x000000ff
        /*26f4*/ 	.word	0x00000000
        /*26f8*/ 	.short	0x0101
        /*26fa*/ 	.byte	0x07
	.zero		1


	//   ....[89]....
        /*26fc*/ 	.word	0x000116a0
        /*2700*/ 	.word	0x000000ff
        /*2704*/ 	.word	0x000344e0
        /*2708*/ 	.short	0x010a
        /*270a*/ 	.byte	0x06
	.zero		1


	//   ....[90]....
        /*270c*/ 	.word	0x00011760
        /*2710*/ 	.word	0x000000ff
        /*2714*/ 	.word	0x000344c0
        /*2718*/ 	.short	0x010b
        /*271a*/ 	.byte	0x06
	.zero		1


	//   ....[91]....
        /*271c*/ 	.word	0x000117c0
        /*2720*/ 	.word	0x000000ff
        /*2724*/ 	.word	0x00000000
        /*2728*/ 	.short	0x0101
        /*272a*/ 	.byte	0x0f
	.zero		1


	//   ....[92]....
        /*272c*/ 	.word	0x000117f0
        /*2730*/ 	.word	0x000000ff
        /*2734*/ 	.word	0x000344e8
        /*2738*/ 	.short	0x010a
        /*273a*/ 	.byte	0x06
	.zero		1


	//   ....[93]....
        /*273c*/ 	.word	0x000118d0
        /*2740*/ 	.word	0x000000ff
        /*2744*/ 	.word	0x000344c8
        /*2748*/ 	.short	0x010b
        /*274a*/ 	.byte	0x06
	.zero		1


	//   ....[94]....
        /*274c*/ 	.word	0x00011930
        /*2750*/ 	.word	0x000000ff
        /*2754*/ 	.word	0x00000000
        /*2758*/ 	.short	0x0101
        /*275a*/ 	.byte	0x07
	.zero		1


	//   ....[95]....
        /*275c*/ 	.word	0x00011960
        /*2760*/ 	.word	0x000000ff
        /*2764*/ 	.word	0x000344f0
        /*2768*/ 	.short	0x010a
        /*276a*/ 	.byte	0x06
	.zero		1


	//   ....[96]....
        /*276c*/ 	.word	0x00011a40
        /*2770*/ 	.word	0x000000ff
        /*2774*/ 	.word	0x000344d0
        /*2778*/ 	.short	0x010b
        /*277a*/ 	.byte	0x06
	.zero		1


	//   ....[97]....
        /*277c*/ 	.word	0x00011aa0
        /*2780*/ 	.word	0x000000ff
        /*2784*/ 	.word	0x00000000
        /*2788*/ 	.short	0x0101
        /*278a*/ 	.byte	0x0e
	.zero		1


	//   ....[98]....
        /*278c*/ 	.word	0x00011ad0
        /*2790*/ 	.word	0x000000ff
        /*2794*/ 	.word	0x000344f8
        /*2798*/ 	.short	0x010a
        /*279a*/ 	.byte	0x06
	.zero		1


	//   ....[99]....
        /*279c*/ 	.word	0x00011bb0
        /*27a0*/ 	.word	0x000000ff
        /*27a4*/ 	.word	0x000344d8
        /*27a8*/ 	.short	0x010b
        /*27aa*/ 	.byte	0x06
	.zero		1


	//   ....[100]....
        /*27ac*/ 	.word	0x00011c20
        /*27b0*/ 	.word	0x000000ff
        /*27b4*/ 	.word	0x00000000
        /*27b8*/ 	.short	0x0101
        /*27ba*/ 	.byte	0x24
	.zero		1


	//   ....[101]....
        /*27bc*/ 	.word	0x00011c60
        /*27c0*/ 	.word	0x000000ff
        /*27c4*/ 	.word	0x000344e0
        /*27c8*/ 	.short	0x010a
        /*27ca*/ 	.byte	0x06
	.zero		1


	//   ....[102]....
        /*27cc*/ 	.word	0x00011d20
        /*27d0*/ 	.word	0x000000ff
        /*27d4*/ 	.word	0x000344c0
        /*27d8*/ 	.short	0x010b
        /*27da*/ 	.byte	0x06
	.zero		1


	//   ....[103]....
        /*27dc*/ 	.word	0x00011d60
        /*27e0*/ 	.word	0x000000ff
        /*27e4*/ 	.word	0x00000000
        /*27e8*/ 	.short	0x0101
        /*27ea*/ 	.byte	0x0f
	.zero		1


	//   ....[104]....
        /*27ec*/ 	.word	0x00011d90
        /*27f0*/ 	.word	0x000000ff
        /*27f4*/ 	.word	0x000344e8
        /*27f8*/ 	.short	0x010a
        /*27fa*/ 	.byte	0x06
	.zero		1


	//   ....[105]....
        /*27fc*/ 	.word	0x00011e60
        /*2800*/ 	.word	0x000000ff
        /*2804*/ 	.word	0x000344c8
        /*2808*/ 	.short	0x010b
        /*280a*/ 	.byte	0x06
	.zero		1


	//   ....[106]....
        /*280c*/ 	.word	0x00011ea0
        /*2810*/ 	.word	0x000000ff
        /*2814*/ 	.word	0x00000000
        /*2818*/ 	.short	0x0101
        /*281a*/ 	.byte	0x07
	.zero		1


	//   ....[107]....
        /*281c*/ 	.word	0x00011ed0
        /*2820*/ 	.word	0x000000ff
        /*2824*/ 	.word	0x000344f0
        /*2828*/ 	.short	0x010a
        /*282a*/ 	.byte	0x06
	.zero		1


	//   ....[108]....
        /*282c*/ 	.word	0x00011fa0
        /*2830*/ 	.word	0x000000ff
        /*2834*/ 	.word	0x000344d0
        /*2838*/ 	.short	0x010b
        /*283a*/ 	.byte	0x06
	.zero		1


	//   ....[109]....
        /*283c*/ 	.word	0x00011fe0
        /*2840*/ 	.word	0x000000ff
        /*2844*/ 	.word	0x00000000
        /*2848*/ 	.short	0x0101
        /*284a*/ 	.byte	0x0e
	.zero		1


	//   ....[110]....
        /*284c*/ 	.word	0x00012010
        /*2850*/ 	.word	0x000000ff
        /*2854*/ 	.word	0x000344f8
        /*2858*/ 	.short	0x010a
        /*285a*/ 	.byte	0x06
	.zero		1


	//   ....[111]....
        /*285c*/ 	.word	0x000120e0
        /*2860*/ 	.word	0x000000ff
        /*2864*/ 	.word	0x000344d8
        /*2868*/ 	.short	0x010b
        /*286a*/ 	.byte	0x06
	.zero		1


	//   ....[112]....
        /*286c*/ 	.word	0x00012120
        /*2870*/ 	.word	0x000000ff
        /*2874*/ 	.word	0x00000000
        /*2878*/ 	.short	0x0101
        /*287a*/ 	.byte	0x24
	.zero		1


	//   ....[113]....
        /*287c*/ 	.word	0x00012160
        /*2880*/ 	.word	0x000000ff
        /*2884*/ 	.word	0x000344e0
        /*2888*/ 	.short	0x010a
        /*288a*/ 	.byte	0x06
	.zero		1


	//   ....[114]....
        /*288c*/ 	.word	0x00012220
        /*2890*/ 	.word	0x000000ff
        /*2894*/ 	.word	0x000344c0
        /*2898*/ 	.short	0x010b
        /*289a*/ 	.byte	0x06
	.zero		1


	//   ....[115]....
        /*289c*/ 	.word	0x00012260
        /*28a0*/ 	.word	0x000000ff
        /*28a4*/ 	.word	0x00000000
        /*28a8*/ 	.short	0x0101
        /*28aa*/ 	.byte	0x0f
	.zero		1


	//   ....[116]....
        /*28ac*/ 	.word	0x00012290
        /*28b0*/ 	.word	0x000000ff
        /*28b4*/ 	.word	0x000344e8
        /*28b8*/ 	.short	0x010a
        /*28ba*/ 	.byte	0x06
	.zero		1


	//   ....[117]....
        /*28bc*/ 	.word	0x00012360
        /*28c0*/ 	.word	0x000000ff
        /*28c4*/ 	.word	0x000344c8
        /*28c8*/ 	.short	0x010b
        /*28ca*/ 	.byte	0x06
	.zero		1


	//   ....[118]....
        /*28cc*/ 	.word	0x000123a0
        /*28d0*/ 	.word	0x000000ff
        /*28d4*/ 	.word	0x00000000
        /*28d8*/ 	.short	0x0101
        /*28da*/ 	.byte	0x07
	.zero		1


	//   ....[119]....
        /*28dc*/ 	.word	0x000123d0
        /*28e0*/ 	.word	0x000000ff
        /*28e4*/ 	.word	0x000344f0
        /*28e8*/ 	.short	0x010a
        /*28ea*/ 	.byte	0x06
	.zero		1


	//   ....[120]....
        /*28ec*/ 	.word	0x000124a0
        /*28f0*/ 	.word	0x000000ff
        /*28f4*/ 	.word	0x000344d0
        /*28f8*/ 	.short	0x010b
        /*28fa*/ 	.byte	0x06
	.zero		1


	//   ....[121]....
        /*28fc*/ 	.word	0x000124e0
        /*2900*/ 	.word	0x000000ff
        /*2904*/ 	.word	0x00000000
        /*2908*/ 	.short	0x0101
        /*290a*/ 	.byte	0x0e
	.zero		1


	//   ....[122]....
        /*290c*/ 	.word	0x00012510
        /*2910*/ 	.word	0x000000ff
        /*2914*/ 	.word	0x000344f8
        /*2918*/ 	.short	0x010a
        /*291a*/ 	.byte	0x06
	.zero		1


	//   ....[123]....
        /*291c*/ 	.word	0x000125e0
        /*2920*/ 	.word	0x000000ff
        /*2924*/ 	.word	0x000344d8
        /*2928*/ 	.short	0x010b
        /*292a*/ 	.byte	0x06
	.zero		1


	//   ....[124]....
        /*292c*/ 	.word	0x00012620
        /*2930*/ 	.word	0x000000ff
        /*2934*/ 	.word	0x00000000
        /*2938*/ 	.short	0x0101
        /*293a*/ 	.byte	0x24
	.zero		1


	//   ....[125]....
        /*293c*/ 	.word	0x00012660
        /*2940*/ 	.word	0x000000ff
        /*2944*/ 	.word	0x000344e0
        /*2948*/ 	.short	0x010a
        /*294a*/ 	.byte	0x06
	.zero		1


	//   ....[126]....
        /*294c*/ 	.word	0x00012720
        /*2950*/ 	.word	0x000000ff
        /*2954*/ 	.word	0x000344c0
        /*2958*/ 	.short	0x010b
        /*295a*/ 	.byte	0x06
	.zero		1


	//   ....[127]....
        /*295c*/ 	.word	0x00012760
        /*2960*/ 	.word	0x000000ff
        /*2964*/ 	.word	0x00000000
        /*2968*/ 	.short	0x0101
        /*296a*/ 	.byte	0x0f
	.zero		1


	//   ....[128]....
        /*296c*/ 	.word	0x00012790
        /*2970*/ 	.word	0x000000ff
        /*2974*/ 	.word	0x000344e8
        /*2978*/ 	.short	0x010a
        /*297a*/ 	.byte	0x06
	.zero		1


	//   ....[129]....
        /*297c*/ 	.word	0x00012870
        /*2980*/ 	.word	0x000000ff
        /*2984*/ 	.word	0x000344c8
        /*2988*/ 	.short	0x010b
        /*298a*/ 	.byte	0x06
	.zero		1


	//   ....[130]....
        /*298c*/ 	.word	0x000128b0
        /*2990*/ 	.word	0x000000ff
        /*2994*/ 	.word	0x00000000
        /*2998*/ 	.short	0x0101
        /*299a*/ 	.byte	0x07
	.zero		1


	//   ....[131]....
        /*299c*/ 	.word	0x000128e0
        /*29a0*/ 	.word	0x000000ff
        /*29a4*/ 	.word	0x000344f0
        /*29a8*/ 	.short	0x010a
        /*29aa*/ 	.byte	0x06
	.zero		1


	//   ....[132]....
        /*29ac*/ 	.word	0x000129c0
        /*29b0*/ 	.word	0x000000ff
        /*29b4*/ 	.word	0x000344d0
        /*29b8*/ 	.short	0x010b
        /*29ba*/ 	.byte	0x06
	.zero		1


	//   ....[133]....
        /*29bc*/ 	.word	0x00012a00
        /*29c0*/ 	.word	0x000000ff
        /*29c4*/ 	.word	0x00000000
        /*29c8*/ 	.short	0x0101
        /*29ca*/ 	.byte	0x0e
	.zero		1


	//   ....[134]....
        /*29cc*/ 	.word	0x00012a30
        /*29d0*/ 	.word	0x000000ff
        /*29d4*/ 	.word	0x000344f8
        /*29d8*/ 	.short	0x010a
        /*29da*/ 	.byte	0x06
	.zero		1


	//   ....[135]....
        /*29dc*/ 	.word	0x00012b10
        /*29e0*/ 	.word	0x000000ff
        /*29e4*/ 	.word	0x000344d8
        /*29e8*/ 	.short	0x010b
        /*29ea*/ 	.byte	0x06
	.zero		1


	//   ....[136]....
        /*29ec*/ 	.word	0x00012b60
        /*29f0*/ 	.word	0x000000ff
        /*29f4*/ 	.word	0x00000000
        /*29f8*/ 	.short	0x0101
        /*29fa*/ 	.byte	0x24
	.zero		1


	//   ....[137]....
        /*29fc*/ 	.word	0x000130b0
        /*2a00*/ 	.word	0x000000ff
        /*2a04*/ 	.word	0x000344e0
        /*2a08*/ 	.short	0x010a
        /*2a0a*/ 	.byte	0x06
	.zero		1


	//   ....[138]....
        /*2a0c*/ 	.word	0x000130f0
        /*2a10*/ 	.word	0x000000ff
        /*2a14*/ 	.word	0x000344e8
        /*2a18*/ 	.short	0x010a
        /*2a1a*/ 	.byte	0x06
	.zero		1


	//   ....[139]....
        /*2a1c*/ 	.word	0x00013130
        /*2a20*/ 	.word	0x000000ff
        /*2a24*/ 	.word	0x000344f0
        /*2a28*/ 	.short	0x010a
        /*2a2a*/ 	.byte	0x06
	.zero		1


	//   ....[140]....
        /*2a2c*/ 	.word	0x000131a0
        /*2a30*/ 	.word	0x00000003
        /*2a34*/ 	.word	0x000344f8
        /*2a38*/ 	.short	0x010a
        /*2a3a*/ 	.byte	0x3f
	.zero		1


	//   ....[141]....
        /*2a3c*/ 	.word	0x00013ec0
        /*2a40*/ 	.word	0x00000008
        /*2a44*/ 	.word	0x000344a0
        /*2a48*/ 	.short	0x010a
        /*2a4a*/ 	.byte	0x3f
	.zero		1


	//   ....[142]....
        /*2a4c*/ 	.word	0x00014140
        /*2a50*/ 	.word	0x000000ff
        /*2a54*/ 	.word	0x00034508
        /*2a58*/ 	.short	0x0101
        /*2a5a*/ 	.byte	0x10
	.zero		1


	//   ....[143]....
        /*2a5c*/ 	.word	0x00014240
        /*2a60*/ 	.word	0x00000003
        /*2a64*/ 	.word	0x00034400
        /*2a68*/ 	.short	0x010a
        /*2a6a*/ 	.byte	0x3f
	.zero		1


	//   ....[144]....
        /*2a6c*/ 	.word	0x00014380
        /*2a70*/ 	.word	0x00000002
        /*2a74*/ 	.word	0x00000000
        /*2a78*/ 	.short	0x0101
        /*2a7a*/ 	.byte	0x3f
	.zero		1


	//   ....[145]....
        /*2a7c*/ 	.word	0x00014bc0
        /*2a80*/ 	.word	0x00000007
        /*2a84*/ 	.word	0x00000000
        /*2a88*/ 	.short	0x010a
        /*2a8a*/ 	.byte	0x3f
	.zero		1


	//   ....[146]....
        /*2a8c*/ 	.word	0x00014c40
        /*2a90*/ 	.word	0x00000009
        /*2a94*/ 	.word	0x00000000
        /*2a98*/ 	.short	0x010a
        /*2a9a*/ 	.byte	0x3f
	.zero		1


	//   ....[147]....
        /*2a9c*/ 	.word	0x00014cd0
        /*2aa0*/ 	.word	0x00000006
        /*2aa4*/ 	.word	0x00000000
        /*2aa8*/ 	.short	0x010a
        /*2aaa*/ 	.byte	0x3f
	.zero		1


	//   ....[148]....
        /*2aac*/ 	.word	0x00014d60
        /*2ab0*/ 	.word	0x00000003
        /*2ab4*/ 	.word	0x00000000
        /*2ab8*/ 	.short	0x010a
        /*2aba*/ 	.byte	0x3f
	.zero		1


	//   ....[149]....
        /*2abc*/ 	.word	0x000169e0
        /*2ac0*/ 	.word	0x0000000c
        /*2ac4*/ 	.word	0x00034440
        /*2ac8*/ 	.short	0x010a
        /*2aca*/ 	.byte	0x3f
	.zero		1


	//   ....[150]....
        /*2acc*/ 	.word	0x00016b00
        /*2ad0*/ 	.word	0x0000000c
        /*2ad4*/ 	.word	0x00034400
        /*2ad8*/ 	.short	0x0101
        /*2ada*/ 	.byte	0x3f
	.zero		1


	//   ....[151]....
        /*2adc*/ 	.word	0x00016bd0
        /*2ae0*/ 	.word	0x00000003
        /*2ae4*/ 	.word	0x00034440
        /*2ae8*/ 	.short	0x010a
        /*2aea*/ 	.byte	0x3f
	.zero		1


	//   ....[152]....
        /*2aec*/ 	.word	0x00016c80
        /*2af0*/ 	.word	0x00000003
        /*2af4*/ 	.word	0x00034440
        /*2af8*/ 	.short	0x010a
        /*2afa*/ 	.byte	0x3f
	.zero		1


	//   ....[153]....
        /*2afc*/ 	.word	0x00016d30
        /*2b00*/ 	.word	0x00000003
        /*2b04*/ 	.word	0x00034440
        /*2b08*/ 	.short	0x010a
        /*2b0a*/ 	.byte	0x3f
	.zero		1


	//   ....[154]....
        /*2b0c*/ 	.word	0x00016de0
        /*2b10*/ 	.word	0x00000003
        /*2b14*/ 	.word	0x00034440
        /*2b18*/ 	.short	0x010a
        /*2b1a*/ 	.byte	0x3f
	.zero		1


	//   ....[155]....
        /*2b1c*/ 	.word	0x00016e90
        /*2b20*/ 	.word	0x00000003
        /*2b24*/ 	.word	0x00034440
        /*2b28*/ 	.short	0x010a
        /*2b2a*/ 	.byte	0x3f
	.zero		1


	//   ....[156]....
        /*2b2c*/ 	.word	0x00016f40
        /*2b30*/ 	.word	0x00000003
        /*2b34*/ 	.word	0x00034440
        /*2b38*/ 	.short	0x010a
        /*2b3a*/ 	.byte	0x3f
	.zero		1


	//   ....[157]....
        /*2b3c*/ 	.word	0x00016ff0
        /*2b40*/ 	.word	0x00000003
        /*2b44*/ 	.word	0x00034440
        /*2b48*/ 	.short	0x010a
        /*2b4a*/ 	.byte	0x3f
	.zero		1


	//   ....[158]....
        /*2b4c*/ 	.word	0x000170a0
        /*2b50*/ 	.word	0x00000003
        /*2b54*/ 	.word	0x00034440
        /*2b58*/ 	.short	0x010a
        /*2b5a*/ 	.byte	0x3f
	.zero		1


	//   ....[159]....
        /*2b5c*/ 	.word	0x00017100
        /*2b60*/ 	.word	0x0000000c
        /*2b64*/ 	.word	0x00034400
        /*2b68*/ 	.short	0x010a
        /*2b6a*/ 	.byte	0x3f
	.zero		1


	//   ....[160]....
        /*2b6c*/ 	.word	0x00017170
        /*2b70*/ 	.word	0x00000000
        /*2b74*/ 	.word	0x00000000
        /*2b78*/ 	.short	0x010a
        /*2b7a*/ 	.byte	0x3f
	.zero		1


	//   ....[161]....
        /*2b7c*/ 	.word	0x000171d0
        /*2b80*/ 	.word	0x00000003
        /*2b84*/ 	.word	0x00034480
        /*2b88*/ 	.short	0x010a
        /*2b8a*/ 	.byte	0x3f
	.zero		1


	//   ....[162]....
        /*2b8c*/ 	.word	0x00017230
        /*2b90*/ 	.word	0x00000007
        /*2b94*/ 	.word	0x00034480
        /*2b98*/ 	.short	0x010a
        /*2b9a*/ 	.byte	0x3f
	.zero		1


	//   ....[163]....
        /*2b9c*/ 	.word	0x000172a0
        /*2ba0*/ 	.word	0x00000002
        /*2ba4*/ 	.word	0x00000010
        /*2ba8*/ 	.short	0x010a
        /*2baa*/ 	.byte	0x3f
	.zero		1


	//   ....[164]....
        /*2bac*/ 	.word	0x00017360
        /*2bb0*/ 	.word	0x00000003
        /*2bb4*/ 	.word	0x000344c0
        /*2bb8*/ 	.short	0x010a
        /*2bba*/ 	.byte	0x3f
	.zero		1


	//   ....[165]....
        /*2bbc*/ 	.word	0x000173c0
        /*2bc0*/ 	.word	0x0000000c
        /*2bc4*/ 	.word	0x000344c8
        /*2bc8*/ 	.short	0x010a
        /*2bca*/ 	.byte	0x3f
	.zero		1


	//   ....[166]....
        /*2bcc*/ 	.word	0x00017420
        /*2bd0*/ 	.word	0x0000000c
        /*2bd4*/ 	.word	0x000344d0
        /*2bd8*/ 	.short	0x010a
        /*2bda*/ 	.byte	0x3f
	.zero		1


	//   ....[167]....
        /*2bdc*/ 	.word	0x00017480
        /*2be0*/ 	.word	0x0000000d
        /*2be4*/ 	.word	0x000344d8
        /*2be8*/ 	.short	0x010a
        /*2bea*/ 	.byte	0x3f
	.zero		1


	//   ....[168]....
        /*2bec*/ 	.word	0x000174e0
        /*2bf0*/ 	.word	0x0000000d
        /*2bf4*/ 	.word	0x000344c0
        /*2bf8*/ 	.short	0x010a
        /*2bfa*/ 	.byte	0x3f
	.zero		1


	//   ....[169]....
        /*2bfc*/ 	.word	0x00017540
        /*2c00*/ 	.word	0x0000000d
        /*2c04*/ 	.word	0x000344c8
        /*2c08*/ 	.short	0x010a
        /*2c0a*/ 	.byte	0x3f
	.zero		1


	//   ....[170]....
        /*2c0c*/ 	.word	0x000175a0
        /*2c10*/ 	.word	0x0000000d
        /*2c14*/ 	.word	0x000344d0
        /*2c18*/ 	.short	0x010a
        /*2c1a*/ 	.byte	0x3f
	.zero		1


	//   ....[171]....
        /*2c1c*/ 	.word	0x00017600
        /*2c20*/ 	.word	0x0000000d
        /*2c24*/ 	.word	0x000344d8
        /*2c28*/ 	.short	0x010a
        /*2c2a*/ 	.byte	0x3f
	.zero		1


	//   ....[172]....
        /*2c2c*/ 	.word	0x00017660
        /*2c30*/ 	.word	0x0000000d
        /*2c34*/ 	.word	0x000344c0
        /*2c38*/ 	.short	0x010a
        /*2c3a*/ 	.byte	0x3f
	.zero		1


	//   ....[173]....
        /*2c3c*/ 	.word	0x000176c0
        /*2c40*/ 	.word	0x0000000d
        /*2c44*/ 	.word	0x000344c8
        /*2c48*/ 	.short	0x010a
        /*2c4a*/ 	.byte	0x3f
	.zero		1


	//   ....[174]....
        /*2c4c*/ 	.word	0x00017720
        /*2c50*/ 	.word	0x0000000d
        /*2c54*/ 	.word	0x000344d0
        /*2c58*/ 	.short	0x010a
        /*2c5a*/ 	.byte	0x3f
	.zero		1


	//   ....[175]....
        /*2c5c*/ 	.word	0x00017780
        /*2c60*/ 	.word	0x0000000d
        /*2c64*/ 	.word	0x000344d8
        /*2c68*/ 	.short	0x010a
        /*2c6a*/ 	.byte	0x3f
	.zero		1


	//   ....[176]....
        /*2c6c*/ 	.word	0x000177e0
        /*2c70*/ 	.word	0x0000000d
        /*2c74*/ 	.word	0x000344c0
        /*2c78*/ 	.short	0x010a
        /*2c7a*/ 	.byte	0x3f
	.zero		1


	//   ....[177]....
        /*2c7c*/ 	.word	0x00017840
        /*2c80*/ 	.word	0x0000000d
        /*2c84*/ 	.word	0x000344c8
        /*2c88*/ 	.short	0x010a
        /*2c8a*/ 	.byte	0x3f
	.zero		1


	//   ....[178]....
        /*2c8c*/ 	.word	0x000178a0
        /*2c90*/ 	.word	0x0000000d
        /*2c94*/ 	.word	0x000344d0
        /*2c98*/ 	.short	0x010a
        /*2c9a*/ 	.byte	0x3f
	.zero		1


	//   ....[179]....
        /*2c9c*/ 	.word	0x00017900
        /*2ca0*/ 	.word	0x0000000d
        /*2ca4*/ 	.word	0x000344d8
        /*2ca8*/ 	.short	0x010a
        /*2caa*/ 	.byte	0x3f
	.zero		1


	//   ....[180]....
        /*2cac*/ 	.word	0x00017960
        /*2cb0*/ 	.word	0x00000003
        /*2cb4*/ 	.word	0x00034400
        /*2cb8*/ 	.short	0x010a
        /*2cba*/ 	.byte	0x3f
	.zero		1


	//   ....[181]....
        /*2cbc*/ 	.word	0x000179c0
        /*2cc0*/ 	.word	0x00000003
        /*2cc4*/ 	.word	0x00034400
        /*2cc8*/ 	.short	0x010a
        /*2cca*/ 	.byte	0x3f
	.zero		1


	//   ....[182]....
        /*2ccc*/ 	.word	0x00017a20
        /*2cd0*/ 	.word	0x00000003
        /*2cd4*/ 	.word	0x00034508
        /*2cd8*/ 	.short	0x010a
        /*2cda*/ 	.byte	0x3f
	.zero		1


	//   ....[183]....
        /*2cdc*/ 	.word	0x00017a80
        /*2ce0*/ 	.word	0x00000006
        /*2ce4*/ 	.word	0x00034400
        /*2ce8*/ 	.short	0x010a
        /*2cea*/ 	.byte	0x3f
	.zero		1


	//   ....[184]....
        /*2cec*/ 	.word	0x00017ae0
        /*2cf0*/ 	.word	0x00000003
        /*2cf4*/ 	.word	0x000344e0
        /*2cf8*/ 	.short	0x010a
        /*2cfa*/ 	.byte	0x3f
	.zero		1


	//   ....[185]....
        /*2cfc*/ 	.word	0x00017b40
        /*2d00*/ 	.word	0x00000003
        /*2d04*/ 	.word	0x000344e8
        /*2d08*/ 	.short	0x010a
        /*2d0a*/ 	.byte	0x3f
	.zero		1


	//   ....[186]....
        /*2d0c*/ 	.word	0x00017ba0
        /*2d10*/ 	.word	0x00000003
        /*2d14*/ 	.word	0x000344f0
        /*2d18*/ 	.short	0x010a
        /*2d1a*/ 	.byte	0x3f
	.zero		1


	//   ....[187]....
        /*2d1c*/ 	.word	0x00017c00
        /*2d20*/ 	.word	0x00000003
        /*2d24*/ 	.word	0x000344f8
        /*2d28*/ 	.short	0x010a
        /*2d2a*/ 	.byte	0x3f
	.zero		1


	//   ....[188]....
        /*2d2c*/ 	.word	0x00017c60
        /*2d30*/ 	.word	0x00000003
        /*2d34*/ 	.word	0x000344e0
        /*2d38*/ 	.short	0x010a
        /*2d3a*/ 	.byte	0x3f
	.zero		1


	//   ....[189]....
        /*2d3c*/ 	.word	0x00017cc0
        /*2d40*/ 	.word	0x00000003
        /*2d44*/ 	.word	0x000344e8
        /*2d48*/ 	.short	0x010a
        /*2d4a*/ 	.byte	0x3f
	.zero		1


	//   ....[190]....
        /*2d4c*/ 	.word	0x00017d20
        /*2d50*/ 	.word	0x00000003
        /*2d54*/ 	.word	0x000344f0
        /*2d58*/ 	.short	0x010a
        /*2d5a*/ 	.byte	0x3f
	.zero		1


	//   ....[191]....
        /*2d5c*/ 	.word	0x00017d80
        /*2d60*/ 	.word	0x00000003
        /*2d64*/ 	.word	0x000344f8
        /*2d68*/ 	.short	0x010a
        /*2d6a*/ 	.byte	0x3f
	.zero		1


	//   ....[192]....
        /*2d6c*/ 	.word	0x00017de0
        /*2d70*/ 	.word	0x00000003
        /*2d74*/ 	.word	0x000344e0
        /*2d78*/ 	.short	0x010a
        /*2d7a*/ 	.byte	0x3f
	.zero		1


	//   ....[193]....
        /*2d7c*/ 	.word	0x00017e40
        /*2d80*/ 	.word	0x00000003
        /*2d84*/ 	.word	0x000344e8
        /*2d88*/ 	.short	0x010a
        /*2d8a*/ 	.byte	0x3f
	.zero		1


	//   ....[194]....
        /*2d8c*/ 	.word	0x00017ea0
        /*2d90*/ 	.word	0x00000003
        /*2d94*/ 	.word	0x000344f0
        /*2d98*/ 	.short	0x010a
        /*2d9a*/ 	.byte	0x3f
	.zero		1


	//   ....[195]....
        /*2d9c*/ 	.word	0x00017f00
        /*2da0*/ 	.word	0x00000003
        /*2da4*/ 	.word	0x000344f8
        /*2da8*/ 	.short	0x010a
        /*2daa*/ 	.byte	0x3f
	.zero		1


	//   ....[196]....
        /*2dac*/ 	.word	0x00017f60
        /*2db0*/ 	.word	0x00000003
        /*2db4*/ 	.word	0x000344e0
        /*2db8*/ 	.short	0x010a
        /*2dba*/ 	.byte	0x3f
	.zero		1


	//   ....[197]....
        /*2dbc*/ 	.word	0x00017fc0
        /*2dc0*/ 	.word	0x00000003
        /*2dc4*/ 	.word	0x000344e8
        /*2dc8*/ 	.short	0x010a
        /*2dca*/ 	.byte	0x3f
	.zero		1


	//   ....[198]....
        /*2dcc*/ 	.word	0x00018020
        /*2dd0*/ 	.word	0x00000003
        /*2dd4*/ 	.word	0x000344f0
        /*2dd8*/ 	.short	0x010a
        /*2dda*/ 	.byte	0x3f
	.zero		1


	//   ....[199]....
        /*2ddc*/ 	.word	0x00018080
        /*2de0*/ 	.word	0x00000003
        /*2de4*/ 	.word	0x000344f8
        /*2de8*/ 	.short	0x010a
        /*2dea*/ 	.byte	0x3f
	.zero		1


	//   ....[200]....
        /*2dec*/ 	.word	0x000180e0
        /*2df0*/ 	.word	0x00000003
        /*2df4*/ 	.word	0x000344e0
        /*2df8*/ 	.short	0x010a
        /*2dfa*/ 	.byte	0x3f
	.zero		1


	//   ....[201]....
        /*2dfc*/ 	.word	0x00018140
        /*2e00*/ 	.word	0x00000003
        /*2e04*/ 	.word	0x000344e8
        /*2e08*/ 	.short	0x010a
        /*2e0a*/ 	.byte	0x3f
	.zero		1


	//   ....[202]....
        /*2e0c*/ 	.word	0x000181a0
        /*2e10*/ 	.word	0x00000003
        /*2e14*/ 	.word	0x000344f0
        /*2e18*/ 	.short	0x010a
        /*2e1a*/ 	.byte	0x3f
	.zero		1


	//   ....[203]....
        /*2e1c*/ 	.word	0x00018270
        /*2e20*/ 	.word	0x00000008
        /*2e24*/ 	.word	0x000344a0
        /*2e28*/ 	.short	0x010a
        /*2e2a*/ 	.byte	0x3f
	.zero		1


	//   ....[204]....
        /*2e2c*/ 	.word	0x000182c0
        /*2e30*/ 	.word	0x00000003
        /*2e34*/ 	.word	0x00034400
        /*2e38*/ 	.short	0x010a
        /*2e3a*/ 	.byte	0x3f
	.zero		1


	//   ....[205]....
        /*2e3c*/ 	.word	0x000184d0
        /*2e40*/ 	.word	0x00000007
        /*2e44*/ 	.word	0x00000000
        /*2e48*/ 	.short	0x010a
        /*2e4a*/ 	.byte	0x3f
	.zero		1


	//   ....[206]....
        /*2e4c*/ 	.word	0x00018520
        /*2e50*/ 	.word	0x00000009
        /*2e54*/ 	.word	0x00000000
        /*2e58*/ 	.short	0x010a
        /*2e5a*/ 	.byte	0x3f
	.zero		1


	//   ....[207]....
        /*2e5c*/ 	.word	0x00018570
        /*2e60*/ 	.word	0x00000006
        /*2e64*/ 	.word	0x00000000
        /*2e68*/ 	.short	0x010a
        /*2e6a*/ 	.byte	0x3f
	.zero		1


	//   ....[208]....
        /*2e6c*/ 	.word	0x000185c0
        /*2e70*/ 	.word	0x0000000c
        /*2e74*/ 	.word	0x00034440
        /*2e78*/ 	.short	0x010a
        /*2e7a*/ 	.byte	0x3f
	.zero		1


	//   ....[209]....
        /*2e7c*/ 	.word	0x00018610
        /*2e80*/ 	.word	0x00000003
        /*2e84*/ 	.word	0x00034440
        /*2e88*/ 	.short	0x010a
        /*2e8a*/ 	.byte	0x3f
	.zero		1


	//   ....[210]....
        /*2e8c*/ 	.word	0x00018660
        /*2e90*/ 	.word	0x00000003
        /*2e94*/ 	.word	0x00034440
        /*2e98*/ 	.short	0x010a
        /*2e9a*/ 	.byte	0x3f
	.zero		1


	//   ....[211]....
        /*2e9c*/ 	.word	0x000186b0
        /*2ea0*/ 	.word	0x00000003
        /*2ea4*/ 	.word	0x00034440
        /*2ea8*/ 	.short	0x010a
        /*2eaa*/ 	.byte	0x3f
	.zero		1


	//   ....[212]....
        /*2eac*/ 	.word	0x00018700
        /*2eb0*/ 	.word	0x00000003
        /*2eb4*/ 	.word	0x00034440
        /*2eb8*/ 	.short	0x010a
        /*2eba*/ 	.byte	0x3f
	.zero		1


	//   ....[213]....
        /*2ebc*/ 	.word	0x00018750
        /*2ec0*/ 	.word	0x00000003
        /*2ec4*/ 	.word	0x00034440
        /*2ec8*/ 	.short	0x010a
        /*2eca*/ 	.byte	0x3f
	.zero		1


	//   ....[214]....
        /*2ecc*/ 	.word	0x000187a0
        /*2ed0*/ 	.word	0x00000003
        /*2ed4*/ 	.word	0x00034440
        /*2ed8*/ 	.short	0x010a
        /*2eda*/ 	.byte	0x3f
	.zero		1


	//   ....[215]....
        /*2edc*/ 	.word	0x000187f0
        /*2ee0*/ 	.word	0x00000003
        /*2ee4*/ 	.word	0x00034440
        /*2ee8*/ 	.short	0x010a
        /*2eea*/ 	.byte	0x3f
	.zero		1


	//----- nvinfo : EIATTR_NUM_MBARRIERS
	.align		4
.L_39:
        /*2eec*/ 	.byte	0x03, 0x38
        /*2eee*/ 	.short	0x0026


	//----- nvinfo : EIATTR_EXIT_INSTR_OFFSETS
	.align		4
        /*2ef0*/ 	.byte	0x04, 0x1c
        /*2ef2*/ 	.short	(.L_41 - .L_40)


	//   ....[0]....
.L_40:
        /*2ef4*/ 	.word	0x00002c10


	//   ....[1]....
        /*2ef8*/ 	.word	0x00002e40


	//   ....[2]....
        /*2efc*/ 	.word	0x00002fa0


	//   ....[3]....
        /*2f00*/ 	.word	0x00010ab0


	//   ....[4]....
        /*2f04*/ 	.word	0x00010b50


	//   ....[5]....
        /*2f08*/ 	.word	0x000131f0


	//   ....[6]....
        /*2f0c*/ 	.word	0x00014db0


	//   ....[7]....
        /*2f10*/ 	.word	0x000170d0


	//----- nvinfo : EIATTR_MAX_THREADS
	.align		4
.L_41:
        /*2f14*/ 	.byte	0x04, 0x05
        /*2f16*/ 	.short	(.L_43 - .L_42)
.L_42:
        /*2f18*/ 	.word	0x00000180
        /*2f1c*/ 	.word	0x00000001
        /*2f20*/ 	.word	0x00000001


	//----- nvinfo : EIATTR_CRS_STACK_SIZE
	.align		4
.L_43:
        /*2f24*/ 	.byte	0x04, 0x1e
        /*2f26*/ 	.short	(.L_45 - .L_44)
.L_44:
        /*2f28*/ 	.word	0x00000000


	//----- nvinfo : EIATTR_CBANK_PARAM_SIZE
	.align		4
.L_45:
        /*2f2c*/ 	.byte	0x03, 0x19
        /*2f2e*/ 	.short	0x0770


	//----- nvinfo : EIATTR_PARAM_CBANK
	.align		4
        /*2f30*/ 	.byte	0x04, 0x0a
        /*2f32*/ 	.short	(.L_47 - .L_46)
	.align		4
.L_46:
        /*2f34*/ 	.word	index@(.nv.constant0._ZN7cutlass13device_kernelINS_4gemm6kernel13GemmUniversalINS1_17GroupProblemShapeIN4cute5tupleIJiiiEEEEENS1_10collective13CollectiveMmaINS1_39MainloopSm90ArrayTmaGmmaWarpSpecializedILi4ENS6_IJNS5_1CILi1EEESD_SD_EEENS1_40KernelPtrArrayTmaWarpSpecializedPingpongEEENS6_IJNSC_ILi256EEENSC_ILi128EEENSC_ILi64EEEEEENS_6half_tEPNS6_IJlSD_NSC_ILi0EEEEEESL_SO_NS5_8TiledMMAINS5_8MMA_AtomIJNS5_4SM904GMMA26MMA_64x128x16_F32F16F16_SSILNSS_5MajorE0ELSU_0ELNSS_7ScaleInE1ELSV_1EEEEEENS5_6LayoutISE_NS6_IJSM_SM_SM_EEEEENS6_IJNS5_10UnderscoreES11_S11_EEEEENS5_13SM90_TMA_LOADENS5_14ComposedLayoutINS5_7SwizzleILi3ELi4ELi3EEENS5_18smem_ptr_flag_bitsILi16EEENSY_INS6_IJNSC_ILi8EEESJ_EEENS6_IJSJ_SD_EEEEEEEvNS5_8identityES14_S1E_vS1F_EENS_8epilogue10collective18CollectiveEpilogueINS1H_30Sm90PtrArrayTmaWarpSpecializedILi4ELi2ELi16ELb1ELb0ELi2EEEJSK_NS6_IJSJ_NSC_ILi32EEEEEESL_PNS6_IJSD_lSM_EEESL_S1P_NS1H_6fusion15FusionCallbacksIS1L_NS1Q_17LinearCombinationISL_fSL_fLNS_15FloatRoundStyleE2EEESK_S1N_JEEES14_NS15_IS17_S19_NSY_INS6_IJSJ_S1A_EEENS6_IJSD_SJ_EEEEEEENS5_17SM75_U16x8_LDSM_TENS5_14SM90_TMA_STOREES1Z_NS5_17SM90_U16x8_STSM_TENS5_9Copy_AtomIJNS5_17SM90_U32x4_STSM_NESL_EEEvEEEvvEEEEvNT_6ParamsE)
        /*2f38*/ 	.short	0x0210
        /*2f3a*/ 	.short	0x0770


	//----- nvinfo : EIATTR_SW_WAR
	.align		4
.L_47:
        /*2f3c*/ 	.byte	0x04, 0x36
        /*2f3e*/ 	.short	(.L_49 - .L_48)
.L_48:
        /*2f40*/ 	.word	0x00000008
.L_49:


//--------------------- .nv.callgraph             --------------------------
	.section	.nv.callgraph,"",@"SHT_CUDA_CALLGRAPH"
	.align	4
	.sectionentsize	8
	.align		4
        /*0000*/ 	.word	0x00000000
	.align		4
        /*0004*/ 	.word	0xffffffff
	.align		4
        /*0008*/ 	.word	index@(_ZN7cutlass13device_kernelINS_4gemm6kernel13GemmUniversalINS1_17GroupProblemShapeIN4cute5tupleIJiiiEEEEENS1_10collective13CollectiveMmaINS1_39MainloopSm90ArrayTmaGmmaWarpSpecializedILi4ENS6_IJNS5_1CILi1EEESD_SD_EEENS1_40KernelPtrArrayTmaWarpSpecializedPingpongEEENS6_IJNSC_ILi256EEENSC_ILi128EEENSC_ILi64EEEEEENS_6half_tEPNS6_IJlSD_NSC_ILi0EEEEEESL_SO_NS5_8TiledMMAINS5_8MMA_AtomIJNS5_4SM904GMMA26MMA_64x128x16_F32F16F16_SSILNSS_5MajorE0ELSU_0ELNSS_7ScaleInE1ELSV_1EEEEEENS5_6LayoutISE_NS6_IJSM_SM_SM_EEEEENS6_IJNS5_10UnderscoreES11_S11_EEEEENS5_13SM90_TMA_LOADENS5_14ComposedLayoutINS5_7SwizzleILi3ELi4ELi3EEENS5_18smem_ptr_flag_bitsILi16EEENSY_INS6_IJNSC_ILi8EEESJ_EEENS6_IJSJ_SD_EEEEEEEvNS5_8identityES14_S1E_vS1F_EENS_8epilogue10collective18CollectiveEpilogueINS1H_30Sm90PtrArrayTmaWarpSpecializedILi4ELi2ELi16ELb1ELb0ELi2EEEJSK_NS6_IJSJ_NSC_ILi32EEEEEESL_PNS6_IJSD_lSM_EEESL_S1P_NS1H_6fusion15FusionCallbacksIS1L_NS1Q_17LinearCombinationISL_fSL_fLNS_15FloatRoundStyleE2EEESK_S1N_JEEES14_NS15_IS17_S19_NSY_INS6_IJSJ_S1A_EEENS6_IJSD_SJ_EEEEEEENS5_17SM75_U16x8_LDSM_TENS5_14SM90_TMA_STOREES1Z_NS5_17SM90_U16x8_STSM_TENS5_9Copy_AtomIJNS5_17SM90_U32x4_STSM_NESL_EEEvEEEvvEEEEvNT_6ParamsE)
	.align		4
        /*000c*/ 	.word	index@(__assertfail)
	.align		4
        /*0010*/ 	.word	0x00000000
	.align		4
        /*0014*/ 	.word	0xfffffffe
	.align		4
        /*0018*/ 	.word	0x00000000
	.align		4
        /*001c*/ 	.word	0xfffffffd
	.align		4
        /*0020*/ 	.word	0x00000000
	.align		4
        /*0024*/ 	.word	0xfffffffc


//--------------------- .nv.constant4             --------------------------
	.section	.nv.constant4,"a",@progbits
	.align	8
	.align		8
.nv.constant4:
        /*0000*/ 	.dword	__assertfail
	.align		8
        /*0008*/ 	.dword	__unnamed_1
	.align		8
        /*0010*/ 	.dword	_ZN39_INTERNAL_687602a4_4_k_cu_f41c1471_27954cuda3std3__45__cpo5beginE
	.align		8
        /*0018*/ 	.dword	_ZN39_INTERNAL_687602a4_4_k_cu_f41c1471_27954cuda3std3__45__cpo3endE
	.align		8
        /*0020*/ 	.dword	_ZN39_INTERNAL_687602a4_4_k_cu_f41c1471_27954cuda3std3__45__cpo6cbeginE
	.align		8
        /*0028*/ 	.dword	_ZN39_INTERNAL_687602a4_4_k_cu_f41c1471_27954cuda3std3__45__cpo4cendE
	.align		8
        /*0030*/ 	.dword	_ZN39_INTERNAL_687602a4_4_k_cu_f41c1471_27954cuda3std3__441_GLOBAL__N__687602a4_4_k_cu_f41c1471_27956ignoreE
	.align		8
        /*0038*/ 	.dword	_ZN39_INTERNAL_687602a4_4_k_cu_f41c1471_27954cuda3std3__419piecewise_constructE
	.align		8
        /*0040*/ 	.dword	_ZN39_INTERNAL_687602a4_4_k_cu_f41c1471_27954cuda3std3__48in_placeE
	.align		8
        /*0048*/ 	.dword	_ZN39_INTERNAL_687602a4_4_k_cu_f41c1471_27954cuda3std6ranges3__45__cpo4swapE
	.align		8
        /*0050*/ 	.dword	_ZN39_INTERNAL_687602a4_4_k_cu_f41c1471_27954cuda3std6ranges3__45__cpo9iter_moveE
	.align		8
        /*0058*/ 	.dword	_ZN39_INTERNAL_687602a4_4_k_cu_f41c1471_27954cute7productE
	.align		8
        /*0060*/ 	.dword	_ZN39_INTERNAL_687602a4_4_k_cu_f41c1471_27954cute1_E
	.align		8
        /*0068*/ 	.dword	$str$24
	.align		8
        /*0070*/ 	.dword	$str$25


//--------------------- .text._ZN7cutlass13device_kernelINS_4gemm6kernel13GemmUniversalINS1_17GroupProblemShapeIN4cute5tupleIJiiiEEEEENS1_10collective13CollectiveMmaINS1_39MainloopSm90ArrayTmaGmmaWarpSpecializedILi4ENS6_IJNS5_1CILi1EEESD_SD_EEENS1_40KernelPtrArrayTmaWarpSpecializedPingpongEEENS6_IJNSC_ILi256EEENSC_ILi128EEENSC_ILi64EEEEEENS_6half_tEPNS6_IJlSD_NSC_ILi0EEEEEESL_SO_NS5_8TiledMMAINS5_8MMA_AtomIJNS5_4SM904GMMA26MMA_64x128x16_F32F16F16_SSILNSS_5MajorE0ELSU_0ELNSS_7ScaleInE1ELSV_1EEEEEENS5_6LayoutISE_NS6_IJSM_SM_SM_EEEEENS6_IJNS5_10UnderscoreES11_S11_EEEEENS5_13SM90_TMA_LOADENS5_14ComposedLayoutINS5_7SwizzleILi3ELi4ELi3EEENS5_18smem_ptr_flag_bitsILi16EEENSY_INS6_IJNSC_ILi8EEESJ_EEENS6_IJSJ_SD_EEEEEEEvNS5_8identityES14_S1E_vS1F_EENS_8epilogue10collective18CollectiveEpilogueINS1H_30Sm90PtrArrayTmaWarpSpecializedILi4ELi2ELi16ELb1ELb0ELi2EEEJSK_NS6_IJSJ_NSC_ILi32EEEEEESL_PNS6_IJSD_lSM_EEESL_S1P_NS1H_6fusion15FusionCallbacksIS1L_NS1Q_17LinearCombinationISL_fSL_fLNS_15FloatRoundStyleE2EEESK_S1N_JEEES14_NS15_IS17_S19_NSY_INS6_IJSJ_S1A_EEENS6_IJSD_SJ_EEEEEEENS5_17SM75_U16x8_LDSM_TENS5_14SM90_TMA_STOREES1Z_NS5_17SM90_U16x8_STSM_TENS5_9Copy_AtomIJNS5_17SM90_U32x4_STSM_NESL_EEEvEEEvvEEEEvNT_6ParamsE --------------------------
	.section	.text._ZN7cutlass13device_kernelINS_4gemm6kernel13GemmUniversalINS1_17GroupProblemShapeIN4cute5tupleIJiiiEEEEENS1_10collective13CollectiveMmaINS1_39MainloopSm90ArrayTmaGmmaWarpSpecializedILi4ENS6_IJNS5_1CILi1EEESD_SD_EEENS1_40KernelPtrArrayTmaWarpSpecializedPingpongEEENS6_IJNSC_ILi256EEENSC_ILi128EEENSC_ILi64EEEEEENS_6half_tEPNS6_IJlSD_NSC_ILi0EEEEEESL_SO_NS5_8TiledMMAINS5_8MMA_AtomIJNS5_4SM904GMMA26MMA_64x128x16_F32F16F16_SSILNSS_5MajorE0ELSU_0ELNSS_7ScaleInE1ELSV_1EEEEEENS5_6LayoutISE_NS6_IJSM_SM_SM_EEEEENS6_IJNS5_10UnderscoreES11_S11_EEEEENS5_13SM90_TMA_LOADENS5_14ComposedLayoutINS5_7SwizzleILi3ELi4ELi3EEENS5_18smem_ptr_flag_bitsILi16EEENSY_INS6_IJNSC_ILi8EEESJ_EEENS6_IJSJ_SD_EEEEEEEvNS5_8identityES14_S1E_vS1F_EENS_8epilogue10collective18CollectiveEpilogueINS1H_30Sm90PtrArrayTmaWarpSpecializedILi4ELi2ELi16ELb1ELb0ELi2EEEJSK_NS6_IJSJ_NSC_ILi32EEEEEESL_PNS6_IJSD_lSM_EEESL_S1P_NS1H_6fusion15FusionCallbacksIS1L_NS1Q_17LinearCombinationISL_fSL_fLNS_15FloatRoundStyleE2EEESK_S1N_JEEES14_NS15_IS17_S19_NSY_INS6_IJSJ_S1A_EEENS6_IJSD_SJ_EEEEEEENS5_17SM75_U16x8_LDSM_TENS5_14SM90_TMA_STOREES1Z_NS5_17SM90_U16x8_STSM_TENS5_9Copy_AtomIJNS5_17SM90_U32x4_STSM_NESL_EEEvEEEvvEEEEvNT_6ParamsE,"ax",@progbits
	.align	128
.text._ZN7cutlass13device_kernelINS_4gemm6kernel13GemmUniversalINS1_17GroupProblemShapeIN4cute5tupleIJiiiEEEEENS1_10collective13CollectiveMmaINS1_39MainloopSm90ArrayTmaGmmaWarpSpecializedILi4ENS6_IJNS5_1CILi1EEESD_SD_EEENS1_40KernelPtrArrayTmaWarpSpecializedPingpongEEENS6_IJNSC_ILi256EEENSC_ILi128EEENSC_ILi64EEEEEENS_6half_tEPNS6_IJlSD_NSC_ILi0EEEEEESL_SO_NS5_8TiledMMAINS5_8MMA_AtomIJNS5_4SM904GMMA26MMA_64x128x16_F32F16F16_SSILNSS_5MajorE0ELSU_0ELNSS_7ScaleInE1ELSV_1EEEEEENS5_6LayoutISE_NS6_IJSM_SM_SM_EEEEENS6_IJNS5_10UnderscoreES11_S11_EEEEENS5_13SM90_TMA_LOADENS5_14ComposedLayoutINS5_7SwizzleILi3ELi4ELi3EEENS5_18smem_ptr_flag_bitsILi16EEENSY_INS6_IJNSC_ILi8EEESJ_EEENS6_IJSJ_SD_EEEEEEEvNS5_8identityES14_S1E_vS1F_EENS_8epilogue10collective18CollectiveEpilogueINS1H_30Sm90PtrArrayTmaWarpSpecializedILi4ELi2ELi16ELb1ELb0ELi2EEEJSK_NS6_IJSJ_NSC_ILi32EEEEEESL_PNS6_IJSD_lSM_EEESL_S1P_NS1H_6fusion15FusionCallbacksIS1L_NS1Q_17LinearCombinationISL_fSL_fLNS_15FloatRoundStyleE2EEESK_S1N_JEEES14_NS15_IS17_S19_NSY_INS6_IJSJ_S1A_EEENS6_IJSD_SJ_EEEEEEENS5_17SM75_U16x8_LDSM_TENS5_14SM90_TMA_STOREES1Z_NS5_17SM90_U16x8_STSM_TENS5_9Copy_AtomIJNS5_17SM90_U32x4_STSM_NESL_EEEvEEEvvEEEEvNT_6ParamsE:
        .type           _ZN7cutlass13device_kernelINS_4gemm6kernel13GemmUniversalINS1_17GroupProblemShapeIN4cute5tupleIJiiiEEEEENS1_10collective13CollectiveMmaINS1_39MainloopSm90ArrayTmaGmmaWarpSpecializedILi4ENS6_IJNS5_1CILi1EEESD_SD_EEENS1_40KernelPtrArrayTmaWarpSpecializedPingpongEEENS6_IJNSC_ILi256EEENSC_ILi128EEENSC_ILi64EEEEEENS_6half_tEPNS6_IJlSD_NSC_ILi0EEEEEESL_SO_NS5_8TiledMMAINS5_8MMA_AtomIJNS5_4SM904GMMA26MMA_64x128x16_F32F16F16_SSILNSS_5MajorE0ELSU_0ELNSS_7ScaleInE1ELSV_1EEEEEENS5_6LayoutISE_NS6_IJSM_SM_SM_EEEEENS6_IJNS5_10UnderscoreES11_S11_EEEEENS5_13SM90_TMA_LOADENS5_14ComposedLayoutINS5_7SwizzleILi3ELi4ELi3EEENS5_18smem_ptr_flag_bitsILi16EEENSY_INS6_IJNSC_ILi8EEESJ_EEENS6_IJSJ_SD_EEEEEEEvNS5_8identityES14_S1E_vS1F_EENS_8epilogue10collective18CollectiveEpilogueINS1H_30Sm90PtrArrayTmaWarpSpecializedILi4ELi2ELi16ELb1ELb0ELi2EEEJSK_NS6_IJSJ_NSC_ILi32EEEEEESL_PNS6_IJSD_lSM_EEESL_S1P_NS1H_6fusion15FusionCallbacksIS1L_NS1Q_17LinearCombinationISL_fSL_fLNS_15FloatRoundStyleE2EEESK_S1N_JEEES14_NS15_IS17_S19_NSY_INS6_IJSJ_S1A_EEENS6_IJSD_SJ_EEEEEEENS5_17SM75_U16x8_LDSM_TENS5_14SM90_TMA_STOREES1Z_NS5_17SM90_U16x8_STSM_TENS5_9Copy_AtomIJNS5_17SM90_U32x4_STSM_NESL_EEEvEEEvvEEEEvNT_6ParamsE,@function
        .size           _ZN7cutlass13device_kernelINS_4gemm6kernel13GemmUniversalINS1_17GroupProblemShapeIN4cute5tupleIJiiiEEEEENS1_10collective13CollectiveMmaINS1_39MainloopSm90ArrayTmaGmmaWarpSpecializedILi4ENS6_IJNS5_1CILi1EEESD_SD_EEENS1_40KernelPtrArrayTmaWarpSpecializedPingpongEEENS6_IJNSC_ILi256EEENSC_ILi128EEENSC_ILi64EEEEEENS_6half_tEPNS6_IJlSD_NSC_ILi0EEEEEESL_SO_NS5_8TiledMMAINS5_8MMA_AtomIJNS5_4SM904GMMA26MMA_64x128x16_F32F16F16_SSILNSS_5MajorE0ELSU_0ELNSS_7ScaleInE1ELSV_1EEEEEENS5_6LayoutISE_NS6_IJSM_SM_SM_EEEEENS6_IJNS5_10UnderscoreES11_S11_EEEEENS5_13SM90_TMA_LOADENS5_14ComposedLayoutINS5_7SwizzleILi3ELi4ELi3EEENS5_18smem_ptr_flag_bitsILi16EEENSY_INS6_IJNSC_ILi8EEESJ_EEENS6_IJSJ_SD_EEEEEEEvNS5_8identityES14_S1E_vS1F_EENS_8epilogue10collective18CollectiveEpilogueINS1H_30Sm90PtrArrayTmaWarpSpecializedILi4ELi2ELi16ELb1ELb0ELi2EEEJSK_NS6_IJSJ_NSC_ILi32EEEEEESL_PNS6_IJSD_lSM_EEESL_S1P_NS1H_6fusion15FusionCallbacksIS1L_NS1Q_17LinearCombinationISL_fSL_fLNS_15FloatRoundStyleE2EEESK_S1N_JEEES14_NS15_IS17_S19_NSY_INS6_IJSJ_S1A_EEENS6_IJSD_SJ_EEEEEEENS5_17SM75_U16x8_LDSM_TENS5_14SM90_TMA_STOREES1Z_NS5_17SM90_U16x8_STSM_TENS5_9Copy_AtomIJNS5_17SM90_U32x4_STSM_NESL_EEEvEEEvvEEEEvNT_6ParamsE,(.L_x_429 - _ZN7cutlass13device_kernelINS_4gemm6kernel13GemmUniversalINS1_17GroupProblemShapeIN4cute5tupleIJiiiEEEEENS1_10collective13CollectiveMmaINS1_39MainloopSm90ArrayTmaGmmaWarpSpecializedILi4ENS6_IJNS5_1CILi1EEESD_SD_EEENS1_40KernelPtrArrayTmaWarpSpecializedPingpongEEENS6_IJNSC_ILi256EEENSC_ILi128EEENSC_ILi64EEEEEENS_6half_tEPNS6_IJlSD_NSC_ILi0EEEEEESL_SO_NS5_8TiledMMAINS5_8MMA_AtomIJNS5_4SM904GMMA26MMA_64x128x16_F32F16F16_SSILNSS_5MajorE0ELSU_0ELNSS_7ScaleInE1ELSV_1EEEEEENS5_6LayoutISE_NS6_IJSM_SM_SM_EEEEENS6_IJNS5_10UnderscoreES11_S11_EEEEENS5_13SM90_TMA_LOADENS5_14ComposedLayoutINS5_7SwizzleILi3ELi4ELi3EEENS5_18smem_ptr_flag_bitsILi16EEENSY_INS6_IJNSC_ILi8EEESJ_EEENS6_IJSJ_SD_EEEEEEEvNS5_8identityES14_S1E_vS1F_EENS_8epilogue10collective18CollectiveEpilogueINS1H_30Sm90PtrArrayTmaWarpSpecializedILi4ELi2ELi16ELb1ELb0ELi2EEEJSK_NS6_IJSJ_NSC_ILi32EEEEEESL_PNS6_IJSD_lSM_EEESL_S1P_NS1H_6fusion15FusionCallbacksIS1L_NS1Q_17LinearCombinationISL_fSL_fLNS_15FloatRoundStyleE2EEESK_S1N_JEEES14_NS15_IS17_S19_NSY_INS6_IJSJ_S1A_EEENS6_IJSD_SJ_EEEEEEENS5_17SM75_U16x8_LDSM_TENS5_14SM90_TMA_STOREES1Z_NS5_17SM90_U16x8_STSM_TENS5_9Copy_AtomIJNS5_17SM90_U32x4_STSM_NESL_EEEvEEEvvEEEEvNT_6ParamsE)
        .other          _ZN7cutlass13device_kernelINS_4gemm6kernel13GemmUniversalINS1_17GroupProblemShapeIN4cute5tupleIJiiiEEEEENS1_10collective13CollectiveMmaINS1_39MainloopSm90ArrayTmaGmmaWarpSpecializedILi4ENS6_IJNS5_1CILi1EEESD_SD_EEENS1_40KernelPtrArrayTmaWarpSpecializedPingpongEEENS6_IJNSC_ILi256EEENSC_ILi128EEENSC_ILi64EEEEEENS_6half_tEPNS6_IJlSD_NSC_ILi0EEEEEESL_SO_NS5_8TiledMMAINS5_8MMA_AtomIJNS5_4SM904GMMA26MMA_64x128x16_F32F16F16_SSILNSS_5MajorE0ELSU_0ELNSS_7ScaleInE1ELSV_1EEEEEENS5_6LayoutISE_NS6_IJSM_SM_SM_EEEEENS6_IJNS5_10UnderscoreES11_S11_EEEEENS5_13SM90_TMA_LOADENS5_14ComposedLayoutINS5_7SwizzleILi3ELi4ELi3EEENS5_18smem_ptr_flag_bitsILi16EEENSY_INS6_IJNSC_ILi8EEESJ_EEENS6_IJSJ_SD_EEEEEEEvNS5_8identityES14_S1E_vS1F_EENS_8epilogue10collective18CollectiveEpilogueINS1H_30Sm90PtrArrayTmaWarpSpecializedILi4ELi2ELi16ELb1ELb0ELi2EEEJSK_NS6_IJSJ_NSC_ILi32EEEEEESL_PNS6_IJSD_lSM_EEESL_S1P_NS1H_6fusion15FusionCallbacksIS1L_NS1Q_17LinearCombinationISL_fSL_fLNS_15FloatRoundStyleE2EEESK_S1N_JEEES14_NS15_IS17_S19_NSY_INS6_IJSJ_S1A_EEENS6_IJSD_SJ_EEEEEEENS5_17SM75_U16x8_LDSM_TENS5_14SM90_TMA_STOREES1Z_NS5_17SM90_U16x8_STSM_TENS5_9Copy_AtomIJNS5_17SM90_U32x4_STSM_NESL_EEEvEEEvvEEEEvNT_6ParamsE,@"STO_CUDA_ENTRY STV_DEFAULT"
_ZN7cutlass13device_kernelINS_4gemm6kernel13GemmUniversalINS1_17GroupProblemShapeIN4cute5tupleIJiiiEEEEENS1_10collective13CollectiveMmaINS1_39MainloopSm90ArrayTmaGmmaWarpSpecializedILi4ENS6_IJNS5_1CILi1EEESD_SD_EEENS1_40KernelPtrArrayTmaWarpSpecializedPingpongEEENS6_IJNSC_ILi256EEENSC_ILi128EEENSC_ILi64EEEEEENS_6half_tEPNS6_IJlSD_NSC_ILi0EEEEEESL_SO_NS5_8TiledMMAINS5_8MMA_AtomIJNS5_4SM904GMMA26MMA_64x128x16_F32F16F16_SSILNSS_5MajorE0ELSU_0ELNSS_7ScaleInE1ELSV_1EEEEEENS5_6LayoutISE_NS6_IJSM_SM_SM_EEEEENS6_IJNS5_10UnderscoreES11_S11_EEEEENS5_13SM90_TMA_LOADENS5_14ComposedLayoutINS5_7SwizzleILi3ELi4ELi3EEENS5_18smem_ptr_flag_bitsILi16EEENSY_INS6_IJNSC_ILi8EEESJ_EEENS6_IJSJ_SD_EEEEEEEvNS5_8identityES14_S1E_vS1F_EENS_8epilogue10collective18CollectiveEpilogueINS1H_30Sm90PtrArrayTmaWarpSpecializedILi4ELi2ELi16ELb1ELb0ELi2EEEJSK_NS6_IJSJ_NSC_ILi32EEEEEESL_PNS6_IJSD_lSM_EEESL_S1P_NS1H_6fusion15FusionCallbacksIS1L_NS1Q_17LinearCombinationISL_fSL_fLNS_15FloatRoundStyleE2EEESK_S1N_JEEES14_NS15_IS17_S19_NSY_INS6_IJSJ_S1A_EEENS6_IJSD_SJ_EEEEEEENS5_17SM75_U16x8_LDSM_TENS5_14SM90_TMA_STOREES1Z_NS5_17SM90_U16x8_STSM_TENS5_9Copy_AtomIJNS5_17SM90_U32x4_STSM_NESL_EEEvEEEvvEEEEvNT_6ParamsE:
[----:B------:R-:W1:Y:S02]  /*0000*/  LDC R1, c[0x0][0x28] ;  /* 0x00000a00ff017b82 */ /* 0x000e640000000800 */
[----:B-1----:R-:W-:-:S06]  /*0010*/  VIADD R1, R1, 0xfffffb10 ;  /* 0xfffffb1001017836 */ /* 0x002fcc0000000000 */
[----:B------:R-:W1:Y:S01]  /*0020*/  LDC.64 R6, c[0x0][0x918] ;  /* 0x00024600ff067b82 */ /* 0x000e620000000a00 */
[----:B------:R-:W-:Y:S01]  /*0030*/  ULDC.64 UR38, c[0x0][0x208] ;  /* 0x0000820000267ab9 */ /* 0x000fe20000000a00 */
[----:B------:R-:W2:Y:S01]  /*0040*/  S2R R21, SR_TID.X ;  /* 0x0000000000157919 */ /* 0x000ea20000002100 */
[----:B------:R-:W-:Y:S01]  /*0050*/  ULDC UR4, c[0x0][0x910] ;  /* 0x0002440000047ab9 */ /* 0x000fe20000000800 */
[----:B------:R-:W-:Y:S01]  /*0060*/  ULDC.64 UR20, c[0x0][0x8d0] ;  /* 0x0002340000147ab9 */ /* 0x000fe20000000a00 */
[----:B------:R-:W-:Y:S01]  /*0070*/  ULDC.64 UR14, c[0x0][0x8c8] ;  /* 0x00023200000e7ab9 */ /* 0x000fe20000000a00 */
[----:B------:R-:W-:Y:S01]  /*0080*/  ULDC UR5, c[0x0][0x908] ;  /* 0x0002420000057ab9 */ /* 0x000fe20000000800 */
[----:B------:R-:W-:Y:S01]  /*0090*/  MOV R8, RZ ;  /* 0x000000ff00087202 */ /* 0x000fe20000000f00 */
[----:B------:R-:W-:Y:S01]  /*00a0*/  S2UR UR56, SR_CTAID.X ;  /* 0x00000000003879c3 */ /* 0x000fe20000002500 */
[----:B------:R-:W-:Y:S01]  /*00b0*/  IMAD.MOV.U32 R0, RZ, RZ, RZ ;  /* 0x000000ffff007224 */ /* 0x000fe200078e00ff */
[----:B------:R-:W-:Y:S01]  /*00c0*/  ULDC.64 UR22, c[0x0][0x8e8] ;  /* 0x00023a0000167ab9 */ /* 0x000fe20000000a00 */
[----:B------:R-:W-:Y:S01]  /*00d0*/  ULDC.64 UR16, c[0x0][0x8e0] ;  /* 0x0002380000107ab9 */ /* 0x000fe20000000a00 */
[----:B-1----:R-:W3:Y:S01]  /*00e0*/  LDG.E R9, desc[UR38][R6.64] ;  /* 0x0000002606097981 */ /* 0x002ee2000c1e1900 */
[----:B------:R-:W-:-:S03]  /*00f0*/  IMAD.U32 R3, RZ, RZ, UR4 ;  /* 0x00000004ff037e24 */ /* 0x000fc6000f8e00ff */
[----:B------:R-:W4:Y:S01]  /*0100*/  LDG.E R2, desc[UR38][R6.64+0x4] ;  /* 0x0000042606027981 */ /* 0x000f22000c1e1900 */
[----:B--2---:R-:W-:-:S04]  /*0110*/  LOP3.LUT R20, R21, 0x1f, RZ, 0xc0, !PT ;  /* 0x0000001f15147812 */ /* 0x004fc800078ec0ff */
[----:B------:R-:W-:Y:S01]  /*0120*/  ISETP.GE.AND P0, PT, R20, R3, PT ;  /* 0x000000031400720c */ /* 0x000fe20003f06270 */
[----:B------:R-:W-:-:S04]  /*0130*/  UISETP.NE.U32.AND UP0, UPT, UR20, URZ, UPT ;  /* 0x0000003f1400728c */ /* 0x000fc8000bf05070 */
[----:B------:R-:W-:-:S08]  /*0140*/  UISETP.NE.AND.EX UP0, UPT, UR21, URZ, UPT, UP0 ;  /* 0x0000003f1500728c */ /* 0x000fd0000bf05300 */
[----:B------:R-:W1:Y:S03]  /*0150*/  @!P0 LDC.64 R4, c[0x0][0x918] ;  /* 0x00024600ff048b82 */ /* 0x000e660000000a00 */
[----:B------:R-:W-:-:S05]  /*0160*/  @UP0 ULDC UR24, c[0x0][0x8dc] ;  /* 0x0002370000180ab9 */ /* 0x000fca0000000800 */
[----:B------:R-:W2:Y:S01]  /*0170*/  S2UR UR4, SR_CTAID.Y ;  /* 0x00000000000479c3 */ /* 0x000ea20000002600 */
[----:B------:R-:W-:Y:S01]  /*0180*/  UISETP.NE.AND UP3, UPT, UR5, 0x1, UPT ;  /* 0x000000010500788c */ /* 0x000fe2000bf65270 */
[----:B------:R-:W-:Y:S01]  /*0190*/  UMOV UR57, URZ ;  /* 0x0000003f00397c82 */ /* 0x000fe20008000000 */
[----:B-1----:R-:W-:-:S09]  /*01a0*/  @!P0 IMAD.WIDE.U32 R4, R20, 0xc, R4 ;  /* 0x0000000c14048825 */ /* 0x002fd200078e0004 */
[----:B------:R-:W-:Y:S01]  /*01b0*/  @UP3 ULDC UR8, c[0x0][0x10] ;  /* 0x0000040000083ab9 */ /* 0x000fe20000000800 */
[----:B------:R-:W-:Y:S01]  /*01c0*/  @UP3 UMOV UR5, URZ ;  /* 0x0000003f00053c82 */ /* 0x000fe20008000000 */
[----:B------:R1:W5:Y:S04]  /*01d0*/  @!P0 LDG.E R8, desc[UR38][R4.64] ;  /* 0x0000002604088981 */ /* 0x000368000c1e1900 */
[----:B------:R1:W5:Y:S01]  /*01e0*/  @!P0 LDG.E R0, desc[UR38][R4.64+0x4] ;  /* 0x0000042604008981 */ /* 0x000362000c1e1900 */
[----:B------:R-:W-:Y:S01]  /*01f0*/  ISETP.NE.U32.AND P0, PT, RZ, UR22, PT ;  /* 0x00000016ff007c0c */ /* 0x000fe2000bf05070 */
[----:B--2---:R-:W-:-:S03]  /*0200*/  @UP3 UIMAD.WIDE.U32 UR8, UR56, UR8, UR4 ;  /* 0x00000008380832a5 */ /* 0x004fc6000f8e0004 */
[----:B------:R-:W-:Y:S01]  /*0210*/  ISETP.NE.AND.EX P0, PT, RZ, UR23, PT, P0 ;  /* 0x00000017ff007c0c */ /* 0x000fe2000bf05300 */
[----:B------:R-:W-:Y:S01]  /*0220*/  @UP3 UMOV UR7, URZ ;  /* 0x0000003f00073c82 */ /* 0x000fe20008000000 */
[----:B------:R-:W-:Y:S01]  /*0230*/  @!UP3 ULDC UR5, c[0x0][0xc] ;  /* 0x000003000005bab9 */ /* 0x000fe20000000800 */
[----:B------:R-:W-:Y:S02]  /*0240*/  @UP3 UIADD3 UR7, UR9, UR7, URZ ;  /* 0x0000000709073290 */ /* 0x000fe4000fffe03f */
[----:B------:R-:W-:-:S07]  /*0250*/  @!UP3 UIMAD.WIDE.U32 UR4, UR5, UR4, UR56 ;  /* 0x000000040504b2a5 */ /* 0x000fce000f8e0038 */
[----:B------:R-:W-:Y:S01]  /*0260*/  @!UP3 UMOV UR7, UR5 ;  /* 0x000000050007bc82 */ /* 0x000fe20008000000 */
[----:B------:R-:W-:Y:S01]  /*0270*/  @!UP3 UMOV UR8, UR4 ;  /* 0x000000040008bc82 */ /* 0x000fe20008000000 */
[----:B---3--:R-:W-:-:S13]  /*0280*/  R2UR UR11, R9 ;  /* 0x00000000090b72ca */ /* 0x008fda00000e0000 */
[----:B------:R-:W-:-:S04]  /*0290*/  UIADD3 UR6, UP1, UR11, UR14, URZ ;  /* 0x0000000e0b067290 */ /* 0x000fc8000ff3e03f */
[----:B------:R-:W-:Y:S02]  /*02a0*/  ULEA.HI.X.SX32 UR11, UR11, UR15, 0x1, UP1 ;  /* 0x0000000f0b0b7291 */ /* 0x000fe400088f0e3f */
[----:B------:R-:W-:-:S04]  /*02b0*/  UIADD3 UR6, UP1, UR6, -0x1, URZ ;  /* 0xffffffff06067890 */ /* 0x000fc8000ff3e03f */
[----:B------:R-:W-:Y:S02]  /*02c0*/  UIADD3.X UR11, UR11, -0x1, URZ, UP1, !UPT ;  /* 0xffffffff0b0b7890 */ /* 0x000fe40008ffe43f */
[----:B------:R-:W-:Y:S01]  /*02d0*/  @UP0 UIADD3 UR24, UP1, UR6, UR24, URZ ;  /* 0x0000001806180290 */ /* 0x000fe2000ff3e03f */
[----:B----4-:R-:W-:-:S03]  /*02e0*/  R2UR UR27, R2 ;  /* 0x00000000021b72ca */ /* 0x010fc600000e0000 */
[----:B------:R-:W-:-:S04]  /*02f0*/  @UP0 UIADD3.X UR26, URZ, UR11, URZ, UP1, !UPT ;  /* 0x0000000b3f1a0290 */ /* 0x000fc80008ffe43f */
[----:B------:R-:W-:-:S04]  /*0300*/  @UP0 UIMAD.WIDE.U32 UR12, UR26, UR20, URZ ;  /* 0x000000141a0c02a5 */ /* 0x000fc8000f8e003f */
[----:B------:R-:W-:Y:S02]  /*0310*/  @UP0 UIMAD.WIDE.U32 UR18, UP1, UR24, UR21, UR12 ;  /* 0x00000015181202a5 */ /* 0x000fe4000f82000c */
[----:B------:R-:W-:Y:S02]  /*0320*/  @UP0 UIMAD.WIDE.U32 UR12, UR24, UR20, URZ ;  /* 0x00000014180c02a5 */ /* 0x000fe4000f8e003f */
[----:B------:R-:W-:Y:S02]  /*0330*/  @UP0 UIADD3.X UR25, URZ, URZ, URZ, UP1, !UPT ;  /* 0x0000003f3f190290 */ /* 0x000fe40008ffe43f */
[----:B------:R-:W-:Y:S01]  /*0340*/  @UP0 UIADD3 URZ, UP1, UR13, UR18, URZ ;  /* 0x000000120d3f0290 */ /* 0x000fe2000ff3e03f */
[----:B------:R-:W-:Y:S01]  /*0350*/  @UP0 UMOV UR24, UR19 ;  /* 0x0000001300180c82 */ /* 0x000fe20008000000 */
[----:B------:R-:W-:Y:S02]  /*0360*/  UIADD3 UR10, UP2, UR27, UR16, URZ ;  /* 0x000000101b0a7290 */ /* 0x000fe4000ff5e03f */
[----:B------:R-:W-:-:S02]  /*0370*/  @UP0 UIMAD.WIDE.U32.X UR12, UR26, UR21, UR24, UP1 ;  /* 0x000000151a0c02a5 */ /* 0x000fc400088e0418 */
[----:B------:R-:W-:Y:S02]  /*0380*/  ULEA.HI.X.SX32 UR9, UR27, UR17, 0x1, UP2 ;  /* 0x000000111b097291 */ /* 0x000fe400090f0e3f */
[----:B------:R-:W-:-:S03]  /*0390*/  UIADD3 UR19, UP1, UR10, -0x1, URZ ;  /* 0xffffffff0a137890 */ /* 0x000fc6000ff3e03f */
[----:B------:R-:W-:Y:S01]  /*03a0*/  @UP0 UMOV UR6, UR12 ;  /* 0x0000000c00060c82 */ /* 0x000fe20008000000 */
[----:B------:R-:W-:Y:S01]  /*03b0*/  UIADD3.X UR5, UR9, -0x1, URZ, UP1, !UPT ;  /* 0xffffffff09057890 */ /* 0x000fe20008ffe43f */
[----:B------:R-:W-:Y:S01]  /*03c0*/  @UP0 UMOV UR11, UR13 ;  /* 0x0000000d000b0c82 */ /* 0x000fe20008000000 */
[----:B-1----:R-:W-:Y:S10]  /*03d0*/  @!P0 BRA `(.L_x_0) ;  /* 0x00000000002c8947 */ /* 0x002ff40003800000 */
[----:B------:R-:W-:Y:S02]  /*03e0*/  ULDC UR9, c[0x0][0x8f4] ;  /* 0x00023d0000097ab9 */ /* 0x000fe40000000800 */
[----:B------:R-:W-:-:S04]  /*03f0*/  UIADD3 UR9, UP1, UR19, UR9, URZ ;  /* 0x0000000913097290 */ /* 0x000fc8000ff3e03f */
[----:B------:R-:W-:-:S04]  /*0400*/  UIADD3.X UR10, URZ, UR5, URZ, UP1, !UPT ;  /* 0x000000053f0a7290 */ /* 0x000fc80008ffe43f */
[----:B------:R-:W-:-:S04]  /*0410*/  UIMAD.WIDE.U32 UR4, UR10, UR22, URZ ;  /* 0x000000160a0472a5 */ /* 0x000fc8000f8e003f */
[----:B------:R-:W-:Y:S02]  /*0420*/  UIMAD.WIDE.U32 UR12, UP1, UR9, UR23, UR4 ;  /* 0x00000017090c72a5 */ /* 0x000fe4000f820004 */
[----:B------:R-:W-:Y:S02]  /*0430*/  UIMAD.WIDE.U32 UR4, UR9, UR22, URZ ;  /* 0x00000016090472a5 */ /* 0x000fe4000f8e003f */
[----:B------:R-:W-:Y:S02]  /*0440*/  UIADD3.X UR19, URZ, URZ, URZ, UP1, !UPT ;  /* 0x0000003f3f137290 */ /* 0x000fe40008ffe43f */
[----:B------:R-:W-:Y:S01]  /*0450*/  UIADD3 URZ, UP1, UR5, UR12, URZ ;  /* 0x0000000c053f7290 */ /* 0x000fe2000ff3e03f */
[----:B------:R-:W-:-:S03]  /*0460*/  UMOV UR18, UR13 ;  /* 0x0000000d00127c82 */ /* 0x000fc60008000000 */
[----:B------:R-:W-:-:S07]  /*0470*/  UIMAD.WIDE.U32.X UR4, UR10, UR23, UR18, UP1 ;  /* 0x000000170a0472a5 */ /* 0x000fce00088e0412 */
[----:B------:R-:W-:-:S05]  /*0480*/  UMOV UR19, UR4 ;  /* 0x0000000400137c82 */ /* 0x000fca0008000000 */
.L_x_0:
[----:B------:R-:W-:Y:S01]  /*0490*/  ULDC UR9, c[0x0][0x934] ;  /* 0x00024d0000097ab9 */ /* 0x000fe20000000800 */
[----:B------:R-:W-:Y:S01]  /*04a0*/  ULDC UR10, c[0x0][0x904] ;  /* 0x00024100000a7ab9 */ /* 0x000fe20000000800 */
[----:B------:R-:W-:Y:S01]  /*04b0*/  ULDC UR4, c[0x0][0x938] ;  /* 0x00024e0000047ab9 */ /* 0x000fe20000000800 */
[----:B------:R-:W-:Y:S02]  /*04c0*/  USHF.L.U32 UR9, UR9, UR10, URZ ;  /* 0x0000000a09097299 */ /* 0x000fe4000800063f */
[----:B------:R-:W-:Y:S01]  /*04d0*/  USHF.L.U32 UR10, UR4, UR10, URZ ;  /* 0x0000000a040a7299 */ /* 0x000fe2000800063f */
[----:B------:R-:W-:Y:S01]  /*04e0*/  ULDC UR18, c[0x0][0x8d8] ;  /* 0x0002360000127ab9 */ /* 0x000fe20000000800 */
[----:B------:R-:W-:Y:S02]  /*04f0*/  ULDC UR29, c[0x0][0x8f0] ;  /* 0x00023c00001d7ab9 */ /* 0x000fe40000000800 */
[----:B------:R-:W-:Y:S01]  /*0500*/  IMAD.U32 R10, RZ, RZ, UR9 ;  /* 0x00000009ff0a7e24 */ /* 0x000fe2000f8e00ff */
[----:B------:R-:W-:Y:S01]  /*0510*/  USHF.R.U64 UR11, UR6, UR18, UR11 ;  /* 0x00000012060b7299 */ /* 0x000fe2000800120b */
[----:B------:R-:W-:Y:S01]  /*0520*/  MOV R9, UR10 ;  /* 0x0000000a00097c02 */ /* 0x000fe20008000f00 */
[----:B------:R-:W-:-:S02]  /*0530*/  USHF.R.U64 UR6, UR19, UR29, UR5 ;  /* 0x0000001d13067299 */ /* 0x000fc40008001205 */
[----:B------:R-:W-:Y:S01]  /*0540*/  IABS R2, R10 ;  /* 0x0000000a00027213 */ /* 0x000fe20000000000 */
[----:B------:R-:W-:Y:S01]  /*0550*/  UIADD3 UR11, UR11, -0x1, UR9 ;  /* 0xffffffff0b0b7890 */ /* 0x000fe2000fffe009 */
[----:B------:R-:W-:Y:S01]  /*0560*/  IABS R4, R9 ;  /* 0x0000000900047213 */ /* 0x000fe20000000000 */
[----:B------:R-:W-:Y:S01]  /*0570*/  UIADD3 UR6, UR6, -0x1, UR10 ;  /* 0xffffffff06067890 */ /* 0x000fe2000fffe00a */
[----:B------:R-:W-:Y:S01]  /*0580*/  R2UR UR27, R2 ;  /* 0x00000000021b72ca */ /* 0x000fe200000e0000 */
[----:B------:R-:W-:Y:S01]  /*0590*/  UMOV UR4, URZ ;  /* 0x0000003f00047c82 */ /* 0x000fe20008000000 */
[----:B------:R-:W-:Y:S01]  /*05a0*/  UISETP.GE.AND UP5, UPT, UR11, URZ, UPT ;  /* 0x0000003f0b00728c */ /* 0x000fe2000bfa6270 */
[----:B------:R-:W-:Y:S01]  /*05b0*/  IMAD.MOV.U32 R2, RZ, RZ, R4 ;  /* 0x000000ffff027224 */ /* 0x000fe200078e0004 */
[----:B------:R-:W-:Y:S02]  /*05c0*/  UISETP.NE.AND UP4, UPT, UR9, URZ, UPT ;  /* 0x0000003f0900728c */ /* 0x000fe4000bf85270 */
[----:B------:R-:W-:-:S02]  /*05d0*/  ULOP3.LUT UR33, URZ, UR10, URZ, 0x33, !UPT ;  /* 0x0000000a3f217292 */ /* 0x000fc4000f8e333f */
[----:B------:R-:W-:Y:S01]  /*05e0*/  R2UR UR26, R2 ;  /* 0x00000000021a72ca */ /* 0x000fe200000e0000 */
[----:B------:R-:W-:-:S04]  /*05f0*/  UMOV UR59, 0x1 ;  /* 0x00000001003b7882 */ /* 0x000fc80000000000 */
[----:B------:R-:W1:Y:S08]  /*0600*/  I2F.RP R2, UR27 ;  /* 0x0000001b00027d06 */ /* 0x000e700008209400 */
[----:B------:R-:W2:Y:S08]  /*0610*/  I2F.RP R5, UR26 ;  /* 0x0000001a00057d06 */ /* 0x000eb00008209400 */
[----:B-1----:R-:W1:Y:S08]  /*0620*/  MUFU.RCP R2, R2 ;  /* 0x0000000200027308 */ /* 0x002e700000001000 */
[----:B--2---:R-:W2:Y:S01]  /*0630*/  MUFU.RCP R5, R5 ;  /* 0x0000000500057308 */ /* 0x004ea20000001000 */
[----:B-1----:R-:W-:-:S02]  /*0640*/  VIADD R4, R2, 0xffffffe ;  /* 0x0ffffffe02047836 */ /* 0x002fc40000000000 */
[----:B------:R-:W-:-:S05]  /*0650*/  IMAD.U32 R2, RZ, RZ, UR11 ;  /* 0x0000000bff027e24 */ /* 0x000fca000f8e00ff */
[----:B------:R-:W1:Y:S01]  /*0660*/  F2I.FTZ.U32.TRUNC.NTZ R4, R4 ;  /* 0x0000000400047305 */ /* 0x000e62000021f000 */
[----:B------:R-:W-:Y:S02]  /*0670*/  IABS R2, R2 ;  /* 0x0000000200027213 */ /* 0x000fe40000000000 */
[----:B--2---:R-:W-:Y:S02]  /*0680*/  IADD3 R6, R5, 0xffffffe, RZ ;  /* 0x0ffffffe05067810 */ /* 0x004fe40007ffe0ff */
[----:B------:R-:W-:Y:S02]  /*0690*/  IABS R5, R10 ;  /* 0x0000000a00057213 */ /* 0x000fe40000000000 */
[----:B------:R-:W-:Y:S02]  /*06a0*/  R2UR UR31, R2 ;  /* 0x00000000021f72ca */ /* 0x000fe400000e0000 */
[----:B------:R-:W2:Y:S01]  /*06b0*/  F2I.FTZ.U32.TRUNC.NTZ R6, R6 ;  /* 0x0000000600067305 */ /* 0x000ea2000021f000 */
[----:B------:R-:W-:-:S02]  /*06c0*/  IADD3 R5, RZ, -R5, RZ ;  /* 0x80000005ff057210 */ /* 0x000fc40007ffe0ff */
[----:B-1----:R-:W-:Y:S01]  /*06d0*/  R2UR UR5, R4 ;  /* 0x00000000040572ca */ /* 0x002fe200000e0000 */
[----:B------:R-:W-:Y:S01]  /*06e0*/  IMAD.U32 R4, RZ, RZ, UR6 ;  /* 0x00000006ff047e24 */ /* 0x000fe2000f8e00ff */
[----:B--2---:R-:W-:-:S04]  /*06f0*/  R2UR UR13, R6 ;  /* 0x00000000060d72ca */ /* 0x004fc800000e0000 */
[----:B------:R-:W-:Y:S01]  /*0700*/  IABS R6, R4 ;  /* 0x0000000400067213 */ /* 0x000fe20000000000 */
[----:B------:R-:W-:-:S06]  /*0710*/  IMAD.MOV.U32 R4, RZ, RZ, R5 ;  /* 0x000000ffff047224 */ /* 0x000fcc00078e0005 */
[----:B------:R-:W-:Y:S01]  /*0720*/  UIADD3 UR12, URZ, -UR5, URZ ;  /* 0x800000053f0c7290 */ /* 0x000fe2000fffe03f */
[----:B------:R-:W-:Y:S01]  /*0730*/  IABS R5, R9 ;  /* 0x0000000900057213 */ /* 0x000fe20000000000 */
[----:B------:R-:W-:Y:S02]  /*0740*/  IMAD.MOV.U32 R2, RZ, RZ, R6 ;  /* 0x000000ffff027224 */ /* 0x000fe400078e0006 */
[----:B------:R-:W-:Y:S01]  /*0750*/  UIMAD UR12, UR12, UR27, URZ ;  /* 0x0000001b0c0c72a4 */ /* 0x000fe2000f8e023f */
[----:B------:R-:W-:Y:S02]  /*0760*/  IADD3 R5, RZ, -R5, RZ ;  /* 0x80000005ff057210 */ /* 0x000fe40007ffe0ff */
[----:B------:R-:W-:Y:S01]  /*0770*/  R2UR UR28, R4 ;  /* 0x00000000041c72ca */ /* 0x000fe200000e0000 */
[----:B------:R-:W-:Y:S01]  /*0780*/  UIMAD.WIDE.U32 UR4, UR5, UR12, UR4 ;  /* 0x0000000c050472a5 */ /* 0x000fe2000f8e0004 */
[----:B------:R-:W-:Y:S01]  /*0790*/  R2UR UR32, R2 ;  /* 0x00000000022072ca */ /* 0x000fe200000e0000 */
[----:B------:R-:W-:Y:S01]  /*07a0*/  UIADD3 UR24, URZ, -UR13, URZ ;  /* 0x8000000d3f187290 */ /* 0x000fe2000fffe03f */
[----:B------:R-:W-:Y:S01]  /*07b0*/  IMAD.MOV.U32 R2, RZ, RZ, R5 ;  /* 0x000000ffff027224 */ /* 0x000fe200078e0005 */
[----:B------:R-:W-:Y:S01]  /*07c0*/  UMOV UR12, URZ ;  /* 0x0000003f000c7c82 */ /* 0x000fe20008000000 */
[----:B------:R-:W-:Y:S01]  /*07d0*/  SHF.R.U32.HI R4, RZ, 0x7, R21 ;  /* 0x00000007ff047819 */ /* 0x000fe20000011615 */
[----:B------:R-:W-:-:S02]  /*07e0*/  UIMAD UR24, UR24, UR26, URZ ;  /* 0x0000001a181872a4 */ /* 0x000fc4000f8e023f */
[----:B------:R-:W-:Y:S02]  /*07f0*/  R2UR UR30, R2 ;  /* 0x00000000021e72ca */ /* 0x000fe400000e0000 */
[----:B------:R-:W-:Y:S01]  /*0800*/  UIMAD.WIDE.U32 UR24, UR13, UR24, UR12 ;  /* 0x000000180d1872a5 */ /* 0x000fe2000f8e000c */
[----:B------:R-:W-:Y:S01]  /*0810*/  SHF.R.U32.HI R2, RZ, 0x5, R21 ;  /* 0x00000005ff027819 */ /* 0x000fe20000011615 */
[----:B------:R-:W1:Y:S01]  /*0820*/  SHFL.IDX PT, R4, R4, RZ, 0x1f ;  /* 0x00001fff04047589 */ /* 0x000e6200000e0000 */
[----:B------:R-:W-:Y:S02]  /*0830*/  UMOV UR13, UR5 ;  /* 0x00000005000d7c82 */ /* 0x000fe40008000000 */
[----:B------:R-:W-:Y:S01]  /*0840*/  UIMAD.WIDE.U32 UR4, UR13, UR31, URZ ;  /* 0x0000001f0d0472a5 */ /* 0x000fe2000f8e003f */
[----:B------:R-:W2:Y:S01]  /*0850*/  SHFL.IDX PT, R5, R2, RZ, 0x1f ;  /* 0x00001fff02057589 */ /* 0x000ea200000e0000 */
[----:B------:R-:W-:Y:S02]  /*0860*/  UMOV UR19, UR25 ;  /* 0x0000001900137c82 */ /* 0x000fe40008000000 */
[----:B------:R-:W-:-:S02]  /*0870*/  UIMAD UR5, UR5, UR28, UR31 ;  /* 0x0000001c050572a4 */ /* 0x000fc4000f8e021f */
[----:B------:R-:W-:Y:S02]  /*0880*/  UIMAD.WIDE.U32 UR24, UR19, UR32, URZ ;  /* 0x00000020131872a5 */ /* 0x000fe4000f8e003f */
[----:B------:R-:W-:Y:S02]  /*0890*/  UISETP.GT.U32.AND UP1, UPT, UR27, UR5, UPT ;  /* 0x000000051b00728c */ /* 0x000fe4000bf24070 */
[----:B------:R-:W-:Y:S02]  /*08a0*/  UIMAD UR25, UR25, UR30, UR32 ;  /* 0x0000001e191972a4 */ /* 0x000fe4000f8e0220 */
[----:B------:R-:W-:Y:S02]  /*08b0*/  ULOP3.LUT UR32, URZ, UR9, URZ, 0x33, !UPT ;  /* 0x000000093f207292 */ /* 0x000fe4000f8e333f */
[----:B------:R-:W-:-:S05]  /*08c0*/  UISETP.GT.U32.AND UP2, UPT, UR26, UR25, UPT ;  /* 0x000000191a00728c */ /* 0x000fca000bf44070 */
[----:B------:R-:W-:Y:S01]  /*08d0*/  @!UP1 UIADD3 UR5, UR5, -UR27, URZ ;  /* 0x8000001b05059290 */ /* 0x000fe2000fffe03f */
[----:B-1----:R-:W-:-:S03]  /*08e0*/  R2UR UR12, R4 ;  /* 0x00000000040c72ca */ /* 0x002fc600000e0000 */
[----:B------:R-:W-:Y:S02]  /*08f0*/  UISETP.GT.U32.AND UP6, UPT, UR27, UR5, UPT ;  /* 0x000000051b00728c */ /* 0x000fe4000bfc4070 */
[----:B------:R-:W-:Y:S01]  /*0900*/  @!UP2 UIADD3 UR25, UR25, -UR26, URZ ;  /* 0x8000001a1919a290 */ /* 0x000fe2000fffe03f */
[----:B--2---:R-:W-:Y:S01]  /*0910*/  R2UR UR31, R5 ;  /* 0x00000000051f72ca */ /* 0x004fe200000e0000 */
[----:B------:R-:W-:Y:S02]  /*0920*/  UISETP.NE.AND UP2, UPT, UR10, URZ, UPT ;  /* 0x0000003f0a00728c */ /* 0x000fe4000bf45270 */
[----:B------:R-:W-:-:S05]  /*0930*/  UISETP.GT.U32.AND UP1, UPT, UR26, UR25, UPT ;  /* 0x000000191a00728c */ /* 0x000fca000bf24070 */
[----:B------:R-:W-:Y:S02]  /*0940*/  @!UP6 UIADD3 UR5, UR5, -UR27, URZ ;  /* 0x8000001b0505e290 */ /* 0x000fe4000fffe03f */
[----:B------:R-:W-:Y:S02]  /*0950*/  UISETP.GE.AND UP6, UPT, UR6, URZ, UPT ;  /* 0x0000003f0600728c */ /* 0x000fe4000bfc6270 */
[----:B------:R-:W-:Y:S01]  /*0960*/  @!UP5 UIADD3 UR5, -UR5, URZ, URZ ;  /* 0x0000003f0505d290 */ /* 0x000fe2000fffe13f */
[----:B------:R-:W-:Y:S01]  /*0970*/  ISETP.NE.AND P1, PT, RZ, UR31, PT ;  /* 0x0000001fff007c0c */ /* 0x000fe2000bf25270 */
[----:B------:R-:W-:Y:S02]  /*0980*/  @!UP1 UIADD3 UR25, UR25, -UR26, URZ ;  /* 0x8000001a19199290 */ /* 0x000fe4000fffe03f */
[----:B------:R-:W-:Y:S02]  /*0990*/  USHF.R.S32.HI UR4, URZ, 0x1f, UR31 ;  /* 0x0000001f3f047899 */ /* 0x000fe4000801141f */
[----:B------:R-:W-:-:S02]  /*09a0*/  USEL UR5, UR32, UR5, !UP4 ;  /* 0x0000000520057287 */ /* 0x000fc4000e000000 */
[----:B------:R-:W-:Y:S02]  /*09b0*/  ULEA.HI UR4, UR4, UR31, URZ, 0x2 ;  /* 0x0000001f04047291 */ /* 0x000fe4000f8f103f */
[----:B------:R-:W-:Y:S02]  /*09c0*/  @!UP6 UIADD3 UR25, -UR25, URZ, URZ ;  /* 0x0000003f1919e290 */ /* 0x000fe4000fffe13f */
[----:B------:R-:W-:Y:S02]  /*09d0*/  ULOP3.LUT UR4, UR4, 0xfffffffc, URZ, 0xc0, !UPT ;  /* 0xfffffffc04047892 */ /* 0x000fe4000f8ec03f */
[----:B------:R-:W-:Y:S02]  /*09e0*/  USEL UR25, UR33, UR25, !UP2 ;  /* 0x0000001921197287 */ /* 0x000fe4000d000000 */
[----:B------:R-:W-:Y:S02]  /*09f0*/  UIADD3 UR5, UR11, -UR5, URZ ;  /* 0x800000050b057290 */ /* 0x000fe4000fffe03f */
[----:B------:R-:W-:-:S02]  /*0a00*/  UIADD3 UR25, UR6, -UR25, URZ ;  /* 0x8000001906197290 */ /* 0x000fc4000fffe03f */
[----:B------:R-:W-:Y:S02]  /*0a10*/  UIADD3 UR51, UR31, -UR4, URZ ;  /* 0x800000041f337290 */ /* 0x000fe4000fffe03f */
[----:B------:R-:W-:Y:S02]  /*0a20*/  UIMAD UR24, UR5, UR25, URZ ;  /* 0x00000019051872a4 */ /* 0x000fe4000f8e023f */
[----:B------:R-:W-:Y:S02]  /*0a30*/  USEL UR4, UR25, UR5, !UP3 ;  /* 0x0000000519047287 */ /* 0x000fe4000d800000 */
[----:B------:R-:W-:Y:S02]  /*0a40*/  UISETP.NE.AND UP1, UPT, UR12, URZ, UPT ;  /* 0x0000003f0c00728c */ /* 0x000fe4000bf25270 */
[----:B------:R-:W-:Y:S02]  /*0a50*/  USHF.R.S32.HI UR25, URZ, 0x1f, UR24 ;  /* 0x0000001f3f197899 */ /* 0x000fe40008011418 */
[----:B------:R-:W-:Y:S01]  /*0a60*/  IMAD.U32 R6, RZ, RZ, UR24 ;  /* 0x00000018ff067e24 */ /* 0x000fe2000f8e00ff */
[----:B------:R-:W-:-:S02]  /*0a70*/  USHF.R.S32.HI UR5, URZ, 0x1f, UR4 ;  /* 0x0000001f3f057899 */ /* 0x000fc40008011404 */
[----:B------:R-:W-:Y:S01]  /*0a80*/  IMAD.U32 R4, RZ, RZ, UR4 ;  /* 0x00000004ff047e24 */ /* 0x000fe2000f8e00ff */
[----:B------:R-:W-:Y:S01]  /*0a90*/  UISETP.EQ.AND UP5, UPT, UR51, 0x3, !UP1 ;  /* 0x000000033300788c */ /* 0x000fe2000cfa2270 */
[----:B------:R-:W-:-:S03]  /*0aa0*/  MOV R7, UR25 ;  /* 0x0000001900077c02 */ /* 0x000fc60008000f00 */
[----:B------:R-:W-:Y:S01]  /*0ab0*/  USEL UR59, UR59, 0x2, UP5 ;  /* 0x000000023b3b7887 */ /* 0x000fe2000a800000 */
[----:B------:R-:W-:Y:S01]  /*0ac0*/  IMAD.U32 R5, RZ, RZ, UR5 ;  /* 0x00000005ff057e24 */ /* 0x000fe2000f8e00ff */
[----:B------:R-:W-:Y:S10]  /*0ad0*/  @P1 BRA `(.L_x_1) ;  /* 0x0000000000841947 */ /* 0x000ff40003800000 */
[----:B------:R-:W-:Y:S01]  /*0ae0*/  ELECT P1, URZ, PT ;  /* 0x00000000003f782f */ /* 0x000fe20003820000 */
[----:B------:R-:W-:-:S12]  /*0af0*/  BSSY B0, `(.L_x_1) ;  /* 0x000001f000007945 */ /* 0x000fd80003800000 */
[----:B------:R-:W-:Y:S05]  /*0b00*/  @!P1 BRA `(.L_x_2) ;  /* 0x0000000000749947 */ /* 0x000fea0003800000 */
[----:B------:R-:W1:Y:S01]  /*0b10*/  S2UR UR6, SR_CgaCtaId ;  /* 0x00000000000679c3 */ /* 0x000e620000008800 */
[----:B------:R-:W-:Y:S01]  /*0b20*/  UMOV UR4, 0x400 ;  /* 0x0000040000047882 */ /* 0x000fe20000000000 */
[----:B------:R-:W-:Y:S01]  /*0b30*/  UMOV UR5, 0x1 ;  /* 0x0000000100057882 */ /* 0x000fe20000000000 */
[----:B------:R-:W-:Y:S02]  /*0b40*/  UMOV UR24, 0x140 ;  /* 0x0000014000187882 */ /* 0x000fe40000000000 */
[----:B------:R-:W-:-:S04]  /*0b50*/  UIADD3 UR24, -UR24, 0x100000, URZ ;  /* 0x0010000018187890 */ /* 0x000fc8000fffe13f */
[----:B------:R-:W-:Y:S02]  /*0b60*/  USHF.L.U32 UR25, UR24, 0xb, URZ ;  /* 0x0000000b18197899 */ /* 0x000fe4000800063f */
[----:B------:R-:W-:Y:S02]  /*0b70*/  USHF.L.U32 UR24, UR24, 0x1, URZ ;  /* 0x0000000118187899 */ /* 0x000fe4000800063f */
[----:B-1----:R-:W-:Y:S02]  /*0b80*/  ULEA UR6, UR6, UR4, 0x18 ;  /* 0x0000000406067291 */ /* 0x002fe4000f8ec03f */
[----:B------:R-:W-:-:S04]  /*0b90*/  UIADD3 UR4, -UR5, 0x100000, URZ ;  /* 0x0010000005047890 */ /* 0x000fc8000fffe13f */
[----:B------:R-:W-:Y:S02]  /*0ba0*/  USHF.L.U32 UR5, UR4, 0xb, URZ ;  /* 0x0000000b04057899 */ /* 0x000fe4000800063f */
[----:B------:R-:W-:Y:S01]  /*0bb0*/  USHF.L.U32 UR4, UR4, 0x1, URZ ;  /* 0x0000000104047899 */ /* 0x000fe2000800063f */
[----:B------:R-:W1:Y:S11]  /*0bc0*/  FENCE.VIEW.ASYNC.S ;  /* 0x00000000000073c6 */ /* 0x000e760000000000 */
[----:B-1----:R1:W2:Y:S01]  /*0bd0*/  SYNCS.EXCH.64 URZ, [UR6+0x34400], UR4 ;  /* 0x03440004063f75b2 */ /* 0x0022a20008000100 */
[----:B------:R1:W3:Y:S01]  /*0be0*/  SYNCS.EXCH.64 URZ, [UR6+0x34440], UR24 ;  /* 0x03444018063f75b2 */ /* 0x0002e20008000100 */
[----:B------:R1:W4:Y:S01]  /*0bf0*/  SYNCS.EXCH.64 URZ, [UR6+0x34408], UR4 ;  /* 0x03440804063f75b2 */ /* 0x0003220008000100 */
[----:B------:R1:W1:Y:S01]  /*0c00*/  SYNCS.EXCH.64 URZ, [UR6+0x34448], UR24 ;  /* 0x03444818063f75b2 */ /* 0x0002620008000100 */
        /* <DEDUP_REMOVED lines=12> */
[----:B------:R-:W-:Y:S01]  /*0cd0*/  NOP ;  /* 0x0000000000007918 */ /* 0x000fe20000000000 */
.L_x_2:
[----:B-1----:R-:W-:Y:S05]  /*0ce0*/  BSYNC B0 ;  /* 0x0000000000007941 */ /* 0x002fea0003800000 */
.L_x_1:
[----:B------:R-:W1:Y:S01]  /*0cf0*/  SHFL.IDX PT, R11, R2, RZ, 0x1f ;  /* 0x00001fff020b7589 */ /* 0x000e6200000e0000 */
[----:B------:R-:W-:Y:S01]  /*0d00*/  UIADD3 UR31, UR12, -0x1, URZ ;  /* 0xffffffff0c1f7890 */ /* 0x000fe2000fffe03f */
[----:B------:R-:W-:Y:S01]  /*0d10*/  NOP ;  /* 0x0000000000007918 */ /* 0x000fe20000000000 */
[----:B------:R-:W-:Y:S02]  /*0d20*/  UISETP.LT.U32.AND UP6, UPT, UR51, 0x2, !UP1 ;  /* 0x000000023300788c */ /* 0x000fe4000cfc1070 */
[----:B------:R-:W-:Y:S02]  /*0d30*/  UISETP.GE.U32.AND UP5, UPT, UR31, 0x2, UPT ;  /* 0x000000021f00788c */ /* 0x000fe4000bfa6070 */
[----:B------:R-:W-:-:S04]  /*0d40*/  USEL UR42, URZ, 0x1, !UP6 ;  /* 0x000000013f2a7887 */ /* 0x000fc8000f000000 */
[----:B------:R-:W-:Y:S01]  /*0d50*/  USEL UR42, UR42, 0x2, UP5 ;  /* 0x000000022a2a7887 */ /* 0x000fe2000a800000 */
[----:B-1----:R-:W-:-:S13]  /*0d60*/  ISETP.NE.AND P1, PT, R11, RZ, PT ;  /* 0x000000ff0b00720c */ /* 0x002fda0003f25270 */
[----:B------:R-:W-:Y:S05]  /*0d70*/  @P1 BRA `(.L_x_3) ;  /* 0x0000000000581947 */ /* 0x000fea0003800000 */
[----:B------:R-:W1:Y:S01]  /*0d80*/  S2UR UR5, SR_CgaCtaId ;  /* 0x00000000000579c3 */ /* 0x000e620000008800 */
[----:B------:R-:W-:Y:S01]  /*0d90*/  UMOV UR4, 0x400 ;  /* 0x0000040000047882 */ /* 0x000fe20000000000 */
[----:B------:R-:W-:Y:S01]  /*0da0*/  UMOV UR24, 0x1 ;  /* 0x0000000100187882 */ /* 0x000fe20000000000 */
[----:B------:R-:W-:Y:S01]  /*0db0*/  UMOV UR11, 0x80 ;  /* 0x00000080000b7882 */ /* 0x000fe20000000000 */
[----:B------:R-:W-:-:S04]  /*0dc0*/  UIADD3 UR24, -UR24, 0x100000, URZ ;  /* 0x0010000018187890 */ /* 0x000fc8000fffe13f */
[----:B------:R-:W-:Y:S02]  /*0dd0*/  USHF.L.U32 UR25, UR24, 0xb, URZ ;  /* 0x0000000b18197899 */ /* 0x000fe4000800063f */
[----:B------:R-:W-:Y:S01]  /*0de0*/  USHF.L.U32 UR24, UR24, 0x1, URZ ;  /* 0x0000000118187899 */ /* 0x000fe2000800063f */
[----:B------:R-:W-:Y:S01]  /*0df0*/  ELECT P1, URZ, PT ;  /* 0x00000000003f782f */ /* 0x000fe20003820000 */
[----:B-1----:R-:W-:Y:S02]  /*0e00*/  ULEA UR6, UR5, UR4, 0x18 ;  /* 0x0000000405067291 */ /* 0x002fe4000f8ec03f */
[----:B------:R-:W-:-:S04]  /*0e10*/  UIADD3 UR4, -UR11, 0x100000, URZ ;  /* 0x001000000b047890 */ /* 0x000fc8000fffe13f */
[----:B------:R-:W-:Y:S02]  /*0e20*/  USHF.L.U32 UR5, UR4, 0xb, URZ ;  /* 0x0000000b04057899 */ /* 0x000fe4000800063f */
[----:B------:R-:W-:Y:S01]  /*0e30*/  USHF.L.U32 UR4, UR4, 0x1, URZ ;  /* 0x0000000104047899 */ /* 0x000fe2000800063f */
[----:B------:R-:W1:Y:S03]  /*0e40*/  FENCE.VIEW.ASYNC.S ;  /* 0x00000000000073c6 */ /* 0x000e660000000000 */
[----:B-1----:R1:W1:Y:S08]  /*0e50*/  SYNCS.EXCH.64 URZ, [UR6+0x34480], UR24 ;  /* 0x03448018063f75b2 */ /* 0x0022700008000100 */
        /* <DEDUP_REMOVED lines=8> */
.L_x_3:
[----:B------:R-:W2:Y:S01]  /*0ee0*/  SHFL.IDX PT, R11, R2, RZ, 0x1f ;  /* 0x00001fff020b7589 */ /* 0x000ea200000e0000 */
[----:B------:R-:W-:Y:S01]  /*0ef0*/  UISETP.EQ.AND UP6, UPT, UR51, 0x2, !UP1 ;  /* 0x000000023300788c */ /* 0x000fe2000cfc2270 */
[----:B------:R-:W-:-:S03]  /*0f00*/  NOP ;  /* 0x0000000000007918 */ /* 0x000fc60000000000 */
[----:B------:R-:W-:-:S04]  /*0f10*/  USEL UR61, URZ, 0x1, !UP6 ;  /* 0x000000013f3d7887 */ /* 0x000fc8000f000000 */
[----:B------:R-:W-:Y:S01]  /*0f20*/  USEL UR61, UR61, 0x2, UP5 ;  /* 0x000000023d3d7887 */ /* 0x000fe2000a800000 */
[----:B--2---:R-:W-:-:S13]  /*0f30*/  ISETP.NE.AND P1, PT, R11, RZ, PT ;  /* 0x000000ff0b00720c */ /* 0x004fda0003f25270 */
[----:B------:R-:W-:Y:S05]  /*0f40*/  @P1 BRA `(.L_x_4) ;  /* 0x0000000000581947 */ /* 0x000fea0003800000 */
[----:B-1----:R-:W1:Y:S01]  /*0f50*/  S2UR UR5, SR_CgaCtaId ;  /* 0x00000000000579c3 */ /* 0x002e620000008800 */
[----:B------:R-:W-:Y:S01]  /*0f60*/  UMOV UR4, 0x400 ;  /* 0x0000040000047882 */ /* 0x000fe20000000000 */
[----:B------:R-:W-:Y:S01]  /*0f70*/  UMOV UR11, 0x20 ;  /* 0x00000020000b7882 */ /* 0x000fe20000000000 */
[----:B------:R-:W-:Y:S01]  /*0f80*/  UMOV UR24, 0x80 ;  /* 0x0000008000187882 */ /* 0x000fe20000000000 */
[----:B------:R-:W-:Y:S01]  /*0f90*/  ELECT P1, URZ, PT ;  /* 0x00000000003f782f */ /* 0x000fe20003820000 */
        /* <DEDUP_REMOVED lines=8> */
[----:B-1----:R2:W1:Y:S01]  /*1020*/  SYNCS.EXCH.64 URZ, [UR6+0x344c0], UR4 ;  /* 0x0344c004063f75b2 */ /* 0x0024620008000100 */
[----:B------:R2:W1:Y:S01]  /*1030*/  SYNCS.EXCH.64 URZ, [UR6+0x344e0], UR24 ;  /* 0x0344e018063f75b2 */ /* 0x0004620008000100 */
[----:B------:R2:W1:Y:S01]  /*1040*/  SYNCS.EXCH.64 URZ, [UR6+0x344c8], UR4 ;  /* 0x0344c804063f75b2 */ /* 0x0004620008000100 */
[----:B------:R2:W1:Y:S01]  /*1050*/  SYNCS.EXCH.64 URZ, [UR6+0x344e8], UR24 ;  /* 0x0344e818063f75b2 */ /* 0x0004620008000100 */
[----:B------:R2:W1:Y:S01]  /*1060*/  SYNCS.EXCH.64 URZ, [UR6+0x344d0], UR4 ;  /* 0x0344d004063f75b2 */ /* 0x0004620008000100 */
[----:B------:R2:W1:Y:S01]  /*1070*/  SYNCS.EXCH.64 URZ, [UR6+0x344f0], UR24 ;  /* 0x0344f018063f75b2 */ /* 0x0004620008000100 */
[----:B------:R2:W1:Y:S01]  /*1080*/  SYNCS.EXCH.64 URZ, [UR6+0x344d8], UR4 ;  /* 0x0344d804063f75b2 */ /* 0x0004620008000100 */
[----:B------:R2:W1:Y:S02]  /*1090*/  SYNCS.EXCH.64 URZ, [UR6+0x344f8], UR24 ;  /* 0x0344f818063f75b2 */ /* 0x0004640008000100 */
[----:B--2---:R-:W-:Y:S01]  /*10a0*/  NOP ;  /* 0x0000000000007918 */ /* 0x004fe20000000000 */
.L_x_4:
[----:B------:R-:W2:Y:S01]  /*10b0*/  SHFL.IDX PT, R12, R2, RZ, 0x1f ;  /* 0x00001fff020c7589 */ /* 0x000ea200000e0000 */
[----:B------:R-:W-:Y:S01]  /*10c0*/  ELECT P1, URZ, PT ;  /* 0x00000000003f782f */ /* 0x000fe20003820000 */
[----:B------:R-:W-:Y:S01]  /*10d0*/  NOP ;  /* 0x0000000000007918 */ /* 0x000fe20000000000 */
[----:B------:R-:W-:Y:S01]  /*10e0*/  ELECT P2, URZ, PT ;  /* 0x00000000003f782f */ /* 0x000fe20003840000 */
[----:B------:R-:W3:Y:S01]  /*10f0*/  SHFL.IDX PT, R11, R2, RZ, 0x1f ;  /* 0x00001fff020b7589 */ /* 0x000ee200000e0000 */
[----:B------:R-:W-:Y:S01]  /*1100*/  UMOV UR11, 0x20 ;  /* 0x00000020000b7882 */ /* 0x000fe20000000000 */
[----:B-1----:R-:W-:Y:S01]  /*1110*/  UMOV UR25, 0x80 ;  /* 0x0000008000197882 */ /* 0x002fe20000000000 */
[----:B------:R-:W-:Y:S01]  /*1120*/  ULDC UR60, c[0x0][0xc] ;  /* 0x00000300003c7ab9 */ /* 0x000fe20000000800 */
[----:B------:R-:W-:Y:S01]  /*1130*/  IMAD.MOV.U32 R16, RZ, RZ, -0x1 ;  /* 0xffffffffff107424 */ /* 0x000fe200078e00ff */
[----:B------:R-:W-:Y:S01]  /*1140*/  MOV R18, 0xffffffff ;  /* 0xffffffff00127802 */ /* 0x000fe20000000f00 */
[----:B------:R-:W-:Y:S01]  /*1150*/  IMAD.MOV.U32 R17, RZ, RZ, -0x1 ;  /* 0xffffffffff117424 */ /* 0x000fe200078e00ff */
[----:B--2---:R-:W-:-:S02]  /*1160*/  ISETP.NE.OR P1, PT, R12, RZ, !P1 ;  /* 0x000000ff0c00720c */ /* 0x004fc40004f25670 */
[----:B------:R-:W1:Y:S01]  /*1170*/  LDC.64 R12, c[0x0][0x8f8] ;  /* 0x00023e00ff0c7b82 */ /* 0x000e620000000a00 */
[----:B---3--:R-:W-:-:S10]  /*1180*/  ISETP.NE.OR P2, PT, R11, RZ, !P2 ;  /* 0x000000ff0b00720c */ /* 0x008fd40005745670 */
[----:B------:R-:W-:-:S03]  /*1190*/  VOTEU.ALL UP6, P1 ;  /* 0x00000000003f7886 */ /* 0x000fc600008c0000 */
[----:B------:R-:W-:Y:S02]  /*11a0*/  VOTEU.ALL UP5, P2 ;  /* 0x00000000003f7886 */ /* 0x000fe400010a0000 */
[----:B------:R-:W2:Y:S01]  /*11b0*/  @!UP6 S2UR UR5, SR_CgaCtaId ;  /* 0x000000000005e9c3 */ /* 0x000ea20000008800 */
[----:B------:R-:W-:-:S07]  /*11c0*/  @!UP6 UMOV UR4, 0x400 ;  /* 0x000004000004e882 */ /* 0x000fce0000000000 */
[----:B------:R-:W3:Y:S01]  /*11d0*/  @!UP5 S2UR UR24, SR_CgaCtaId ;  /* 0x000000000018d9c3 */ /* 0x000ee20000008800 */
[----:B--2---:R-:W-:Y:S02]  /*11e0*/  @!UP6 ULEA UR6, UR5, UR4, 0x18 ;  /* 0x000000040506e291 */ /* 0x004fe4000f8ec03f */
[----:B------:R-:W-:-:S04]  /*11f0*/  @!UP6 UIADD3 UR4, -UR11, 0x100000, URZ ;  /* 0x001000000b04e890 */ /* 0x000fc8000fffe13f */
[----:B------:R-:W-:Y:S02]  /*1200*/  @!UP6 USHF.L.U32 UR5, UR4, 0xb, URZ ;  /* 0x0000000b0405e899 */ /* 0x000fe4000800063f */
[----:B------:R-:W-:Y:S01]  /*1210*/  @!UP6 USHF.L.U32 UR4, UR4, 0x1, URZ ;  /* 0x000000010404e899 */ /* 0x000fe2000800063f */
[----:B------:R-:W-:Y:S01]  /*1220*/  VOTEU.ALL UP6, P1 ;  /* 0x00000000003f7886 */ /* 0x000fe200008c0000 */
[----:B------:R-:W-:Y:S02]  /*1230*/  @!UP5 UMOV UR11, 0x400 ;  /* 0x00000400000bd882 */ /* 0x000fe40000000000 */
[----:B---3--:R-:W-:Y:S02]  /*1240*/  @!UP5 ULEA UR11, UR24, UR11, 0x18 ;  /* 0x0000000b180bd291 */ /* 0x008fe4000f8ec03f */
[----:B------:R-:W-:-:S04]  /*1250*/  @!UP5 UIADD3 UR24, -UR25, 0x100000, URZ ;  /* 0x001000001918d890 */ /* 0x000fc8000fffe13f */
[----:B------:R-:W-:Y:S02]  /*1260*/  @!UP5 USHF.L.U32 UR25, UR24, 0xb, URZ ;  /* 0x0000000b1819d899 */ /* 0x000fe4000800063f */
[----:B------:R-:W-:Y:S01]  /*1270*/  @!UP5 USHF.L.U32 UR24, UR24, 0x1, URZ ;  /* 0x000000011818d899 */ /* 0x000fe2000800063f */
[----:B------:R-:W-:Y:S01]  /*1280*/  VOTEU.ALL UP5, P1 ;  /* 0x00000000003f7886 */ /* 0x000fe200008a0000 */
[----:B-1----:R-:W-:Y:S01]  /*1290*/  ISETP.LE.U32.AND P1, PT, R12, UR8, PT ;  /* 0x000000080c007c0c */ /* 0x002fe2000bf23070 */
[----:B------:R-:W1:Y:S02]  /*12a0*/  FENCE.VIEW.ASYNC.S ;  /* 0x00000000000073c6 */ /* 0x000e640000000000 */
[----:B-1----:R-:W4:Y:S01]  /*12b0*/  @!UP6 SYNCS.EXCH.64 URZ, [UR6+0x34500], UR4 ;  /* 0x03450004063fe5b2 */ /* 0x002f220008000100 */
[----:B------:R-:W-:Y:S01]  /*12c0*/  MOV R12, UR7 ;  /* 0x00000007000c7c02 */ /* 0x000fe20008000f00 */
[----:B------:R-:W-:-:S03]  /*12d0*/  VOTEU.ALL UP6, P2 ;  /* 0x00000000003f7886 */ /* 0x000fc600010c0000 */
[----:B------:R-:W-:Y:S01]  /*12e0*/  ISETP.GE.U32.AND.EX P1, PT, R12, R13, PT, P1 ;  /* 0x0000000d0c00720c */ /* 0x000fe20003f26110 */
[----:B------:R1:W4:Y:S01]  /*12f0*/  @!UP5 SYNCS.EXCH.64 URZ, [UR6+0x34508], UR4 ;  /* 0x03450804063fd5b2 */ /* 0x0003220008000100 */
[----:B------:R-:W-:Y:S01]  /*1300*/  VOTEU.ALL UP5, P2 ;  /* 0x00000000003f7886 */ /* 0x000fe200010a0000 */
[----:B------:R-:W-:Y:S01]  /*1310*/  NOP ;  /* 0x0000000000007918 */ /* 0x000fe20000000000 */
[----:B-1----:R-:W-:Y:S01]  /*1320*/  ULDC.U8 UR4, c[0x0][0x900] ;  /* 0x0002400000047ab9 */ /* 0x002fe20000000000 */
[----:B------:R-:W-:Y:S01]  /*1330*/  UMOV UR5, URZ ;  /* 0x0000003f00057c82 */ /* 0x000fe20008000000 */
[----:B------:R-:W-:Y:S01]  /*1340*/  ISETP.NE.AND P3, PT, RZ, UR4, PT ;  /* 0x00000004ff007c0c */ /* 0x000fe2000bf65270 */
[----:B------:R-:W-:Y:S01]  /*1350*/  UMOV UR4, URZ ;  /* 0x0000003f00047c82 */ /* 0x000fe20008000000 */
[----:B------:R-:W4:Y:S01]  /*1360*/  @!UP6 SYNCS.EXCH.64 URZ, [UR11+0x34510], UR24 ;  /* 0x034510180b3fe5b2 */ /* 0x000f220008000100 */
[----:B------:R-:W-:Y:S01]  /*1370*/  VOTEU.ALL UP6, P2 ;  /* 0x00000000003f7886 */ /* 0x000fe200010c0000 */
[----:B------:R-:W-:Y:S01]  /*1380*/  UMOV UR6, URZ ;  /* 0x0000003f00067c82 */ /* 0x000fe20008000000 */
[----:B------:R-:W-:Y:S01]  /*1390*/  P2R R15, PR, RZ, 0x8 ;  /* 0x00000008ff0f7803 */ /* 0x000fe20000000000 */
[----:B------:R-:W4:Y:S01]  /*13a0*/  @!UP5 SYNCS.EXCH.64 URZ, [UR11+0x34518], UR24 ;  /* 0x034518180b3fd5b2 */ /* 0x000f220008000100 */
[----:B------:R-:W-:Y:S01]  /*13b0*/  VOTEU.ALL UP5, P2 ;  /* 0x00000000003f7886 */ /* 0x000fe200010a0000 */
[----:B------:R-:W4:Y:S04]  /*13c0*/  @!UP6 SYNCS.EXCH.64 URZ, [UR11+0x34520], UR24 ;  /* 0x034520180b3fe5b2 */ /* 0x000f280008000100 */
[----:B------:R1:W4:Y:S01]  /*13d0*/  @!UP5 SYNCS.EXCH.64 URZ, [UR11+0x34528], UR24 ;  /* 0x034528180b3fd5b2 */ /* 0x0003220008000100 */
[----:B------:R-:W-:Y:S01]  /*13e0*/  NOP ;  /* 0x0000000000007918 */ /* 0x000fe20000000000 */
[----:B-1----:R-:W-:Y:S01]  /*13f0*/  UMOV UR11, URZ ;  /* 0x0000003f000b7c82 */ /* 0x002fe20008000000 */
[----:B----4-:R-:W-:Y:S06]  /*1400*/  BAR.SYNC.DEFER_BLOCKING 0x0 ;  /* 0x0000000000007b1d */ /* 0x010fec0000010000 */
[----:B------:R-:W-:Y:S05]  /*1410*/  @P3 BRA P1, `(.L_x_5) ;  /* 0x0000001400f83947 */ /* 0x000fea0000800000 */
[----:B------:R-:W-:Y:S01]  /*1420*/  IMAD.U32 R11, RZ, RZ, UR7 ;  /* 0x00000007ff0b7e24 */ /* 0x000fe2000f8e00ff */
[----:B------:R-:W-:Y:S01]  /*1430*/  ISETP.LE.U32.AND P1, PT, R6, UR8, PT ;  /* 0x0000000806007c0c */ /* 0x000fe2000bf23070 */
[----:B------:R-:W-:Y:S01]  /*1440*/  UMOV UR5, URZ ;  /* 0x0000003f00057c82 */ /* 0x000fe20008000000 */
[----:B------:R-:W-:Y:S01]  /*1450*/  UMOV UR6, URZ ;  /* 0x0000003f00067c82 */ /* 0x000fe20008000000 */
[----:B------:R-:W-:Y:S01]  /*1460*/  UMOV UR11, URZ ;  /* 0x0000003f000b7c82 */ /* 0x000fe20008000000 */
[----:B------:R-:W-:Y:S01]  /*1470*/  ISETP.GE.U32.AND.EX P1, PT, R11, R7, PT, P1 ;  /* 0x000000070b00720c */ /* 0x000fe20003f26110 */
[----:B------:R-:W-:-:S12]  /*1480*/  UMOV UR4, URZ ;  /* 0x0000003f00047c82 */ /* 0x000fd80008000000 */
[----:B------:R-:W-:Y:S05]  /*1490*/  @!P1 BRA `(.L_x_6) ;  /* 0x0000001000c49947 */ /* 0x000fea0003800000 */
[----:B------:R-:W-:Y:S01]  /*14a0*/  VIADD R12, R20, 0x20 ;  /* 0x00000020140c7836 */ /* 0x000fe20000000000 */
[----:B------:R-:W-:Y:S01]  /*14b0*/  MOV R6, R20 ;  /* 0x0000001400067202 */ /* 0x000fe20000000f00 */
[----:B-----5:R-:W-:Y:S01]  /*14c0*/  IMAD.MOV.U32 R13, RZ, RZ, R8 ;  /* 0x000000ffff0d7224 */ /* 0x020fe200078e0008 */
[----:B------:R-:W-:Y:S02]  /*14d0*/  MOV R14, R0 ;  /* 0x00000000000e7202 */ /* 0x000fe40000000f00 */
[----:B------:R-:W-:-:S13]  /*14e0*/  ISETP.GE.AND P1, PT, R12, R3, PT ;  /* 0x000000030c00720c */ /* 0x000fda0003f26270 */
[----:B------:R-:W1:Y:S01]  /*14f0*/  @!P1 LDC.64 R18, c[0x0][0x918] ;  /* 0x00024600ff129b82 */ /* 0x000e620000000a00 */
[----:B------:R-:W-:Y:S01]  /*1500*/  @!P1 VIADD R7, R6, 0x20 ;  /* 0x0000002006079836 */ /* 0x000fe20000000000 */
[----:B------:R-:W-:Y:S02]  /*1510*/  UIADD3 UR16, UP5, UR16, -0x1, URZ ;  /* 0xffffffff10107890 */ /* 0x000fe4000ffbe03f */
[----:B------:R-:W-:Y:S01]  /*1520*/  UIADD3 UR14, UP6, UR14, -0x1, URZ ;  /* 0xffffffff0e0e7890 */ /* 0x000fe2000ffde03f */
[----:B------:R-:W-:Y:S01]  /*1530*/  BSSY B0, `(.L_x_7) ;  /* 0x0000050000007945 */ /* 0x000fe20003800000 */
[----:B------:R-:W-:Y:S01]  /*1540*/  UIADD3.X UR17, UR17, -0x1, URZ, UP5, !UPT ;  /* 0xffffffff11117890 */ /* 0x000fe2000affe43f */
[----:B-1----:R-:W-:-:S05]  /*1550*/  @!P1 IMAD.WIDE R18, R7, 0xc, R18 ;  /* 0x0000000c07129825 */ /* 0x002fca00078e0212 */
[----:B------:R1:W5:Y:S04]  /*1560*/  @!P1 LDG.E R8, desc[UR38][R18.64] ;  /* 0x0000002612089981 */ /* 0x000368000c1e1900 */
[----:B------:R1:W5:Y:S01]  /*1570*/  @!P1 LDG.E R0, desc[UR38][R18.64+0x4] ;  /* 0x0000042612009981 */ /* 0x000362000c1e1900 */
[----:B------:R-:W-:Y:S01]  /*1580*/  ISETP.GE.AND P1, PT, R6, R3, PT ;  /* 0x000000030600720c */ /* 0x000fe20003f26270 */
[----:B------:R-:W-:Y:S01]  /*1590*/  UIADD3.X UR15, UR15, -0x1, URZ, UP6, !UPT ;  /* 0xffffffff0f0f7890 */ /* 0x000fe2000b7fe43f */
[----:B------:R-:W-:Y:S01]  /*15a0*/  IMAD.MOV.U32 R11, RZ, RZ, RZ ;  /* 0x000000ffff0b7224 */ /* 0x000fe200078e00ff */
[----:B------:R-:W-:Y:S01]  /*15b0*/  UIADD3 UR4, UR9, -0x1, URZ ;  /* 0xffffffff09047890 */ /* 0x000fe2000fffe03f */
[----:B------:R-:W-:Y:S01]  /*15c0*/  IMAD.MOV.U32 R7, RZ, RZ, RZ ;  /* 0x000000ffff077224 */ /* 0x000fe200078e00ff */
[----:B------:R-:W-:Y:S01]  /*15d0*/  UIADD3 UR5, UR10, -0x1, URZ ;  /* 0xffffffff0a057890 */ /* 0x000fe2000fffe03f */
[----:B------:R-:W-:Y:S01]  /*15e0*/  MOV R25, 0x7fffffff ;  /* 0x7fffffff00197802 */ /* 0x000fe20000000f00 */
[----:B------:R-:W-:-:S06]  /*15f0*/  IMAD.MOV.U32 R28, RZ, RZ, RZ ;  /* 0x000000ffff1c7224 */ /* 0x000fcc00078e00ff */
[----:B-1----:R-:W-:Y:S05]  /*1600*/  @P1 BRA `(.L_x_8) ;  /* 0x0000000400081947 */ /* 0x002fea0003800000 */
[----:B------:R-:W-:Y:S02]  /*1610*/  PLOP3.LUT P3, PT, PT, PT, UP0, 0x80, 0x0 ;  /* 0x000000000000781c */ /* 0x000fe40003f6f008 */
[C---:B------:R-:W-:Y:S02]  /*1620*/  IADD3 R17, P2, R14.reuse, UR16, RZ ;  /* 0x000000100e117c10 */ /* 0x040fe4000ff5e0ff */
[C---:B------:R-:W-:Y:S02]  /*1630*/  IADD3 R24, P1, R13.reuse, UR14, RZ ;  /* 0x0000000e0d187c10 */ /* 0x040fe4000ff3e0ff */
[----:B------:R-:W-:Y:S02]  /*1640*/  LEA.HI.X.SX32 R14, R14, UR17, 0x1, P2 ;  /* 0x000000110e0e7c11 */ /* 0x000fe400090f0eff */
[----:B------:R-:W-:-:S05]  /*1650*/  LEA.HI.X.SX32 R25, R13, UR15, 0x1, P1 ;  /* 0x0000000f0d197c11 */ /* 0x000fca00088f0eff */
[----:B------:R-:W-:Y:S05]  /*1660*/  @!P3 BRA `(.L_x_9) ;  /* 0x000000000030b947 */ /* 0x000fea0003800000 */
[----:B------:R-:W-:Y:S02]  /*1670*/  ULDC UR6, c[0x0][0x8dc] ;  /* 0x0002370000067ab9 */ /* 0x000fe40000000800 */
[----:B------:R-:W-:-:S05]  /*1680*/  IADD3 R13, P1, R24, UR6, RZ ;  /* 0x00000006180d7c10 */ /* 0x000fca000ff3e0ff */
[----:B------:R-:W-:-:S04]  /*1690*/  IMAD.X R25, RZ, RZ, R25, P1 ;  /* 0x000000ffff197224 */ /* 0x000fc800008e0619 */
[----:B------:R-:W-:-:S04]  /*16a0*/  IMAD.WIDE.U32 R4, R25, UR20, RZ ;  /* 0x0000001419047c25 */ /* 0x000fc8000f8e00ff */
[----:B------:R-:W-:-:S04]  /*16b0*/  IMAD.WIDE.U32 R18, P1, R13, UR21, R4 ;  /* 0x000000150d127c25 */ /* 0x000fc8000f820004 */
[----:B------:R-:W-:Y:S01]  /*16c0*/  IMAD.WIDE.U32 R4, R13, UR20, RZ ;  /* 0x000000140d047c25 */ /* 0x000fe2000f8e00ff */
[----:B------:R-:W-:-:S03]  /*16d0*/  IADD3.X R23, RZ, RZ, RZ, P1, !PT ;  /* 0x000000ffff177210 */ /* 0x000fc60000ffe4ff */
[----:B------:R-:W-:Y:S01]  /*16e0*/  IMAD.MOV.U32 R22, RZ, RZ, R19 ;  /* 0x000000ffff167224 */ /* 0x000fe200078e0013 */
[----:B------:R-:W-:-:S05]  /*16f0*/  IADD3 RZ, P1, R5, R18, RZ ;  /* 0x0000001205ff7210 */ /* 0x000fca0007f3e0ff */
[----:B------:R-:W-:-:S04]  /*1700*/  IMAD.WIDE.U32.X R4, R25, UR21, R22, P1 ;  /* 0x0000001519047c25 */ /* 0x000fc800088e0416 */
[----:B------:R-:W-:Y:S01]  /*1710*/  IMAD.MOV.U32 R24, RZ, RZ, R4 ;  /* 0x000000ffff187224 */ /* 0x000fe200078e0004 */
[----:B------:R-:W-:-:S07]  /*1720*/  MOV R25, R5 ;  /* 0x0000000500197202 */ /* 0x000fce0000000f00 */
.L_x_9:
[----:B------:R-:W-:Y:S05]  /*1730*/  @!P0 BRA `(.L_x_10) ;  /* 0x0000000000308947 */ /* 0x000fea0003800000 */
[----:B------:R-:W-:Y:S02]  /*1740*/  ULDC UR6, c[0x0][0x8f4] ;  /* 0x00023d0000067ab9 */ /* 0x000fe40000000800 */
[----:B------:R-:W-:-:S05]  /*1750*/  IADD3 R13, P1, R17, UR6, RZ ;  /* 0x00000006110d7c10 */ /* 0x000fca000ff3e0ff */
[----:B------:R-:W-:-:S04]  /*1760*/  IMAD.X R17, RZ, RZ, R14, P1 ;  /* 0x000000ffff117224 */ /* 0x000fc800008e060e */
[----:B------:R-:W-:-:S04]  /*1770*/  IMAD.WIDE.U32 R4, R17, UR22, RZ ;  /* 0x0000001611047c25 */ /* 0x000fc8000f8e00ff */
[----:B------:R-:W-:-:S04]  /*1780*/  IMAD.WIDE.U32 R18, P1, R13, UR23, R4 ;  /* 0x000000170d127c25 */ /* 0x000fc8000f820004 */
[----:B------:R-:W-:Y:S01]  /*1790*/  IMAD.WIDE.U32 R4, R13, UR22, RZ ;  /* 0x000000160d047c25 */ /* 0x000fe2000f8e00ff */
[----:B------:R-:W-:-:S03]  /*17a0*/  MOV R22, R19 ;  /* 0x0000001300167202 */ /* 0x000fc60000000f00 */
[----:B------:R-:W-:Y:S01]  /*17b0*/  IMAD.X R23, RZ, RZ, RZ, P1 ;  /* 0x000000ffff177224 */ /* 0x000fe200008e06ff */
[----:B------:R-:W-:-:S05]  /*17c0*/  IADD3 RZ, P1, R5, R18, RZ ;  /* 0x0000001205ff7210 */ /* 0x000fca0007f3e0ff */
[----:B------:R-:W-:-:S04]  /*17d0*/  IMAD.WIDE.U32.X R4, R17, UR23, R22, P1 ;  /* 0x0000001711047c25 */ /* 0x000fc800088e0416 */
[----:B------:R-:W-:Y:S02]  /*17e0*/  IMAD.MOV.U32 R17, RZ, RZ, R4 ;  /* 0x000000ffff117224 */ /* 0x000fe400078e0004 */
[----:B------:R-:W-:-:S07]  /*17f0*/  IMAD.MOV.U32 R14, RZ, RZ, R5 ;  /* 0x000000ffff0e7224 */ /* 0x000fce00078e0005 */
.L_x_10:
[----:B------:R-:W-:Y:S02]  /*1800*/  SHF.R.U64 R4, R17, UR29, R14 ;  /* 0x0000001d11047c19 */ /* 0x000fe4000800120e */
[----:B------:R-:W-:-:S03]  /*1810*/  SHF.R.U64 R5, R24, UR18, R25 ;  /* 0x0000001218057c19 */ /* 0x000fc60008001219 */
[----:B------:R-:W-:Y:S01]  /*1820*/  VIADD R18, R4, UR5 ;  /* 0x0000000504127c36 */ /* 0x000fe20008000000 */
[----:B------:R-:W-:-:S04]  /*1830*/  IADD3 R17, R5, UR4, RZ ;  /* 0x0000000405117c10 */ /* 0x000fc8000fffe0ff */
[----:B------:R-:W-:Y:S02]  /*1840*/  IABS R13, R17 ;  /* 0x00000011000d7213 */ /* 0x000fe40000000000 */
[----:B------:R-:W-:-:S03]  /*1850*/  IABS R14, R18 ;  /* 0x00000012000e7213 */ /* 0x000fc60000000000 */
[----:B------:R-:W-:-:S04]  /*1860*/  IMAD.HI.U32 R4, R13, UR13, RZ ;  /* 0x0000000d0d047c27 */ /* 0x000fc8000f8e00ff */
[----:B------:R-:W-:-:S04]  /*1870*/  IMAD.HI.U32 R5, R14, UR19, RZ ;  /* 0x000000130e057c27 */ /* 0x000fc8000f8e00ff */
[----:B------:R-:W-:Y:S01]  /*1880*/  IMAD R4, R4, UR28, R13 ;  /* 0x0000001c04047c24 */ /* 0x000fe2000f8e020d */
[----:B------:R-:W-:Y:S01]  /*1890*/  MOV R13, UR32 ;  /* 0x00000020000d7c02 */ /* 0x000fe20008000f00 */
[----:B------:R-:W-:Y:S02]  /*18a0*/  IMAD R5, R5, UR30, R14 ;  /* 0x0000001e05057c24 */ /* 0x000fe4000f8e020e */
[----:B------:R-:W-:Y:S01]  /*18b0*/  IMAD.U32 R14, RZ, RZ, UR33 ;  /* 0x00000021ff0e7e24 */ /* 0x000fe2000f8e00ff */
[----:B------:R-:W-:Y:S02]  /*18c0*/  ISETP.LT.U32.AND P1, PT, R4, UR27, PT ;  /* 0x0000001b04007c0c */ /* 0x000fe4000bf21070 */
[----:B------:R-:W-:-:S11]  /*18d0*/  ISETP.LT.U32.AND P2, PT, R5, UR26, PT ;  /* 0x0000001a05007c0c */ /* 0x000fd6000bf41070 */
[----:B------:R-:W-:Y:S01]  /*18e0*/  @!P1 VIADD R4, R4, -UR27 ;  /* 0x8000001b04049c36 */ /* 0x000fe20008000000 */
[----:B------:R-:W-:Y:S02]  /*18f0*/  ISETP.GE.AND P1, PT, R18, RZ, PT ;  /* 0x000000ff1200720c */ /* 0x000fe40003f26270 */
[----:B------:R-:W-:Y:S02]  /*1900*/  @!P2 IADD3 R5, R5, -UR26, RZ ;  /* 0x8000001a0505ac10 */ /* 0x000fe4000fffe0ff */
[----:B------:R-:W-:Y:S02]  /*1910*/  ISETP.LT.U32.AND P3, PT, R4, UR27, PT ;  /* 0x0000001b04007c0c */ /* 0x000fe4000bf61070 */
[----:B------:R-:W-:Y:S02]  /*1920*/  ISETP.LT.U32.AND P4, PT, R5, UR26, PT ;  /* 0x0000001a05007c0c */ /* 0x000fe4000bf81070 */
[----:B------:R-:W-:-:S09]  /*1930*/  ISETP.GE.AND P2, PT, R17, RZ, PT ;  /* 0x000000ff1100720c */ /* 0x000fd20003f46270 */
[----:B------:R-:W-:Y:S01]  /*1940*/  @!P3 VIADD R4, R4, -UR27 ;  /* 0x8000001b0404bc36 */ /* 0x000fe20008000000 */
[----:B------:R-:W-:Y:S01]  /*1950*/  PLOP3.LUT P3, PT, PT, PT, UP4, 0x80, 0x0 ;  /* 0x000000000000781c */ /* 0x000fe20003f6f048 */
[----:B------:R-:W-:Y:S01]  /*1960*/  @!P4 VIADD R5, R5, -UR26 ;  /* 0x8000001a0505cc36 */ /* 0x000fe20008000000 */
[----:B------:R-:W-:Y:S01]  /*1970*/  PLOP3.LUT P4, PT, PT, PT, UP2, 0x80, 0x0 ;  /* 0x000000000000781c */ /* 0x000fe20003f8f028 */
[----:B------:R-:W-:-:S03]  /*1980*/  @!P2 IMAD.MOV R4, RZ, RZ, -R4 ;  /* 0x000000ffff04a224 */ /* 0x000fc600078e0a04 */
[----:B------:R-:W-:Y:S02]  /*1990*/  @!P1 IADD3 R5, -R5, RZ, RZ ;  /* 0x000000ff05059210 */ /* 0x000fe40007ffe1ff */
[----:B------:R-:W-:Y:S02]  /*19a0*/  SEL R4, R13, R4, !P3 ;  /* 0x000000040d047207 */ /* 0x000fe40005800000 */
[----:B------:R-:W-:Y:S02]  /*19b0*/  SEL R5, R14, R5, !P4 ;  /* 0x000000050e057207 */ /* 0x000fe40006000000 */
[----:B------:R-:W-:Y:S01]  /*19c0*/  PLOP3.LUT P1, PT, PT, PT, UP3, 0x80, 0x0 ;  /* 0x000000000000781c */ /* 0x000fe20003f2f038 */
[----:B------:R-:W-:Y:S02]  /*19d0*/  IMAD.IADD R14, R17, 0x1, -R4 ;  /* 0x00000001110e7824 */ /* 0x000fe400078e0a04 */
[----:B------:R-:W-:-:S04]  /*19e0*/  IMAD.IADD R5, R18, 0x1, -R5 ;  /* 0x0000000112057824 */ /* 0x000fc800078e0a05 */
[----:B------:R-:W-:Y:S01]  /*19f0*/  IMAD R25, R14, R5, RZ ;  /* 0x000000050e197224 */ /* 0x000fe200078e02ff */
[----:B------:R-:W-:-:S04]  /*1a00*/  SEL R4, R5, R14, !P1 ;  /* 0x0000000e05047207 */ /* 0x000fc80004800000 */
[----:B------:R-:W-:Y:S02]  /*1a10*/  SHF.R.S32.HI R5, RZ, 0x1f, R4 ;  /* 0x0000001fff057819 */ /* 0x000fe40000011404 */
[----:B------:R-:W-:-:S07]  /*1a20*/  SHF.R.S32.HI R28, RZ, 0x1f, R25 ;  /* 0x0000001fff1c7819 */ /* 0x000fce0000011419 */
.L_x_8:
[----:B------:R-:W-:Y:S05]  /*1a30*/  BSYNC B0 ;  /* 0x0000000000007941 */ /* 0x000fea0003800000 */
.L_x_7:
[----:B------:R-:W1:Y:S01]  /*1a40*/  SHFL.UP PT, R14, R25, 0x1, RZ ;  /* 0x04200000190e7989 */ /* 0x000e6200000e00ff */
[C---:B------:R-:W-:Y:S02]  /*1a50*/  ISETP.NE.AND P2, PT, R20.reuse, RZ, PT ;  /* 0x000000ff1400720c */ /* 0x040fe40003f45270 */
[C---:B------:R-:W-:Y:S01]  /*1a60*/  ISETP.GE.U32.AND P3, PT, R20.reuse, 0x2, PT ;  /* 0x000000021400780c */ /* 0x040fe20003f66070 */
[----:B------:R-:W2:Y:S01]  /*1a70*/  SHFL.UP PT, R13, R28, 0x1, RZ ;  /* 0x042000001c0d7989 */ /* 0x000ea200000e00ff */
[C---:B------:R-:W-:Y:S02]  /*1a80*/  ISETP.GE.U32.AND P4, PT, R20.reuse, 0x4, PT ;  /* 0x000000041400780c */ /* 0x040fe40003f86070 */
[C---:B------:R-:W-:Y:S02]  /*1a90*/  ISETP.GE.U32.AND P5, PT, R20.reuse, 0x8, PT ;  /* 0x000000081400780c */ /* 0x040fe40003fa6070 */
[----:B------:R-:W-:Y:S02]  /*1aa0*/  ISETP.GE.U32.AND P6, PT, R20, 0x10, PT ;  /* 0x000000101400780c */ /* 0x000fe40003fc6070 */
[----:B-1----:R-:W-:-:S02]  /*1ab0*/  SEL R14, R14, RZ, P2 ;  /* 0x000000ff0e0e7207 */ /* 0x002fc40001000000 */
[----:B--2---:R-:W-:Y:S02]  /*1ac0*/  SEL R13, R13, RZ, P2 ;  /* 0x000000ff0d0d7207 */ /* 0x004fe40001000000 */
[----:B------:R-:W-:-:S04]  /*1ad0*/  IADD3 R19, P1, R14, R25, RZ ;  /* 0x000000190e137210 */ /* 0x000fc80007f3e0ff */
[----:B------:R-:W-:Y:S01]  /*1ae0*/  IADD3.X R18, R13, R28, RZ, P1, !PT ;  /* 0x0000001c0d127210 */ /* 0x000fe20000ffe4ff */
[----:B------:R-:W1:Y:S04]  /*1af0*/  SHFL.UP PT, R14, R19, 0x2, RZ ;  /* 0x04400000130e7989 */ /* 0x000e6800000e00ff */
[----:B------:R-:W2:Y:S01]  /*1b00*/  SHFL.UP PT, R13, R18, 0x2, RZ ;  /* 0x04400000120d7989 */ /* 0x000ea200000e00ff */
[----:B-1----:R-:W-:-:S04]  /*1b10*/  SEL R14, R14, RZ, P3 ;  /* 0x000000ff0e0e7207 */ /* 0x002fc80001800000 */
[----:B------:R-:W-:Y:S02]  /*1b20*/  IADD3 R17, P1, R14, R19, RZ ;  /* 0x000000130e117210 */ /* 0x000fe40007f3e0ff */
[----:B--2---:R-:W-:-:S03]  /*1b30*/  SEL R13, R13, RZ, P3 ;  /* 0x000000ff0d0d7207 */ /* 0x004fc60001800000 */
[----:B------:R-:W1:Y:S02]  /*1b40*/  SHFL.UP PT, R14, R17, 0x4, RZ ;  /* 0x04800000110e7989 */ /* 0x000e6400000e00ff */
[----:B------:R-:W-:-:S05]  /*1b50*/  IMAD.X R22, R13, 0x1, R18, P1 ;  /* 0x000000010d167824 */ /* 0x000fca00008e0612 */
        /* <DEDUP_REMOVED lines=10> */
[----:B------:R-:W1:Y:S01]  /*1c00*/  SHFL.UP PT, R14, R17, 0x10, RZ ;  /* 0x06000000110e7989 */ /* 0x000e6200000e00ff */
[----:B------:R-:W-:-:S05]  /*1c10*/  IADD3.X R24, R13, R18, RZ, P1, !PT ;  /* 0x000000120d187210 */ /* 0x000fca0000ffe4ff */
[----:B------:R-:W2:Y:S01]  /*1c20*/  SHFL.UP PT, R13, R24, 0x10, RZ ;  /* 0x06000000180d7989 */ /* 0x000ea200000e00ff */
[----:B-1----:R-:W-:-:S04]  /*1c30*/  SEL R14, R14, RZ, P6 ;  /* 0x000000ff0e0e7207 */ /* 0x002fc80003000000 */
[----:B------:R-:W-:Y:S02]  /*1c40*/  IADD3 R18, P1, R14, R17, RZ ;  /* 0x000000110e127210 */ /* 0x000fe40007f3e0ff */
[----:B--2---:R-:W-:-:S05]  /*1c50*/  SEL R13, R13, RZ, P6 ;  /* 0x000000ff0d0d7207 */ /* 0x004fca0003000000 */
[----:B------:R-:W-:Y:S01]  /*1c60*/  IMAD.X R22, R13, 0x1, R24, P1 ;  /* 0x000000010d167824 */ /* 0x000fe200008e0618 */
[----:B------:R-:W-:-:S04]  /*1c70*/  ISETP.GT.U32.AND P1, PT, R18, UR8, PT ;  /* 0x0000000812007c0c */ /* 0x000fc8000bf24070 */
[----:B------:R-:W-:-:S13]  /*1c80*/  ISETP.GT.U32.AND.EX P1, PT, R22, UR7, PT, P1 ;  /* 0x0000000716007c0c */ /* 0x000fda000bf24110 */
[----:B------:R-:W-:-:S04]  /*1c90*/  VOTE.ANY R14, PT, P1 ;  /* 0x00000000000e7806 */ /* 0x000fc800008e0100 */
[----:B------:R-:W-:-:S13]  /*1ca0*/  ISETP.NE.AND P1, PT, R14, RZ, PT ;  /* 0x000000ff0e00720c */ /* 0x000fda0003f25270 */
[----:B------:R-:W-:Y:S05]  /*1cb0*/  @P1 BRA `(.L_x_11) ;  /* 0x00000008006c1947 */ /* 0x000fea0003800000 */
[----:B------:R-:W1:Y:S01]  /*1cc0*/  LDC R3, c[0x0][0x910] ;  /* 0x00024400ff037b82 */ /* 0x000e620000000800 */
[----:B------:R-:W-:Y:S01]  /*1cd0*/  IMAD.MOV.U32 R23, RZ, RZ, R18 ;  /* 0x000000ffff177224 */ /* 0x000fe200078e0012 */
[----:B------:R-:W-:Y:S01]  /*1ce0*/  MOV R26, R22 ;  /* 0x00000016001a7202 */ /* 0x000fe20000000f00 */
[----:B------:R-:W-:Y:S01]  /*1cf0*/  ULDC UR13, c[0x0][0x8f4] ;  /* 0x00023d00000d7ab9 */ /* 0x000fe20000000800 */
[----:B------:R-:W-:Y:S01]  /*1d00*/  ULDC UR6, c[0x0][0x8dc] ;  /* 0x0002370000067ab9 */ /* 0x000fe20000000800 */
[----:B------:R-:W-:Y:S01]  /*1d10*/  ULDC UR22, c[0x0][0x8d8] ;  /* 0x0002360000167ab9 */ /* 0x000fe20000000800 */
[----:B------:R-:W-:Y:S01]  /*1d20*/  ULDC UR23, c[0x0][0x8f0] ;  /* 0x00023c0000177ab9 */ /* 0x000fe20000000800 */
[----:B------:R-:W-:Y:S01]  /*1d30*/  ULDC.64 UR18, c[0x0][0x8d0] ;  /* 0x0002340000127ab9 */ /* 0x000fe20000000a00 */
[----:B------:R-:W-:-:S05]  /*1d40*/  ULDC.64 UR20, c[0x0][0x8e8] ;  /* 0x00023a0000147ab9 */ /* 0x000fca0000000a00 */
.L_x_16:
[----:B------:R-:W-:Y:S02]  /*1d50*/  IMAD.MOV.U32 R6, RZ, RZ, R12 ;  /* 0x000000ffff067224 */ /* 0x000fe400078e000c */
[----:B------:R-:W-:Y:S02]  /*1d60*/  VIADD R12, R12, 0x20 ;  /* 0x000000200c0c7836 */ /* 0x000fe40000000000 */
[----:B-----5:R-:W-:Y:S02]  /*1d70*/  IMAD.MOV.U32 R13, RZ, RZ, R8 ;  /* 0x000000ffff0d7224 */ /* 0x020fe400078e0008 */
[----:B------:R-:W-:Y:S01]  /*1d80*/  IMAD.MOV.U32 R14, RZ, RZ, R0 ;  /* 0x000000ffff0e7224 */ /* 0x000fe200078e0000 */
[----:B-1----:R-:W-:-:S13]  /*1d90*/  ISETP.GE.AND P1, PT, R12, R3, PT ;  /* 0x000000030c00720c */ /* 0x002fda0003f26270 */
[----:B------:R-:W1:Y:S01]  /*1da0*/  @!P1 LDC.64 R18, c[0x0][0x918] ;  /* 0x00024600ff129b82 */ /* 0x000e620000000a00 */
[----:B------:R-:W-:Y:S01]  /*1db0*/  @!P1 IADD3 R7, R6, 0x20, RZ ;  /* 0x0000002006079810 */ /* 0x000fe20007ffe0ff */
[----:B------:R2:W3:Y:S01]  /*1dc0*/  SHFL.IDX PT, R11, R23, 0x1f, 0x1f ;  /* 0x03e01f00170b7f89 */ /* 0x0004e200000e0000 */
[----:B------:R-:W-:Y:S03]  /*1dd0*/  BSSY B0, `(.L_x_12) ;  /* 0x0000064000007945 */ /* 0x000fe60003800000 */
[----:B-1----:R-:W-:-:S05]  /*1de0*/  @!P1 IMAD.WIDE R18, R7, 0xc, R18 ;  /* 0x0000000c07129825 */ /* 0x002fca00078e0212 */
[----:B------:R2:W5:Y:S04]  /*1df0*/  @!P1 LDG.E R8, desc[UR38][R18.64] ;  /* 0x0000002612089981 */ /* 0x000568000c1e1900 */
[----:B------:R2:W5:Y:S01]  /*1e00*/  @!P1 LDG.E R0, desc[UR38][R18.64+0x4] ;  /* 0x0000042612009981 */ /* 0x000562000c1e1900 */
[----:B------:R-:W-:Y:S01]  /*1e10*/  ISETP.GE.AND P1, PT, R6, R3, PT ;  /* 0x000000030600720c */ /* 0x000fe20003f26270 */
[----:B------:R-:W-:Y:S01]  /*1e20*/  IMAD.MOV.U32 R28, RZ, RZ, RZ ;  /* 0x000000ffff1c7224 */ /* 0x000fe200078e00ff */
[----:B------:R-:W-:Y:S01]  /*1e30*/  MOV R25, 0x7fffffff ;  /* 0x7fffffff00197802 */ /* 0x000fe20000000f00 */
[----:B------:R2:W1:Y:S10]  /*1e40*/  SHFL.IDX PT, R7, R26, 0x1f, 0x1f ;  /* 0x03e01f001a077f89 */ /* 0x00047400000e0000 */
[----:B--23--:R-:W-:Y:S05]  /*1e50*/  @P1 BRA `(.L_x_13) ;  /* 0x00000004006c1947 */ /* 0x00cfea0003800000 */
[----:B------:R-:W-:Y:S02]  /*1e60*/  IABS R26, R9 ;  /* 0x00000009001a7213 */ /* 0x000fe40000000000 */
[C---:B------:R-:W-:Y:S02]  /*1e70*/  IADD3 R17, P1, R13.reuse, UR14, RZ ;  /* 0x0000000e0d117c10 */ /* 0x040fe4000ff3e0ff */
[----:B------:R-:W2:Y:S02]  /*1e80*/  I2F.RP R4, R26 ;  /* 0x0000001a00047306 */ /* 0x000ea40000209400 */
[----:B------:R-:W-:Y:S02]  /*1e90*/  LEA.HI.X.SX32 R24, R13, UR15, 0x1, P1 ;  /* 0x0000000f0d187c11 */ /* 0x000fe400088f0eff */
[----:B------:R-:W-:-:S04]  /*1ea0*/  IADD3 R13, P1, R14, UR16, RZ ;  /* 0x000000100e0d7c10 */ /* 0x000fc8000ff3e0ff */
[----:B------:R-:W-:Y:S02]  /*1eb0*/  LEA.HI.X.SX32 R14, R14, UR17, 0x1, P1 ;  /* 0x000000110e0e7c11 */ /* 0x000fe400088f0eff */
[----:B------:R-:W-:Y:S01]  /*1ec0*/  PLOP3.LUT P1, PT, PT, PT, UP0, 0x80, 0x0 ;  /* 0x000000000000781c */ /* 0x000fe20003f2f008 */
[----:B--2---:R-:W2:Y:S02]  /*1ed0*/  MUFU.RCP R4, R4 ;  /* 0x0000000400047308 */ /* 0x004ea40000001000 */
[----:B--2---:R-:W-:-:S06]  /*1ee0*/  VIADD R5, R4, 0xffffffe ;  /* 0x0ffffffe04057836 */ /* 0x004fcc0000000000 */
[----:B------:R-:W2:Y:S02]  /*1ef0*/  F2I.FTZ.U32.TRUNC.NTZ R27, R5 ;  /* 0x00000005001b7305 */ /* 0x000ea4000021f000 */
[----:B--2---:R-:W-:Y:S02]  /*1f00*/  IADD3 R28, RZ, -R27, RZ ;  /* 0x8000001bff1c7210 */ /* 0x004fe40007ffe0ff */
[----:B------:R-:W-:Y:S05]  /*1f10*/  @!P1 BRA `(.L_x_14) ;  /* 0x00000000002c9947 */ /* 0x000fea0003800000 */
        /* <DEDUP_REMOVED lines=11> */
.L_x_14:
[----:B------:R-:W-:Y:S05]  /*1fd0*/  @!P0 BRA `(.L_x_15) ;  /* 0x00000000002c8947 */ /* 0x000fea0003800000 */
[----:B------:R-:W-:-:S04]  /*1fe0*/  IADD3 R13, P1, R13, UR13, RZ ;  /* 0x0000000d0d0d7c10 */ /* 0x000fc8000ff3e0ff */
[----:B------:R-:W-:-:S05]  /*1ff0*/  IADD3.X R25, RZ, R14, RZ, P1, !PT ;  /* 0x0000000eff197210 */ /* 0x000fca0000ffe4ff */
[----:B------:R-:W-:-:S04]  /*2000*/  IMAD.WIDE.U32 R4, R25, UR20, RZ ;  /* 0x0000001419047c25 */ /* 0x000fc8000f8e00ff */
[----:B------:R-:W-:-:S04]  /*2010*/  IMAD.WIDE.U32 R18, P1, R13, UR21, R4 ;  /* 0x000000150d127c25 */ /* 0x000fc8000f820004 */
[----:B------:R-:W-:-:S04]  /*2020*/  IMAD.WIDE.U32 R4, R13, UR20, RZ ;  /* 0x000000140d047c25 */ /* 0x000fc8000f8e00ff */
[----:B------:R-:W-:Y:S01]  /*2030*/  IMAD.X R23, RZ, RZ, RZ, P1 ;  /* 0x000000ffff177224 */ /* 0x000fe200008e06ff */
[----:B------:R-:W-:Y:S01]  /*2040*/  IADD3 RZ, P1, R5, R18, RZ ;  /* 0x0000001205ff7210 */ /* 0x000fe20007f3e0ff */
[----:B------:R-:W-:-:S04]  /*2050*/  IMAD.MOV.U32 R22, RZ, RZ, R19 ;  /* 0x000000ffff167224 */ /* 0x000fc800078e0013 */
[----:B------:R-:W-:-:S04]  /*2060*/  IMAD.WIDE.U32.X R4, R25, UR21, R22, P1 ;  /* 0x0000001519047c25 */ /* 0x000fc800088e0416 */
[----:B------:R-:W-:Y:S01]  /*2070*/  IMAD.MOV.U32 R14, RZ, RZ, R5 ;  /* 0x000000ffff0e7224 */ /* 0x000fe200078e0005 */
[----:B------:R-:W-:-:S07]  /*2080*/  MOV R13, R4 ;  /* 0x00000004000d7202 */ /* 0x000fce0000000f00 */
.L_x_15:
[----:B------:R-:W-:Y:S01]  /*2090*/  SHF.R.U64 R13, R13, UR23, R14 ;  /* 0x000000170d0d7c19 */ /* 0x000fe2000800120e */
[----:B------:R-:W-:Y:S01]  /*20a0*/  IMAD.MOV.U32 R5, RZ, RZ, R28 ;  /* 0x000000ffff057224 */ /* 0x000fe200078e001c */
[----:B------:R-:W-:Y:S02]  /*20b0*/  IABS R4, R9 ;  /* 0x0000000900047213 */ /* 0x000fe40000000000 */
[----:B------:R-:W-:Y:S01]  /*20c0*/  IADD3 R19, R13, UR5, RZ ;  /* 0x000000050d137c10 */ /* 0x000fe2000fffe0ff */
[----:B------:R-:W-:Y:S01]  /*20d0*/  IMAD R13, R5, R26, RZ ;  /* 0x0000001a050d7224 */ /* 0x000fe200078e02ff */
[----:B------:R-:W-:Y:S01]  /*20e0*/  MOV R5, R27 ;  /* 0x0000001b00057202 */ /* 0x000fe20000000f00 */
[----:B------:R-:W-:Y:S01]  /*20f0*/  IMAD.MOV R18, RZ, RZ, -R4 ;  /* 0x000000ffff127224 */ /* 0x000fe200078e0a04 */
[----:B------:R-:W-:Y:S01]  /*2100*/  IABS R14, R19 ;  /* 0x00000013000e7213 */ /* 0x000fe20000000000 */
[----:B------:R-:W-:Y:S01]  /*2110*/  IMAD.MOV.U32 R4, RZ, RZ, RZ ;  /* 0x000000ffff047224 */ /* 0x000fe200078e00ff */
[----:B------:R-:W-:-:S02]  /*2120*/  SHF.R.U64 R17, R17, UR22, R24 ;  /* 0x0000001611117c19 */ /* 0x000fc40008001218 */
[----:B------:R-:W-:Y:S01]  /*2130*/  IABS R24, R10 ;  /* 0x0000000a00187213 */ /* 0x000fe20000000000 */
[----:B------:R-:W-:-:S04]  /*2140*/  IMAD.HI.U32 R4, R27, R13, R4 ;  /* 0x0000000d1b047227 */ /* 0x000fc800078e0004 */
[----:B------:R-:W-:Y:S01]  /*2150*/  IMAD.MOV.U32 R5, RZ, RZ, R18 ;  /* 0x000000ffff057224 */ /* 0x000fe200078e0012 */
[----:B------:R-:W-:Y:S01]  /*2160*/  IABS R18, R10 ;  /* 0x0000000a00127213 */ /* 0x000fe20000000000 */
[----:B------:R-:W-:Y:S01]  /*2170*/  IMAD.MOV.U32 R13, RZ, RZ, R14 ;  /* 0x000000ffff0d7224 */ /* 0x000fe200078e000e */
[----:B------:R-:W-:Y:S02]  /*2180*/  IADD3 R14, R17, UR4, RZ ;  /* 0x00000004110e7c10 */ /* 0x000fe4000fffe0ff */
[----:B------:R-:W2:Y:S01]  /*2190*/  I2F.RP R22, R18 ;  /* 0x0000001200167306 */ /* 0x000ea20000209400 */
[----:B------:R-:W-:-:S04]  /*21a0*/  IMAD.HI.U32 R4, R4, R13, RZ ;  /* 0x0000000d04047227 */ /* 0x000fc800078e00ff */
[----:B------:R-:W-:-:S05]  /*21b0*/  IMAD R13, R4, R5, R13 ;  /* 0x00000005040d7224 */ /* 0x000fca00078e020d */
[----:B------:R-:W-:Y:S01]  /*21c0*/  ISETP.GT.U32.AND P1, PT, R26, R13, PT ;  /* 0x0000000d1a00720c */ /* 0x000fe20003f24070 */
[----:B--2---:R-:W2:-:S12]  /*21d0*/  MUFU.RCP R22, R22 ;  /* 0x0000001600167308 */ /* 0x004e980000001000 */
[----:B------:R-:W-:Y:S01]  /*21e0*/  @!P1 IADD3 R13, R13, -R26, RZ ;  /* 0x8000001a0d0d9210 */ /* 0x000fe20007ffe0ff */
[----:B--2---:R-:W-:-:S04]  /*21f0*/  VIADD R4, R22, 0xffffffe ;  /* 0x0ffffffe16047836 */ /* 0x004fc80000000000 */
[----:B------:R2:W3:Y:S02]  /*2200*/  F2I.FTZ.U32.TRUNC.NTZ R5, R4 ;  /* 0x0000000400057305 */ /* 0x0004e4000021f000 */
[----:B--2---:R-:W-:Y:S02]  /*2210*/  IMAD.MOV.U32 R4, RZ, RZ, RZ ;  /* 0x000000ffff047224 */ /* 0x004fe400078e00ff */
[----:B---3--:R-:W-:-:S04]  /*2220*/  IMAD.MOV R23, RZ, RZ, -R5 ;  /* 0x000000ffff177224 */ /* 0x008fc800078e0a05 */
[----:B------:R-:W-:Y:S01]  /*2230*/  IMAD R17, R23, R18, RZ ;  /* 0x0000001217117224 */ /* 0x000fe200078e02ff */
[----:B------:R-:W-:-:S03]  /*2240*/  IABS R23, R14 ;  /* 0x0000000e00177213 */ /* 0x000fc60000000000 */
[----:B------:R-:W-:Y:S01]  /*2250*/  IMAD.HI.U32 R22, R5, R17, R4 ;  /* 0x0000001105167227 */ /* 0x000fe200078e0004 */
[----:B------:R-:W-:-:S03]  /*2260*/  MOV R5, R23 ;  /* 0x0000001700057202 */ /* 0x000fc60000000f00 */
[----:B------:R-:W-:Y:S02]  /*2270*/  IMAD.MOV R17, RZ, RZ, -R24 ;  /* 0x000000ffff117224 */ /* 0x000fe400078e0a18 */
[----:B------:R-:W-:-:S04]  /*2280*/  IMAD.HI.U32 R4, R22, R5, RZ ;  /* 0x0000000516047227 */ /* 0x000fc800078e00ff */
[----:B------:R-:W-:-:S05]  /*2290*/  IMAD R5, R4, R17, R5 ;  /* 0x0000001104057224 */ /* 0x000fca00078e0205 */
[----:B------:R-:W-:-:S13]  /*22a0*/  ISETP.GT.U32.AND P1, PT, R18, R5, PT ;  /* 0x000000051200720c */ /* 0x000fda0003f24070 */
[----:B------:R-:W-:Y:S01]  /*22b0*/  @!P1 IMAD.IADD R5, R5, 0x1, -R18 ;  /* 0x0000000105059824 */ /* 0x000fe200078e0a12 */
[----:B------:R-:W-:-:S13]  /*22c0*/  ISETP.GT.U32.AND P1, PT, R26, R13, PT ;  /* 0x0000000d1a00720c */ /* 0x000fda0003f24070 */
[----:B------:R-:W-:Y:S01]  /*22d0*/  @!P1 IMAD.IADD R13, R13, 0x1, -R26 ;  /* 0x000000010d0d9824 */ /* 0x000fe200078e0a1a */
[----:B------:R-:W-:-:S03]  /*22e0*/  ISETP.GT.U32.AND P1, PT, R18, R5, PT ;  /* 0x000000051200720c */ /* 0x000fc60003f24070 */
[----:B------:R-:W-:-:S10]  /*22f0*/  IMAD.MOV.U32 R4, RZ, RZ, R13 ;  /* 0x000000ffff047224 */ /* 0x000fd400078e000d */
[----:B------:R-:W-:Y:S02]  /*2300*/  @!P1 IADD3 R5, R5, -R18, RZ ;  /* 0x8000001205059210 */ /* 0x000fe40007ffe0ff */
[----:B------:R-:W-:-:S13]  /*2310*/  ISETP.GE.AND P1, PT, R19, RZ, PT ;  /* 0x000000ff1300720c */ /* 0x000fda0003f26270 */
[----:B------:R-:W-:Y:S01]  /*2320*/  @!P1 IMAD.MOV R4, RZ, RZ, -R4 ;  /* 0x000000ffff049224 */ /* 0x000fe200078e0a04 */
[----:B------:R-:W-:-:S13]  /*2330*/  ISETP.GE.AND P1, PT, R14, RZ, PT ;  /* 0x000000ff0e00720c */ /* 0x000fda0003f26270 */
[----:B------:R-:W-:Y:S02]  /*2340*/  @!P1 IADD3 R5, -R5, RZ, RZ ;  /* 0x000000ff05059210 */ /* 0x000fe40007ffe1ff */
[----:B------:R-:W-:-:S13]  /*2350*/  ISETP.NE.AND P1, PT, RZ, UR10, PT ;  /* 0x0000000aff007c0c */ /* 0x000fda000bf25270 */
[----:B------:R-:W-:Y:S02]  /*2360*/  @!P1 LOP3.LUT R4, RZ, UR10, RZ, 0x33, !PT ;  /* 0x0000000aff049c12 */ /* 0x000fe4000f8e33ff */
[----:B------:R-:W-:-:S03]  /*2370*/  ISETP.NE.AND P1, PT, RZ, UR9, PT ;  /* 0x00000009ff007c0c */ /* 0x000fc6000bf25270 */
[----:B------:R-:W-:-:S10]  /*2380*/  IMAD.IADD R4, R19, 0x1, -R4 ;  /* 0x0000000113047824 */ /* 0x000fd400078e0a04 */
[----:B------:R-:W-:Y:S02]  /*2390*/  @!P1 LOP3.LUT R5, RZ, UR9, RZ, 0x33, !PT ;  /* 0x00000009ff059c12 */ /* 0x000fe4000f8e33ff */
[----:B------:R-:W-:-:S03]  /*23a0*/  PLOP3.LUT P1, PT, PT, PT, UP3, 0x80, 0x0 ;  /* 0x000000000000781c */ /* 0x000fc60003f2f038 */
[----:B------:R-:W-:-:S04]  /*23b0*/  IMAD.IADD R5, R14, 0x1, -R5 ;  /* 0x000000010e057824 */ /* 0x000fc800078e0a05 */
[CC--:B------:R-:W-:Y:S01]  /*23c0*/  IMAD R25, R4.reuse, R5.reuse, RZ ;  /* 0x0000000504197224 */ /* 0x0c0fe200078e02ff */
[----:B------:R-:W-:-:S04]  /*23d0*/  SEL R13, R4, R5, !P1 ;  /* 0x00000005040d7207 */ /* 0x000fc80004800000 */
[----:B------:R-:W-:Y:S02]  /*23e0*/  SHF.R.S32.HI R5, RZ, 0x1f, R13 ;  /* 0x0000001fff057819 */ /* 0x000fe4000001140d */
[----:B------:R-:W-:Y:S02]  /*23f0*/  SHF.R.S32.HI R28, RZ, 0x1f, R25 ;  /* 0x0000001fff1c7819 */ /* 0x000fe40000011419 */
[----:B------:R-:W-:-:S07]  /*2400*/  MOV R4, R13 ;  /* 0x0000000d00047202 */ /* 0x000fce0000000f00 */
.L_x_13:
[----:B------:R-:W-:Y:S05]  /*2410*/  BSYNC B0 ;  /* 0x0000000000007941 */ /* 0x000fea0003800000 */
.L_x_12:
[----:B------:R-:W2:Y:S04]  /*2420*/  SHFL.UP PT, R14, R25, 0x1, RZ ;  /* 0x04200000190e7989 */ /* 0x000ea800000e00ff */
[----:B------:R-:W3:Y:S01]  /*2430*/  SHFL.UP PT, R13, R28, 0x1, RZ ;  /* 0x042000001c0d7989 */ /* 0x000ee200000e00ff */
[----:B--2---:R-:W-:Y:S02]  /*2440*/  SEL R14, R14, RZ, P2 ;  /* 0x000000ff0e0e7207 */ /* 0x004fe40001000000 */
[----:B---3--:R-:W-:Y:S02]  /*2450*/  SEL R13, R13, RZ, P2 ;  /* 0x000000ff0d0d7207 */ /* 0x008fe40001000000 */
[----:B------:R-:W-:-:S05]  /*2460*/  IADD3 R17, P1, R14, R25, RZ ;  /* 0x000000190e117210 */ /* 0x000fca0007f3e0ff */
[----:B------:R-:W-:Y:S01]  /*2470*/  IMAD.X R22, R13, 0x1, R28, P1 ;  /* 0x000000010d167824 */ /* 0x000fe200008e061c */
        /* <DEDUP_REMOVED lines=10> */
[----:B------:R-:W-:-:S04]  /*2520*/  IADD3 R19, P1, R14, R23, RZ ;  /* 0x000000170e137210 */ /* 0x000fc80007f3e0ff */
[----:B------:R-:W-:Y:S01]  /*2530*/  IADD3.X R26, R13, R18, RZ, P1, !PT ;  /* 0x000000120d1a7210 */ /* 0x000fe20000ffe4ff */
        /* <DEDUP_REMOVED lines=12> */
[----:B------:R-:W-:-:S04]  /*2600*/  IADD3 R23, P1, R18, R11, RZ ;  /* 0x0000000b12177210 */ /* 0x000fc80007f3e0ff */
[----:B-1----:R-:W-:Y:S02]  /*2610*/  IADD3.X R26, R22, R7, RZ, P1, !PT ;  /* 0x00000007161a7210 */ /* 0x002fe40000ffe4ff */
[----:B------:R-:W-:-:S04]  /*2620*/  ISETP.GT.U32.AND P1, PT, R23, UR8, PT ;  /* 0x0000000817007c0c */ /* 0x000fc8000bf24070 */
[----:B------:R-:W-:-:S13]  /*2630*/  ISETP.GT.U32.AND.EX P1, PT, R26, UR7, PT, P1 ;  /* 0x000000071a007c0c */ /* 0x000fda000bf24110 */
[----:B------:R-:W-:-:S04]  /*2640*/  VOTE.ANY R14, PT, P1 ;  /* 0x00000000000e7806 */ /* 0x000fc800008e0100 */
[----:B------:R-:W-:-:S13]  /*2650*/  ISETP.NE.AND P1, PT, R14, RZ, PT ;  /* 0x000000ff0e00720c */ /* 0x000fda0003f25270 */
[----:B------:R-:W-:Y:S05]  /*2660*/  @!P1 BRA `(.L_x_16) ;  /* 0xfffffff400b89947 */ /* 0x000fea000383ffff */
.L_x_11:
[----:B------:R-:W1:Y:S08]  /*2670*/  BREV R14, R14 ;  /* 0x0000000e000e7301 */ /* 0x000e700000000000 */
[----:B-1----:R-:W1:Y:S02]  /*2680*/  FLO.U32.SH R17, R14 ;  /* 0x0000000e00117300 */ /* 0x002e6400000e0400 */
[----:B-1----:R-:W1:Y:S02]  /*2690*/  SHFL.IDX PT, R6, R6, R17, 0x1f ;  /* 0x00001f1106067589 */ /* 0x002e6400000e0000 */
[----:B-1----:R-:W-:-:S13]  /*26a0*/  R2UR UR4, R6 ;  /* 0x00000000060472ca */ /* 0x002fda00000e0000 */
[----:B------:R-:W-:-:S05]  /*26b0*/  VIADD R19, R20, UR4 ;  /* 0x0000000414137c36 */ /* 0x000fca0008000000 */
[----:B------:R-:W-:-:S13]  /*26c0*/  ISETP.GE.AND P1, PT, R19, R3, PT ;  /* 0x000000031300720c */ /* 0x000fda0003f26270 */
[----:B------:R-:W1:Y:S02]  /*26d0*/  @!P1 LDC.64 R12, c[0x0][0x918] ;  /* 0x00024600ff0c9b82 */ /* 0x000e640000000a00 */
[----:B-1----:R-:W-:-:S05]  /*26e0*/  @!P1 IMAD.WIDE R12, R19, 0xc, R12 ;  /* 0x0000000c130c9825 */ /* 0x002fca00078e020c */
[----:B-----5:R1:W5:Y:S04]  /*26f0*/  @!P1 LDG.E R8, desc[UR38][R12.64] ;  /* 0x000000260c089981 */ /* 0x020368000c1e1900 */
[----:B------:R1:W5:Y:S01]  /*2700*/  @!P1 LDG.E R0, desc[UR38][R12.64+0x4] ;  /* 0x000004260c009981 */ /* 0x000362000c1e1900 */
[----:B------:R-:W-:-:S03]  /*2710*/  IADD3 R18, P1, P2, R18, R11, -R25 ;  /* 0x0000000b12127210 */ /* 0x000fc60007a3e819 */
[----:B------:R-:W-:Y:S01]  /*2720*/  SHFL.IDX PT, R6, R25, R17, 0x1f ;  /* 0x00001f1119067589 */ /* 0x000fe200000e0000 */
[----:B------:R-:W-:-:S03]  /*2730*/  IADD3.X R22, R22, R7, ~R28, P1, P2 ;  /* 0x0000000716167210 */ /* 0x000fc60000fe4c1c */
[----:B------:R-:W2:Y:S04]  /*2740*/  SHFL.IDX PT, R18, R18, R17, 0x1f ;  /* 0x00001f1112127589 */ /* 0x000ea800000e0000 */
[----:B------:R-:W3:Y:S04]  /*2750*/  SHFL.IDX PT, R22, R22, R17, 0x1f ;  /* 0x00001f1116167589 */ /* 0x000ee800000e0000 */
[----:B------:R1:W4:Y:S04]  /*2760*/  SHFL.IDX PT, R7, R28, R17, 0x1f ;  /* 0x00001f111c077589 */ /* 0x00032800000e0000 */
[----:B------:R1:W1:Y:S04]  /*2770*/  SHFL.IDX PT, R5, R5, R17, 0x1f ;  /* 0x00001f1105057589 */ /* 0x00026800000e0000 */
[----:B------:R1:W1:Y:S01]  /*2780*/  SHFL.IDX PT, R4, R4, R17, 0x1f ;  /* 0x00001f1104047589 */ /* 0x00026200000e0000 */
[----:B--2---:R-:W-:-:S02]  /*2790*/  R2UR UR5, R18 ;  /* 0x00000000120572ca */ /* 0x004fc400000e0000 */
[----:B---3--:R-:W-:-:S15]  /*27a0*/  R2UR UR6, R22 ;  /* 0x00000000160672ca */ /* 0x008fde00000e0000 */
.L_x_6:
[----:B------:R-:W-:Y:S01]  /*27b0*/  ISETP.LE.AND P1, PT, R3, UR4, PT ;  /* 0x0000000403007c0c */ /* 0x000fe2000bf23270 */
[----:B-1----:R-:W-:Y:S01]  /*27c0*/  IMAD.MOV.U32 R17, RZ, RZ, -0x1 ;  /* 0xffffffffff117424 */ /* 0x002fe200078e00ff */
[----:B------:R-:W-:-:S11]  /*27d0*/  MOV R18, 0xffffffff ;  /* 0xffffffff00127802 */ /* 0x000fd60000000f00 */
[----:B------:R-:W-:Y:S05]  /*27e0*/  @P1 BRA `(.L_x_5) ;  /* 0x0000000400041947 */ /* 0x000fea0003800000 */
[----:B------:R-:W-:Y:S01]  /*27f0*/  UIADD3 UR15, UP2, -UR5, UR8, URZ ;  /* 0x00000008050f7290 */ /* 0x000fe2000ff5e13f */
[----:B------:R-:W1:Y:S01]  /*2800*/  S2UR UR18, SR_CTAID.Y ;  /* 0x00000000001279c3 */ /* 0x000e620000002600 */
[----:B------:R-:W-:Y:S01]  /*2810*/  ULDC UR17, c[0x0][0x8c0] ;  /* 0x0002300000117ab9 */ /* 0x000fe20000000800 */
[----:B------:R-:W-:Y:S01]  /*2820*/  ULDC UR20, c[0x0][0x8b0] ;  /* 0x00022c0000147ab9 */ /* 0x000fe20000000800 */
[----:B------:R-:W-:Y:S01]  /*2830*/  UIADD3.X UR11, ~UR6, UR7, URZ, UP2, !UPT ;  /* 0x00000007060b7290 */ /* 0x000fe200097fe53f */
[--C-:B------:R-:W-:Y:S01]  /*2840*/  SHF.R.U32.HI R23, RZ, UR20, R5.reuse ;  /* 0x00000014ff177c19 */ /* 0x100fe20008011605 */
[----:B------:R-:W-:Y:S01]  /*2850*/  ULDC UR19, c[0x0][0x904] ;  /* 0x0002410000137ab9 */ /* 0x000fe20000000800 */
[----:B------:R-:W-:Y:S01]  /*2860*/  ULDC UR13, c[0x0][0x8a8] ;  /* 0x00022a00000d7ab9 */ /* 0x000fe20000000800 */
[----:B------:R-:W-:Y:S01]  /*2870*/  USHF.R.U32.HI UR16, URZ, UR17, UR11 ;  /* 0x000000113f107299 */ /* 0x000fe2000801160b */
[----:B------:R-:W-:Y:S01]  /*2880*/  SHF.R.U64 R22, R4, UR20, R5 ;  /* 0x0000001404167c19 */ /* 0x000fe20008001205 */
[----:B------:R-:W-:-:S02]  /*2890*/  USHF.R.U64 UR15, UR15, UR17, UR11 ;  /* 0x000000110f0f7299 */ /* 0x000fc4000800120b */
[----:B------:R-:W-:Y:S02]  /*28a0*/  USHF.R.U32.HI UR14, URZ, UR20, UR16 ;  /* 0x000000143f0e7299 */ /* 0x000fe40008011610 */
[----:B------:R-:W-:Y:S02]  /*28b0*/  UIADD3 UR13, UR13, -0x1, URZ ;  /* 0xffffffff0d0d7890 */ /* 0x000fe4000fffe03f */
[----:B------:R-:W-:Y:S02]  /*28c0*/  USHF.R.U32.HI UR21, URZ, UR19, UR14 ;  /* 0x000000133f157299 */ /* 0x000fe4000801160e */
[----:B------:R-:W-:Y:S02]  /*28d0*/  USHF.R.U64 UR16, UR15, UR20, UR16 ;  /* 0x000000140f107299 */ /* 0x000fe40008001210 */
[----:B------:R-:W-:Y:S02]  /*28e0*/  ULOP3.LUT UR15, UR15, UR13, URZ, 0xc0, !UPT ;  /* 0x0000000d0f0f7292 */ /* 0x000fe4000f8ec03f */
[----:B------:R-:W-:Y:S01]  /*28f0*/  LOP3.LUT R3, R23, UR21, RZ, 0xfc, !PT ;  /* 0x0000001517037c12 */ /* 0x000fe2000f8efcff */
[----:B------:R-:W-:-:S02]  /*2900*/  USHF.R.U64 UR14, UR16, UR19, UR14 ;  /* 0x00000013100e7299 */ /* 0x000fc4000800120e */
[----:B-1----:R-:W-:Y:S01]  /*2910*/  USEL UR11, UR56, UR18, !UP3 ;  /* 0x00000012380b7287 */ /* 0x002fe2000d800000 */
[----:B------:R-:W-:-:S13]  /*2920*/  ISETP.NE.U32.AND P1, PT, R3, RZ, PT ;  /* 0x000000ff0300720c */ /* 0x000fda0003f25070 */
[----:B------:R-:W-:Y:S05]  /*2930*/  @!P1 BRA `(.L_x_17) ;  /* 0x0000000000149947 */ /* 0x000fea0003800000 */
[----:B------:R-:W-:-:S07]  /*2940*/  MOV R12, 0x2960 ;  /* 0x00002960000c7802 */ /* 0x000fce0000000f00 */
[----:B----45:R-:W-:Y:S05]  /*2950*/  CALL.REL.NOINC `($__internal_0_$__cuda_sm20_div_u64) ;  /* 0x0000015c00b87944 */ /* 0x030fea0003c00000 */
[----:B------:R-:W-:-:S04]  /*2960*/  IMAD.MOV R13, RZ, RZ, -R3 ;  /* 0x000000ffff0d7224 */ /* 0x000fc800078e0a03 */
[----:B------:R-:W-:Y:S01]  /*2970*/  IMAD R13, R22, R13, UR14 ;  /* 0x0000000e160d7e24 */ /* 0x000fe2000f8e020d */
[----:B------:R-:W-:Y:S06]  /*2980*/  BRA `(.L_x_18) ;  /* 0x0000000000507947 */ /* 0x000fec0003800000 */
.L_x_17:
[----:B------:R-:W1:Y:S01]  /*2990*/  I2F.U32.RP R3, R22 ;  /* 0x0000001600037306 */ /* 0x000e620000209000 */
[----:B------:R-:W-:-:S07]  /*29a0*/  ISETP.NE.U32.AND P3, PT, R22, RZ, PT ;  /* 0x000000ff1600720c */ /* 0x000fce0003f65070 */
[----:B-1----:R-:W1:Y:S02]  /*29b0*/  MUFU.RCP R3, R3 ;  /* 0x0000000300037308 */ /* 0x002e640000001000 */
[----:B-1----:R-:W-:-:S06]  /*29c0*/  VIADD R12, R3, 0xffffffe ;  /* 0x0ffffffe030c7836 */ /* 0x002fcc0000000000 */
[----:B------:R1:W2:Y:S02]  /*29d0*/  F2I.FTZ.U32.TRUNC.NTZ R13, R12 ;  /* 0x0000000c000d7305 */ /* 0x0002a4000021f000 */
[----:B-1----:R-:W-:Y:S01]  /*29e0*/  IMAD.MOV.U32 R12, RZ, RZ, RZ ;  /* 0x000000ffff0c7224 */ /* 0x002fe200078e00ff */
[----:B--2---:R-:W-:-:S05]  /*29f0*/  IADD3 R11, RZ, -R13, RZ ;  /* 0x8000000dff0b7210 */ /* 0x004fca0007ffe0ff */
[----:B------:R-:W-:-:S04]  /*2a00*/  IMAD R11, R11, R22, RZ ;  /* 0x000000160b0b7224 */ /* 0x000fc800078e02ff */
[----:B------:R-:W-:-:S06]  /*2a10*/  IMAD.HI.U32 R13, R13, R11, R12 ;  /* 0x0000000b0d0d7227 */ /* 0x000fcc00078e000c */
[----:B------:R-:W-:-:S04]  /*2a20*/  IMAD.HI.U32 R3, R13, UR14, RZ ;  /* 0x0000000e0d037c27 */ /* 0x000fc8000f8e00ff */
[----:B------:R-:W-:-:S04]  /*2a30*/  IMAD.MOV R11, RZ, RZ, -R3 ;  /* 0x000000ffff0b7224 */ /* 0x000fc800078e0a03 */
[----:B------:R-:W-:-:S05]  /*2a40*/  IMAD R11, R22, R11, UR14 ;  /* 0x0000000e160b7e24 */ /* 0x000fca000f8e020b */
[----:B------:R-:W-:-:S13]  /*2a50*/  ISETP.GE.U32.AND P1, PT, R11, R22, PT ;  /* 0x000000160b00720c */ /* 0x000fda0003f26070 */
[----:B------:R-:W-:Y:S01]  /*2a60*/  @P1 IADD3 R11, R11, -R22, RZ ;  /* 0x800000160b0b1210 */ /* 0x000fe20007ffe0ff */
[----:B------:R-:W-:-:S03]  /*2a70*/  @P1 VIADD R3, R3, 0x1 ;  /* 0x0000000103031836 */ /* 0x000fc60000000000 */
[----:B------:R-:W-:-:S13]  /*2a80*/  ISETP.GE.U32.AND P2, PT, R11, R22, PT ;  /* 0x000000160b00720c */ /* 0x000fda0003f46070 */
[----:B------:R-:W-:Y:S01]  /*2a90*/  @P2 VIADD R3, R3, 0x1 ;  /* 0x0000000103032836 */ /* 0x000fe20000000000 */
[----:B------:R-:W-:-:S04]  /*2aa0*/  @!P3 LOP3.LUT R3, RZ, R22, RZ, 0x33, !PT ;  /* 0x00000016ff03b212 */ /* 0x000fc800078e33ff */
[----:B------:R-:W-:-:S05]  /*2ab0*/  IADD3 R13, -R3, RZ, RZ ;  /* 0x000000ff030d7210 */ /* 0x000fca0007ffe1ff */
[----:B------:R-:W-:-:S07]  /*2ac0*/  IMAD R13, R22, R13, UR14 ;  /* 0x0000000e160d7e24 */ /* 0x000fce000f8e020d */
.L_x_18:
[----:B------:R-:W1:Y:S01]  /*2ad0*/  LDC R16, c[0x0][0x8a8] ;  /* 0x00022a00ff107b82 */ /* 0x000e620000000800 */
[----:B------:R-:W-:Y:S01]  /*2ae0*/  ULDC UR14, c[0x0][0x904] ;  /* 0x00024100000e7ab9 */ /* 0x000fe20000000800 */
[----:B------:R-:W-:Y:S01]  /*2af0*/  UMOV UR13, 0xffffffff ;  /* 0xffffffff000d7882 */ /* 0x000fe20000000000 */
[----:B------:R-:W-:Y:S01]  /*2b00*/  PLOP3.LUT P1, PT, PT, PT, UP3, 0x80, 0x0 ;  /* 0x000000000000781c */ /* 0x000fe20003f2f038 */
[----:B------:R-:W-:-:S04]  /*2b10*/  USHF.L.U32 UR13, UR13, UR14, URZ ;  /* 0x0000000e0d0d7299 */ /* 0x000fc8000800063f */
[----:B------:R-:W2:Y:S02]  /*2b20*/  LDC R14, c[0x0][0x8b8] ;  /* 0x00022e00ff0e7b82 */ /* 0x000ea40000000800 */
[----:B------:R-:W-:Y:S01]  /*2b30*/  LOP3.LUT R11, RZ, UR13, RZ, 0x33, !PT ;  /* 0x0000000dff0b7c12 */ /* 0x000fe2000f8e33ff */
[----:B------:R-:W-:Y:S02]  /*2b40*/  UMOV UR13, 0x1 ;  /* 0x00000001000d7882 */ /* 0x000fe40000000000 */
[----:B------:R-:W-:Y:S01]  /*2b50*/  USHF.L.U32 UR13, UR13, UR14, URZ ;  /* 0x0000000e0d0d7299 */ /* 0x000fe2000800063f */
[----:B------:R-:W-:Y:S02]  /*2b60*/  LOP3.LUT R12, R11, UR16, RZ, 0xc0, !PT ;  /* 0x000000100b0c7c12 */ /* 0x000fe4000f8ec0ff */
[----:B------:R-:W-:Y:S01]  /*2b70*/  @P1 IMAD.U32 R18, RZ, RZ, UR4 ;  /* 0x00000004ff121e24 */ /* 0x000fe2000f8e00ff */
[----:B------:R-:W-:Y:S02]  /*2b80*/  @!P1 MOV R18, UR4 ;  /* 0x0000000400129c02 */ /* 0x000fe40008000f00 */
[----:B------:R-:W-:-:S02]  /*2b90*/  IMAD R3, R3, UR13, R12 ;  /* 0x0000000d03037c24 */ /* 0x000fc4000f8e020c */
[----:B-1----:R-:W-:-:S04]  /*2ba0*/  IMAD R13, R13, R16, UR15 ;  /* 0x0000000f0d0d7e24 */ /* 0x002fc8000f8e0210 */
[----:B------:R-:W-:Y:S02]  /*2bb0*/  @P1 IMAD.MOV.U32 R16, RZ, RZ, R13 ;  /* 0x000000ffff101224 */ /* 0x000fe400078e000d */
[----:B--2---:R-:W-:Y:S01]  /*2bc0*/  IMAD R17, R3, R14, UR11 ;  /* 0x0000000b03117e24 */ /* 0x004fe2000f8e020e */
[----:B------:R-:W-:-:S03]  /*2bd0*/  UMOV UR11, 0x1 ;  /* 0x00000001000b7882 */ /* 0x000fc60000000000 */
[----:B------:R-:W-:Y:S02]  /*2be0*/  @!P1 IMAD.MOV.U32 R16, RZ, RZ, R17 ;  /* 0x000000ffff109224 */ /* 0x000fe400078e0011 */
[----:B------:R-:W-:-:S07]  /*2bf0*/  @!P1 IMAD.MOV.U32 R17, RZ, RZ, R13 ;  /* 0x000000ffff119224 */ /* 0x000fce00078e000d */
.L_x_5:
[----:B------:R-:W-:-:S13]  /*2c00*/  ISETP.NE.AND P1, PT, RZ, UR11, PT ;  /* 0x0000000bff007c0c */ /* 0x000fda000bf25270 */
[----:B------:R-:W-:Y:S05]  /*2c10*/  @!P1 EXIT ;  /* 0x000000000000994d */ /* 0x000fea0003800000 */
[----:B------:R-:W1:Y:S02]  /*2c20*/  LDC.64 R24, c[0x0][0x290] ;  /* 0x0000a400ff187b82 */ /* 0x000e640000000a00 */
[----:B-1----:R-:W-:-:S05]  /*2c30*/  IMAD.WIDE R12, R18, 0xc, R24 ;  /* 0x0000000c120c7825 */ /* 0x002fca00078e0218 */
[----:B------:R1:W5:Y:S01]  /*2c40*/  LDG.E R11, desc[UR38][R12.64+0x8] ;  /* 0x000008260c0b7981 */ /* 0x000362000c1e1900 */
[----:B------:R-:W-:Y:S01]  /*2c50*/  UISETP.NE.AND UP2, UPT, UR12, 0x2, UPT ;  /* 0x000000020c00788c */ /* 0x000fe2000bf45270 */
[----:B------:R-:W2:Y:S01]  /*2c60*/  S2UR UR58, SR_CgaCtaId ;  /* 0x00000000003a79c3 */ /* 0x000ea20000008800 */
[----:B------:R-:W-:Y:S01]  /*2c70*/  UMOV UR40, URZ ;  /* 0x0000003f00287c82 */ /* 0x000fe20008000000 */
[----:B------:R-:W-:Y:S01]  /*2c80*/  UMOV UR41, URZ ;  /* 0x0000003f00297c82 */ /* 0x000fe20008000000 */
[----:B------:R-:W-:Y:S02]  /*2c90*/  SHF.R.S32.HI R19, RZ, 0x1f, R18 ;  /* 0x0000001fff137819 */ /* 0x000fe40000011412 */
[----:B------:R-:W-:Y:S02]  /*2ca0*/  PLOP3.LUT P1, PT, PT, PT, UP2, 0x80, 0x0 ;  /* 0x000000000000781c */ /* 0x000fe40003f2f028 */
[----:B------:R-:W-:-:S11]  /*2cb0*/  MOV R22, RZ ;  /* 0x000000ff00167202 */ /* 0x000fd60000000f00 */
[----:B-1----:R-:W-:Y:S05]  /*2cc0*/  @P1 BRA `(.L_x_19) ;  /* 0x0000000000901947 */ /* 0x002fea0003800000 */
[----:B------:R-:W-:-:S04]  /*2cd0*/  ULOP3.LUT UR11, UR59, 0x1, URZ, 0xfc, !UPT ;  /* 0x000000013b0b7892 */ /* 0x000fc8000f8efc3f */
[----:B------:R-:W-:-:S06]  /*2ce0*/  UISETP.NE.AND UP2, UPT, UR11, 0x3, UPT ;  /* 0x000000030b00788c */ /* 0x000fcc000bf45270 */
[----:B------:R-:W-:-:S13]  /*2cf0*/  PLOP3.LUT P2, PT, PT, PT, UP2, 0x80, 0x0 ;  /* 0x000000000000781c */ /* 0x000fda0003f4f028 */
[----:B------:R-:W-:Y:S05]  /*2d00*/  @!P2 BRA `(.L_x_20) ;  /* 0x000000000004a947 */ /* 0x000fea0003800000 */
[----:B--2---:R-:W-:Y:S01]  /*2d10*/  BPT.TRAP 0x1 ;  /* 0x000000040000795c */ /* 0x004fe20000300000 */
.L_x_20:
[----:B------:R-:W-:Y:S01]  /*2d20*/  UMOV UR11, 0x400 ;  /* 0x00000400000b7882 */ /* 0x000fe20000000000 */
[----:B------:R-:W-:Y:S01]  /*2d30*/  SHF.L.U32 R3, RZ, 0x1f, RZ ;  /* 0x0000001fff037819 */ /* 0x000fe200000006ff */
[----:B--2---:R-:W-:-:S09]  /*2d40*/  ULEA UR11, UR58, UR11, 0x18 ;  /* 0x0000000b3a0b7291 */ /* 0x004fd2000f8ec03f */
[----:B------:R-:W1:Y:S02]  /*2d50*/  SYNCS.PHASECHK.TRANS64.TRYWAIT P1, [UR11+0x34400], R3 ;  /* 0x03440003ff0075a7 */ /* 0x000e64000802014b */
[----:B-1----:R-:W-:Y:S05]  /*2d60*/  @!P1 BRA `(.L_x_21) ;  /* 0x0000014000e09947 */ /* 0x002fea0003800000 */
.L_x_358:
[----:B------:R-:W2:Y:S01]  /*2d70*/  LDS.128 R16, [UR11+0x34530] ;  /* 0x0345300bff107984 */ /* 0x000ea20008000c00 */
[----:B------:R-:W-:Y:S01]  /*2d80*/  @!PT LDS RZ, [RZ] ;  /* 0x00000000fffff984 */ /* 0x000fe20000000800 */
[----:B------:R-:W-:Y:S01]  /*2d90*/  @!PT LDS RZ, [RZ] ;  /* 0x00000000fffff984 */ /* 0x000fe20000000800 */
[----:B------:R-:W-:Y:S01]  /*2da0*/  @!PT LDS RZ, [RZ] ;  /* 0x00000000fffff984 */ /* 0x000fe20000000800 */
[----:B------:R-:W-:Y:S01]  /*2db0*/  @!PT LDS RZ, [RZ] ;  /* 0x00000000fffff984 */ /* 0x000fe20000000800 */
[----:B------:R3:W-:Y:S06]  /*2dc0*/  MEMBAR.ALL.CTA ;  /* 0x0000000000007992 */ /* 0x0007ec0000008000 */
[----:B---3--:R-:W3:Y:S01]  /*2dd0*/  FENCE.VIEW.ASYNC.S ;  /* 0x00000000000073c6 */ /* 0x008ee20000000000 */
[----:B------:R-:W-:Y:S05]  /*2de0*/  @!P2 BRA `(.L_x_22) ;  /* 0x000000000004a947 */ /* 0x000fea0003800000 */
[----:B------:R-:W-:Y:S01]  /*2df0*/  BPT.TRAP 0x1 ;  /* 0x000000040000795c */ /* 0x000fe20000300000 */
.L_x_22:
[----:B------:R-:W-:Y:S01]  /*2e00*/  UIADD3 UR11, UR11, 0x34440, URZ ;  /* 0x000344400b0b7890 */ /* 0x000fe2000fffe03f */
[----:B--2---:R-:W-:-:S03]  /*2e10*/  ISETP.NE.AND P1, PT, R19, RZ, PT ;  /* 0x000000ff1300720c */ /* 0x004fc60003f25270 */
[----:B------:R-:W-:-:S09]  /*2e20*/  UPRMT UR11, UR58, 0x654, UR11 ;  /* 0x000006543a0b7896 */ /* 0x000fd2000800000b */
[----:B---3--:R-:W-:Y:S01]  /*2e30*/  SYNCS.ARRIVE.TRANS64.RED.A1T0 RZ, [UR11], RZ ;  /* 0x000000ffffff79a7 */ /* 0x008fe2000810040b */
[----:B------:R-:W-:Y:S05]  /*2e40*/  @!P1 EXIT ;  /* 0x000000000000994d */ /* 0x000fea0003800000 */
[----:B-1----:R-:W-:Y:S01]  /*2e50*/  IMAD.WIDE R12, R18, 0xc, R24 ;  /* 0x0000000c120c7825 */ /* 0x002fe200078e0218 */
[----:B-----5:R-:W-:-:S04]  /*2e60*/  R2UR UR11, R11 ;  /* 0x000000000b0b72ca */ /* 0x020fc800000e0000 */
[----:B------:R1:W5:Y:S01]  /*2e70*/  LDG.E R11, desc[UR38][R12.64+0x8] ;  /* 0x000008260c0b7981 */ /* 0x000362000c1e1900 */
[----:B------:R-:W-:Y:S01]  /*2e80*/  SHF.R.S32.HI R19, RZ, 0x1f, R18 ;  /* 0x0000001fff137819 */ /* 0x000fe20000011412 */
[----:B------:R-:W-:-:S07]  /*2e90*/  IMAD.MOV.U32 R22, RZ, RZ, 0x1 ;  /* 0x00000001ff167424 */ /* 0x000fce00078e00ff */
[----:B------:R-:W-:-:S04]  /*2ea0*/  UIADD3 UR11, UR11, 0x3f, URZ ;  /* 0x0000003f0b0b7890 */ /* 0x000fc8000fffe03f */
[----:B------:R-:W-:-:S04]  /*2eb0*/  USHF.R.S32.HI UR13, URZ, 0x1f, UR11 ;  /* 0x0000001f3f0d7899 */ /* 0x000fc8000801140b */
[----:B------:R-:W-:-:S04]  /*2ec0*/  ULEA.HI UR13, UR13, UR11, URZ, 0x6 ;  /* 0x0000000b0d0d7291 */ /* 0x000fc8000f8f303f */
[----:B------:R-:W-:-:S04]  /*2ed0*/  USHF.R.S32.HI UR13, URZ, 0x6, UR13 ;  /* 0x000000063f0d7899 */ /* 0x000fc8000801140d */
[----:B------:R-:W-:Y:S02]  /*2ee0*/  USHF.R.U32.HI UR41, URZ, 0x2, UR13 ;  /* 0x000000023f297899 */ /* 0x000fe4000801160d */
[----:B------:R-:W-:Y:S02]  /*2ef0*/  ULOP3.LUT UR40, UR13, 0x3, URZ, 0xc0, !UPT ;  /* 0x000000030d287892 */ /* 0x000fe4000f8ec03f */
[----:B-1----:R-:W-:-:S12]  /*2f00*/  ULOP3.LUT UR41, UR41, 0x1, URZ, 0xc0, !UPT ;  /* 0x0000000129297892 */ /* 0x002fd8000f8ec03f */
.L_x_19:
[----:B------:R-:W-:-:S04]  /*2f10*/  IMAD.WIDE.U32 R24, R18, 0xc, R24 ;  /* 0x0000000c12187825 */ /* 0x000fc800078e0018 */
[----:B------:R-:W-:-:S04]  /*2f20*/  IMAD R3, R19, 0xc, RZ ;  /* 0x0000000c13037824 */ /* 0x000fc800078e02ff */
[----:B------:R-:W-:-:S05]  /*2f30*/  IMAD.IADD R25, R25, 0x1, R3 ;  /* 0x0000000119197824 */ /* 0x000fca00078e0203 */
[----:B------:R1:W5:Y:S04]  /*2f40*/  LDG.E R19, desc[UR38][R24.64+0x4] ;  /* 0x0000042618137981 */ /* 0x000368000c1e1900 */
[----:B------:R1:W5:Y:S01]  /*2f50*/  LDG.E R13, desc[UR38][R24.64] ;  /* 0x00000026180d7981 */ /* 0x000362000c1e1900 */
[----:B------:R-:W-:-:S13]  /*2f60*/  PLOP3.LUT P1, PT, PT, PT, UP1, 0x80, 0x0 ;  /* 0x000000000000781c */ /* 0x000fda0003f2f018 */
[----:B-1----:R-:W-:Y:S05]  /*2f70*/  @!P1 BRA `(.L_x_23) ;  /* 0x000000d800d09947 */ /* 0x002fea0003800000 */
[----:B------:R-:W-:-:S06]  /*2f80*/  UISETP.GT.U32.AND UP0, UPT, UR31, 0x1, UPT ;  /* 0x000000011f00788c */ /* 0x000fcc000bf04070 */
[----:B------:R-:W-:-:S13]  /*2f90*/  PLOP3.LUT P0, PT, PT, PT, UP0, 0x80, 0x0 ;  /* 0x000000000000781c */ /* 0x000fda0003f0f008 */
[----:B--2---:R-:W-:Y:S05]  /*2fa0*/  @P0 EXIT ;  /* 0x000000000000094d */ /* 0x004fea0003800000 */
.L_x_24:
[----:B------:R-:W-:-:S08]  /*2fb0*/  NOP ;  /* 0x0000000000007918 */ /* 0x000fd00000000000 */
[----:B------:R-:W1:Y:S02]  /*2fc0*/  USETMAXREG.TRY_ALLOC.CTAPOOL UP0, 0xe8 ;  /* 0x000000e8000079c8 */ /* 0x000e640008000600 */
[----:B-1----:R-:W-:-:S13]  /*2fd0*/  PLOP3.LUT P0, PT, PT, PT, UP0, 0x80, 0x0 ;  /* 0x000000000000781c */ /* 0x002fda0003f0f008 */
[----:B------:R-:W-:Y:S05]  /*2fe0*/  @!P0 BRA `(.L_x_24) ;  /* 0xfffffffc00f08947 */ /* 0x000fea000383ffff */
[----:B------:R-:W1:Y:S01]  /*2ff0*/  SHFL.IDX PT, R2, R2, RZ, 0x1f ;  /* 0x00001fff02027589 */ /* 0x000e6200000e0000 */
[----:B------:R-:W2:Y:S01]  /*3000*/  S2UR UR4, SR_CTAID.Y ;  /* 0x00000000000479c3 */ /* 0x000ea20000002600 */
[----:B------:R-:W-:Y:S01]  /*3010*/  UMOV UR36, URZ ;  /* 0x0000003f00247c82 */ /* 0x000fe20008000000 */
[----:B------:R-:W-:Y:S01]  /*3020*/  UMOV UR37, URZ ;  /* 0x0000003f00257c82 */ /* 0x000fe20008000000 */
[----:B-1----:R-:W-:Y:S01]  /*3030*/  LOP3.LUT P0, RZ, R2, 0x3, RZ, 0xc0, !PT ;  /* 0x0000000302ff7812 */ /* 0x002fe2000780c0ff */
[----:B--2---:R-:W-:-:S12]  /*3040*/  UIMAD UR4, UR4, UR60, UR56 ;  /* 0x0000003c040472a4 */ /* 0x004fd8000f8e0238 */
[----:B------:R-:W-:Y:S05]  /*3050*/  @P0 BRA `(.L_x_25) ;  /* 0x0000000000a40947 */ /* 0x000fea0003800000 */
[----:B------:R-:W-:Y:S01]  /*3060*/  ELECT P0, URZ, PT ;  /* 0x00000000003f782f */ /* 0x000fe20003800000 */
[----:B------:R-:W-:-:S12]  /*3070*/  BSSY B0, `(.L_x_26) ;  /* 0x0000020000007945 */ /* 0x000fd80003800000 */
[----:B------:R-:W-:Y:S05]  /*3080*/  @!P0 BRA `(.L_x_27) ;  /* 0x0000000000788947 */ /* 0x000fea0003800000 */
[----:B------:R-:W1:Y:S01]  /*3090*/  S2UR UR6, SR_CgaCtaId ;  /* 0x00000000000679c3 */ /* 0x000e620000008800 */
[----:B------:R-:W-:Y:S01]  /*30a0*/  UISETP.NE.AND UP0, UPT, UR12, 0x1, UPT ;  /* 0x000000010c00788c */ /* 0x000fe2000bf05270 */
[----:B------:R-:W-:-:S06]  /*30b0*/  UMOV UR5, 0x400 ;  /* 0x0000040000057882 */ /* 0x000fcc0000000000 */
[----:B------:R-:W2:Y:S08]  /*30c0*/  LDC.64 R4, c[0x0][0x700] ;  /* 0x0001c000ff047b82 */ /* 0x000eb00000000a00 */
[----:B----4-:R-:W2:Y:S08]  /*30d0*/  LDC.64 R6, c[0x0][0x708] ;  /* 0x0001c200ff067b82 */ /* 0x010eb00000000a00 */
[----:B-----5:R-:W3:Y:S01]  /*30e0*/  LDC.64 R8, c[0x0][0x710] ;  /* 0x0001c400ff087b82 */ /* 0x020ee20000000a00 */
[----:B-1----:R-:W-:-:S04]  /*30f0*/  ULEA UR5, UR6, UR5, 0x18 ;  /* 0x0000000506057291 */ /* 0x002fc8000f8ec03f */
[----:B------:R-:W-:Y:S02]  /*3100*/  UIADD3 UR6, UR5, 0x80, URZ ;  /* 0x0000008005067890 */ /* 0x000fe4000fffe03f */
[----:B------:R-:W-:Y:S01]  /*3110*/  @!UP0 UIADD3 UR6, UR5, URZ, URZ ;  /* 0x0000003f05068290 */ /* 0x000fe2000fffe03f */
[----:B------:R-:W3:Y:S08]  /*3120*/  LDC.64 R10, c[0x0][0x718] ;  /* 0x0001c600ff0a7b82 */ /* 0x000ef00000000a00 */
[----:B------:R-:W1:Y:S01]  /*3130*/  LDC.64 R24, c[0x0][0x720] ;  /* 0x0001c800ff187b82 */ /* 0x000e620000000a00 */
[----:B--2---:R2:W-:Y:S07]  /*3140*/  STS.128 [UR6+0x34780], R4 ;  /* 0x03478004ff007988 */ /* 0x0045ee0008000c06 */
[----:B------:R-:W1:Y:S08]  /*3150*/  LDC.64 R26, c[0x0][0x728] ;  /* 0x0001ca00ff1a7b82 */ /* 0x000e700000000a00 */
[----:B------:R-:W4:Y:S01]  /*3160*/  LDC.64 R28, c[0x0][0x730] ;  /* 0x0001cc00ff1c7b82 */ /* 0x000f220000000a00 */
[----:B---3--:R2:W-:Y:S07]  /*3170*/  STS.128 [UR6+0x34790], R8 ;  /* 0x03479008ff007988 */ /* 0x0085ee0008000c06 */
[----:B------:R-:W4:Y:S08]  /*3180*/  LDC.64 R30, c[0x0][0x738] ;  /* 0x0001ce00ff1e7b82 */ /* 0x000f300000000a00 */
[----:B------:R-:W3:Y:S01]  /*3190*/  LDC.64 R32, c[0x0][0x740] ;  /* 0x0001d000ff207b82 */ /* 0x000ee20000000a00 */
[----:B-1----:R2:W-:Y:S07]  /*31a0*/  STS.128 [UR6+0x347a0], R24 ;  /* 0x0347a018ff007988 */ /* 0x0025ee0008000c06 */
[----:B------:R-:W3:Y:S08]  /*31b0*/  LDC.64 R34, c[0x0][0x748] ;  /* 0x0001d200ff227b82 */ /* 0x000ef00000000a00 */
[----:B------:R-:W1:Y:S01]  /*31c0*/  LDC.64 R36, c[0x0][0x750] ;  /* 0x0001d400ff247b82 */ /* 0x000e620000000a00 */
[----:B----4-:R2:W-:Y:S07]  /*31d0*/  STS.128 [UR6+0x347b0], R28 ;  /* 0x0347b01cff007988 */ /* 0x0105ee0008000c06 */
[----:B------:R-:W1:Y:S08]  /*31e0*/  LDC.64 R38, c[0x0][0x758] ;  /* 0x0001d600ff267b82 */ /* 0x000e700000000a00 */
[----:B------:R-:W4:Y:S01]  /*31f0*/  LDC.64 R40, c[0x0][0x760] ;  /* 0x0001d800ff287b82 */ /* 0x000f220000000a00 */
[----:B---3--:R2:W-:Y:S07]  /*3200*/  STS.128 [UR6+0x347c0], R32 ;  /* 0x0347c020ff007988 */ /* 0x0085ee0008000c06 */
[----:B------:R-:W4:Y:S08]  /*3210*/  LDC.64 R42, c[0x0][0x768] ;  /* 0x0001da00ff2a7b82 */ /* 0x000f300000000a00 */
[----:B------:R-:W3:Y:S01]  /*3220*/  LDC.64 R44, c[0x0][0x770] ;  /* 0x0001dc00ff2c7b82 */ /* 0x000ee20000000a00 */
[----:B-1----:R2:W-:Y:S07]  /*3230*/  STS.128 [UR6+0x347d0], R36 ;  /* 0x0347d024ff007988 */ /* 0x0025ee0008000c06 */
[----:B------:R-:W3:Y:S01]  /*3240*/  LDC.64 R46, c[0x0][0x778] ;  /* 0x0001de00ff2e7b82 */ /* 0x000ee20000000a00 */
[----:B----4-:R2:W-:Y:S04]  /*3250*/  STS.128 [UR6+0x347e0], R40 ;  /* 0x0347e028ff007988 */ /* 0x0105e80008000c06 */
[----:B---3--:R2:W-:Y:S02]  /*3260*/  STS.128 [UR6+0x347f0], R44 ;  /* 0x0347f02cff007988 */ /* 0x0085e40008000c06 */
.L_x_27:
[----:B------:R-:W-:Y:S05]  /*3270*/  BSYNC B0 ;  /* 0x0000000000007941 */ /* 0x000fea0003800000 */
.L_x_26:
[----:B------:R-:W-:Y:S01]  /*3280*/  UISETP.NE.AND UP0, UPT, UR12, 0x1, UPT ;  /* 0x000000010c00788c */ /* 0x000fe2000bf05270 */
[----:B------:R-:W-:Y:S01]  /*3290*/  NOP ;  /* 0x0000000000007918 */ /* 0x000fe20000000000 */
[----:B------:R-:W-:Y:S01]  /*32a0*/  ULDC UR5, c[0x0][0x884] ;  /* 0x0002210000057ab9 */ /* 0x000fe20000000800 */
[----:B------:R-:W-:Y:S01]  /*32b0*/  ULDC.64 UR36, c[0x0][0x800] ;  /* 0x0002000000247ab9 */ /* 0x000fe20000000a00 */
[----:B------:R-:W-:-:S04]  /*32c0*/  USEL UR5, UR5, URZ, UP0 ;  /* 0x0000003f05057287 */ /* 0x000fc80008000000 */
[----:B------:R-:W-:-:S04]  /*32d0*/  UIADD3 UR5, UR4, UR5, URZ ;  /* 0x0000000504057290 */ /* 0x000fc8000fffe03f */
[----:B------:R-:W-:-:S12]  /*32e0*/  UIMAD.WIDE UR36, UR5, 0x80, UR36 ;  /* 0x00000080052478a5 */ /* 0x000fd8000f8e0224 */
.L_x_25:
[----:B------:R-:W-:-:S13]  /*32f0*/  ISETP.NE.AND P0, PT, RZ, UR51, PT ;  /* 0x00000033ff007c0c */ /* 0x000fda000bf05270 */
[----:B------:R-:W-:Y:S05]  /*3300*/  @P0 BRA `(.L_x_28) ;  /* 0x00000004000c0947 */ /* 0x000fea0003800000 */
[----:B------:R-:W-:Y:S01]  /*3310*/  ELECT P0, URZ, PT ;  /* 0x00000000003f782f */ /* 0x000fe20003800000 */
[----:B------:R-:W-:-:S12]  /*3320*/  BSSY B0, `(.L_x_29) ;  /* 0x000002c000007945 */ /* 0x000fd80003800000 */
[----:B------:R-:W-:Y:S05]  /*3330*/  @!P0 BRA `(.L_x_30) ;  /* 0x0000000000a88947 */ /* 0x000fea0003800000 */
[----:B--2---:R-:W1:Y:S08]  /*3340*/  LDC.64 R4, c[0x0][0x820] ;  /* 0x00020800ff047b82 */ /* 0x004e700000000a00 */
[----:B------:R-:W2:Y:S01]  /*3350*/  LDC.64 R2, c[0x0][0x818] ;  /* 0x00020600ff027b82 */ /* 0x000ea20000000a00 */
[----:B-1----:R-:W-:-:S06]  /*3360*/  IMAD.WIDE R4, R18, 0x8, R4 ;  /* 0x0000000812047825 */ /* 0x002fcc00078e0204 */
[----:B------:R-:W3:Y:S01]  /*3370*/  LDG.E.64 R4, desc[UR38][R4.64] ;  /* 0x0000002604047981 */ /* 0x000ee2000c1e1b00 */
[----:B--2---:R-:W-:-:S06]  /*3380*/  IMAD.WIDE R2, R18, 0x8, R2 ;  /* 0x0000000812027825 */ /* 0x004fcc00078e0202 */
[----:B------:R-:W2:Y:S01]  /*3390*/  LDG.E.64 R2, desc[UR38][R2.64] ;  /* 0x0000002602027981 */ /* 0x000ea2000c1e1b00 */
[----:B------:R-:W1:Y:S01]  /*33a0*/  S2UR UR5, SR_CgaCtaId ;  /* 0x00000000000579c3 */ /* 0x000e620000008800 */
[----:B------:R-:W-:Y:S01]  /*33b0*/  UISETP.NE.AND UP0, UPT, UR12, 0x1, UPT ;  /* 0x000000010c00788c */ /* 0x000fe2000bf05270 */
[----:B------:R-:W-:Y:S02]  /*33c0*/  UMOV UR4, 0x400 ;  /* 0x0000040000047882 */ /* 0x000fe40000000000 */
[----:B-1----:R-:W-:-:S04]  /*33d0*/  ULEA UR4, UR5, UR4, 0x18 ;  /* 0x0000000405047291 */ /* 0x002fc8000f8ec03f */
[----:B------:R-:W-:-:S04]  /*33e0*/  UIADD3 UR5, UR4, 0x80, URZ ;  /* 0x0000008004057890 */ /* 0x000fc8000fffe03f */
[----:B------:R-:W-:-:S04]  /*33f0*/  @!UP0 UIADD3 UR5, UR4, URZ, URZ ;  /* 0x0000003f04058290 */ /* 0x000fc8000fffe03f */
[----:B------:R-:W-:-:S05]  /*3400*/  UIADD3 UR4, UR5, 0x34780, URZ ;  /* 0x0003478005047890 */ /* 0x000fca000fffe03f */
[----:B-----5:R-:W1:Y:S01]  /*3410*/  LDS R0, [UR5+0x3479c] ;  /* 0x03479c05ff007984 */ /* 0x020e620008000800 */
[----:B------:R-:W-:-:S03]  /*3420*/  MOV R10, UR4 ;  /* 0x00000004000a7c02 */ /* 0x000fc60008000f00 */
[----:B------:R-:W-:Y:S01]  /*3430*/  STS [UR5+0x347b0], RZ ;  /* 0x0347b0ffff007988 */ /* 0x000fe20008000805 */
[----:B------:R-:W-:-:S05]  /*3440*/  SHF.R.U64 R10, R10, 0x4, RZ ;  /* 0x000000040a0a7819 */ /* 0x000fca00000012ff */
[----:B------:R-:W-:Y:S04]  /*3450*/  STS [UR5+0x34790], R10 ;  /* 0x0347900aff007988 */ /* 0x000fe80008000805 */
[----:B------:R-:W-:Y:S01]  /*3460*/  STS [UR5+0x34794], R10 ;  /* 0x0347940aff007988 */ /* 0x000fe20008000805 */
[----:B---3--:R-:W-:-:S04]  /*3470*/  SHF.L.U64.HI R9, R4, 0x1, R5 ;  /* 0x0000000104097819 */ /* 0x008fc80000010205 */
[----:B------:R-:W-:-:S04]  /*3480*/  LOP3.LUT R9, R9, 0x1fffffff, RZ, 0xc0, !PT ;  /* 0x1fffffff09097812 */ /* 0x000fc800078ec0ff */
[----:B------:R-:W-:Y:S01]  /*3490*/  SHF.R.U32.HI R5, RZ, 0x4, R9 ;  /* 0x00000004ff057819 */ /* 0x000fe20000011609 */
[----:B--2---:R-:W-:Y:S03]  /*34a0*/  STS.64 [UR5+0x34780], R2 ;  /* 0x03478002ff007988 */ /* 0x004fe60008000a05 */
[----:B-1----:R-:W-:-:S05]  /*34b0*/  LOP3.LUT R0, R0, 0xf, R5, 0xb8, !PT ;  /* 0x0000000f00007812 */ /* 0x002fca00078eb805 */
[----:B------:R1:W-:Y:S04]  /*34c0*/  STS [UR5+0x3479c], R0 ;  /* 0x03479c00ff007988 */ /* 0x0003e80008000805 */
[----:B------:R-:W2:Y:S01]  /*34d0*/  LDS R5, [UR5+0x3479c] ;  /* 0x03479c05ff057984 */ /* 0x000ea20008000800 */
[----:B-1----:R-:W-:Y:S02]  /*34e0*/  IMAD.SHL.U32 R0, R4, 0x2, RZ ;  /* 0x0000000204007824 */ /* 0x002fe400078e00ff */
[----:B------:R-:W-:-:S03]  /*34f0*/  VIADD R4, R13, 0xffffffff ;  /* 0xffffffff0d047836 */ /* 0x000fc60000000000 */
[----:B------:R-:W-:-:S04]  /*3500*/  LOP3.LUT R0, R0, 0xfffffffe, RZ, 0xc0, !PT ;  /* 0xfffffffe00007812 */ /* 0x000fc800078ec0ff */
[----:B------:R-:W-:-:S05]  /*3510*/  SHF.R.U64 R0, R0, 0x4, R9 ;  /* 0x0000000400007819 */ /* 0x000fca0000001209 */
[----:B------:R-:W-:Y:S01]  /*3520*/  STS [UR5+0x3478c], R0 ;  /* 0x03478c00ff007988 */ /* 0x000fe20008000805 */
[----:B--2---:R-:W-:-:S05]  /*3530*/  LOP3.LUT R6, R5, 0xf0, RZ, 0xb8, !PT ;  /* 0x000000f005067812 */ /* 0x004fca00078eb8ff */
[----:B------:R4:W-:Y:S04]  /*3540*/  STS [UR5+0x3479c], R6 ;  /* 0x03479c06ff007988 */ /* 0x0009e80008000805 */
[----:B------:R-:W1:Y:S01]  /*3550*/  LDS R5, [UR5+0x3479c] ;  /* 0x03479c05ff057984 */ /* 0x000e620008000800 */
[----:B----4-:R-:W-:Y:S02]  /*3560*/  CS2R R6, SRZ ;  /* 0x0000000000067805 */ /* 0x010fe4000001ff00 */
[----:B-1----:R-:W-:Y:S02]  /*3570*/  LOP3.LUT R11, R5, 0xf00, RZ, 0xb8, !PT ;  /* 0x00000f00050b7812 */ /* 0x002fe400078eb8ff */
[----:B------:R-:W-:-:S03]  /*3580*/  IADD3 R5, R19, -0x1, RZ ;  /* 0xffffffff13057810 */ /* 0x000fc60007ffe0ff */
[----:B------:R-:W-:Y:S04]  /*3590*/  STS.64 [UR5+0x34798], R10 ;  /* 0x0347980aff007988 */ /* 0x000fe80008000a05 */
[----:B------:R-:W1:Y:S04]  /*35a0*/  LDS R8, [UR5+0x3479c] ;  /* 0x03479c05ff087984 */ /* 0x000e680008000800 */
[----:B------:R3:W-:Y:S01]  /*35b0*/  STS.128 [UR5+0x347a0], R4 ;  /* 0x0347a004ff007988 */ /* 0x0007e20008000c05 */
[----:B-1----:R-:W-:-:S05]  /*35c0*/  LOP3.LUT R8, R8, 0xf000, RZ, 0xb8, !PT ;  /* 0x0000f00008087812 */ /* 0x002fca00078eb8ff */
[----:B------:R3:W-:Y:S02]  /*35d0*/  STS [UR5+0x3479c], R8 ;  /* 0x03479c08ff007988 */ /* 0x0007e40008000805 */
.L_x_30:
[----:B------:R-:W-:Y:S05]  /*35e0*/  BSYNC B0 ;  /* 0x0000000000007941 */ /* 0x000fea0003800000 */
.L_x_29:
[----:B------:R-:W-:Y:S01]  /*35f0*/  ELECT P0, URZ, PT ;  /* 0x00000000003f782f */ /* 0x000fe20003800000 */
[----:B------:R-:W-:Y:S01]  /*3600*/  NOP ;  /* 0x0000000000007918 */ /* 0x000fe20000000000 */
[----:B------:R-:W-:Y:S11]  /*3610*/  BSSY B0, `(.L_x_31) ;  /* 0x0000004000007945 */ /* 0x000ff60003800000 */
[----:B------:R-:W-:Y:S05]  /*3620*/  @!P0 BRA `(.L_x_32) ;  /* 0x0000000000088947 */ /* 0x000fea0003800000 */
[----:B------:R0:W-:Y:S01]  /*3630*/  UTMACMDFLUSH ;  /* 0x00000000000079b7 */ /* 0x0001e20000000000 */
[----:B------:R-:W-:-:S04]  /*3640*/  DEPBAR.LE SB0, 0x0 ;  /* 0x000080000000791a */ /* 0x000fc80000000000 */
.L_x_32:
[----:B------:R-:W-:Y:S05]  /*3650*/  BSYNC B0 ;  /* 0x0000000000007941 */ /* 0x000fea0003800000 */
.L_x_31:
[----:B------:R-:W1:Y:S01]  /*3660*/  S2UR UR5, SR_CgaCtaId ;  /* 0x00000000000579c3 */ /* 0x000e620000008800 */
[----:B-----5:R-:W2:Y:S01]  /*3670*/  S2R R0, SR_LANEID ;  /* 0x0000000000007919 */ /* 0x020ea20000000000 */
[----:B------:R-:W-:Y:S01]  /*3680*/  UISETP.NE.AND UP0, UPT, UR12, 0x1, UPT ;  /* 0x000000010c00788c */ /* 0x000fe2000bf05270 */
[----:B------:R-:W-:Y:S02]  /*3690*/  UMOV UR4, 0x400 ;  /* 0x0000040000047882 */ /* 0x000fe40000000000 */
[----:B-1----:R-:W-:-:S04]  /*36a0*/  ULEA UR4, UR5, UR4, 0x18 ;  /* 0x0000000405047291 */ /* 0x002fc8000f8ec03f */
[----:B------:R-:W-:-:S04]  /*36b0*/  UIADD3 UR5, UR4, 0x80, URZ ;  /* 0x0000008004057890 */ /* 0x000fc8000fffe03f */
[----:B------:R-:W-:Y:S01]  /*36c0*/  @!UP0 UIADD3 UR5, UR4, URZ, URZ ;  /* 0x0000003f04058290 */ /* 0x000fe2000fffe03f */
[----:B--2---:R-:W-:-:S05]  /*36d0*/  IMAD.SHL.U32 R0, R0, 0x4, RZ ;  /* 0x0000000400007824 */ /* 0x004fca00078e00ff */
[----:B------:R-:W-:Y:S01]  /*36e0*/  IMAD.U32 R3, RZ, RZ, UR5 ;  /* 0x00000005ff037e24 */ /* 0x000fe2000f8e00ff */
[----:B------:R-:W-:-:S04]  /*36f0*/  IADD3 R2, P0, R0, UR36, RZ ;  /* 0x0000002400027c10 */ /* 0x000fc8000ff1e0ff */
[----:B---3--:R-:W-:Y:S02]  /*3700*/  IADD3 R4, R0, 0x34780, R3 ;  /* 0x0003478000047810 */ /* 0x008fe40007ffe003 */
[----:B------:R-:W-:-:S03]  /*3710*/  IADD3.X R3, RZ, UR37, RZ, P0, !PT ;  /* 0x00000025ff037c10 */ /* 0x000fc600087fe4ff */
[----:B------:R-:W1:Y:S04]  /*3720*/  LDS R5, [R4] ;  /* 0x0000000004057984 */ /* 0x000e680000000800 */
[----:B-1----:R1:W5:Y:S02]  /*3730*/  ATOMG.E.EXCH.STRONG.GPU PT, RZ, [R2], R5 ;  /* 0x0000000502ff73a8 */ /* 0x00236400041ee100 */
.L_x_28:
[----:B-----5:R-:W-:Y:S01]  /*3740*/  SHF.R.S32.HI R0, RZ, 0x1f, R21 ;  /* 0x0000001fff007819 */ /* 0x020fe20000011415 */
[----:B------:R-:W3:Y:S01]  /*3750*/  S2UR UR57, SR_CgaCtaId ;  /* 0x00000000003979c3 */ /* 0x000ee20000008800 */
[----:B------:R-:W-:Y:S01]  /*3760*/  UISETP.NE.AND UP1, UPT, UR12, 0x1, UPT ;  /* 0x000000010c00788c */ /* 0x000fe2000bf25270 */
[----:B------:R-:W-:Y:S01]  /*3770*/  IMAD.MOV.U32 R23, RZ, RZ, RZ ;  /* 0x000000ffff177224 */ /* 0x000fe200078e00ff */
[----:B------:R-:W-:Y:S01]  /*3780*/  LEA.HI R0, R0, R21, RZ, 0x7 ;  /* 0x0000001500007211 */ /* 0x000fe200078f38ff */
[----:B------:R-:W-:Y:S01]  /*3790*/  UISETP.NE.AND UP0, UPT, UR31, URZ, UPT ;  /* 0x0000003f1f00728c */ /* 0x000fe2000bf05270 */
[----:B------:R-:W-:Y:S02]  /*37a0*/  UMOV UR47, 0x400 ;  /* 0x00000400002f7882 */ /* 0x000fe40000000000 */
[----:B------:R-:W-:Y:S01]  /*37b0*/  LOP3.LUT R0, R0, 0xffffff80, RZ, 0xc0, !PT ;  /* 0xffffff8000007812 */ /* 0x000fe200078ec0ff */
[----:B------:R-:W-:Y:S02]  /*37c0*/  USEL UR4, URZ, 0x1, UP0 ;  /* 0x000000013f047887 */ /* 0x000fe40008000000 */
[----:B------:R-:W-:-:S02]  /*37d0*/  USHF.L.U32 UR50, UR31, 0x3, URZ ;  /* 0x000000031f327899 */ /* 0x000fc4000800063f */
[----:B------:R-:W-:Y:S01]  /*37e0*/  IMAD.IADD R0, R21, 0x1, -R0 ;  /* 0x0000000115007824 */ /* 0x000fe200078e0a00 */
[----:B------:R-:W-:Y:S01]  /*37f0*/  ULOP3.LUT UR43, UR42, 0x1, URZ, 0xfc, !UPT ;  /* 0x000000012a2b7892 */ /* 0x000fe2000f8efc3f */
[----:B------:R-:W-:Y:S01]  /*3800*/  IMAD.U32 R216, RZ, RZ, UR4 ;  /* 0x00000004ffd87e24 */ /* 0x000fe2000f8e00ff */
[----:B------:R-:W-:Y:S01]  /*3810*/  ULOP3.LUT UR53, UR50, 0x8, URZ, 0xc0, !UPT ;  /* 0x0000000832357892 */ /* 0x000fe2000f8ec03f */
[C---:B-1----:R-:W-:Y:S01]  /*3820*/  IMAD.SHL.U32 R2, R0.reuse, 0x40, RZ ;  /* 0x0000004000027824 */ /* 0x042fe200078e00ff */
[----:B------:R-:W-:Y:S01]  /*3830*/  SHF.R.S32.HI R3, RZ, 0x1f, R0 ;  /* 0x0000001fff037819 */ /* 0x000fe20000011400 */
[----:B------:R-:W-:Y:S01]  /*3840*/  ULOP3.LUT UR52, UR59, 0x1, URZ, 0xfc, !UPT ;  /* 0x000000013b347892 */ /* 0x000fe2000f8efc3f */
[----:B------:R-:W-:Y:S01]  /*3850*/  IADD3 R221, R0, 0x1f, RZ ;  /* 0x0000001f00dd7810 */ /* 0x000fe20007ffe0ff */
[----:B------:R-:W-:Y:S01]  /*3860*/  ULOP3.LUT UR54, UR61, 0x1, URZ, 0xfc, !UPT ;  /* 0x000000013d367892 */ /* 0x000fe2000f8efc3f */
[CC--:B--2---:R-:W-:Y:S01]  /*3870*/  LEA.HI R4, R3.reuse, R0.reuse, RZ, 0x5 ;  /* 0x0000000003047211 */ /* 0x0c4fe200078f28ff */
[----:B------:R-:W-:Y:S01]  /*3880*/  ULOP3.LUT UR55, UR50, 0x8, URZ, 0xc, !UPT ;  /* 0x0000000832377892 */ /* 0x000fe2000f8e0c3f */
[----:B------:R-:W-:Y:S01]  /*3890*/  LOP3.LUT R5, R2, 0x40, RZ, 0xc0, !PT ;  /* 0x0000004002057812 */ /* 0x000fe200078ec0ff */
[----:B---3--:R-:W-:Y:S01]  /*38a0*/  ULEA UR47, UR57, UR47, 0x18 ;  /* 0x0000002f392f7291 */ /* 0x008fe2000f8ec03f */
[----:B------:R-:W-:Y:S01]  /*38b0*/  SHF.R.U32.HI R2, RZ, 0x1, R4 ;  /* 0x00000001ff027819 */ /* 0x000fe20000011604 */
[----:B------:R-:W-:Y:S01]  /*38c0*/  ULOP3.LUT UR53, UR53, 0x18, URZ, 0x3c, !UPT ;  /* 0x0000001835357892 */ /* 0x000fe2000f8e3c3f */
[-C--:B------:R-:W-:Y:S01]  /*38d0*/  LEA.HI R4, R3, R0.reuse, RZ, 0x3 ;  /* 0x0000000003047211 */ /* 0x080fe200078f18ff */
[----:B------:R-:W-:Y:S01]  /*38e0*/  UIADD3 UR48, UR47, 0x80, URZ ;  /* 0x000000802f307890 */ /* 0x000fe2000fffe03f */
[----:B----4-:R-:W-:Y:S01]  /*38f0*/  LOP3.LUT R7, R5, 0x30, R2, 0xf8, !PT ;  /* 0x0000003005077812 */ /* 0x010fe200078ef802 */
[----:B------:R-:W-:Y:S01]  /*3900*/  UIADD3 UR49, UR47, 0x34510, URZ ;  /* 0x000345102f317890 */ /* 0x000fe2000fffe03f */
[-C--:B------:R-:W-:Y:S01]  /*3910*/  LEA.HI R2, R0, R0.reuse, RZ, 0x1 ;  /* 0x0000000000027211 */ /* 0x080fe200078f08ff */
[----:B------:R-:W-:Y:S01]  /*3920*/  @!UP1 UIADD3 UR48, UR47, URZ, URZ ;  /* 0x0000003f2f309290 */ /* 0x000fe2000fffe03f */
[----:B------:R-:W-:Y:S01]  /*3930*/  LEA.HI R3, R3, R0, RZ, 0x4 ;  /* 0x0000000003037211 */ /* 0x000fe200078f20ff */
[----:B------:R-:W-:Y:S01]  /*3940*/  UIADD3 UR5, UR50, UR49, URZ ;  /* 0x0000003132057290 */ /* 0x000fe2000fffe03f */
[----:B------:R-:W-:Y:S01]  /*3950*/  SHF.R.S32.HI R2, RZ, 0x1, R2 ;  /* 0x00000001ff027819 */ /* 0x000fe20000011402 */
[----:B------:R-:W-:Y:S01]  /*3960*/  UIADD3 UR48, UR48, 0x34780, URZ ;  /* 0x0003478030307890 */ /* 0x000fe2000fffe03f */
[----:B------:R-:W-:-:S02]  /*3970*/  LOP3.LUT R7, R7, 0x8, R4, 0xf8, !PT ;  /* 0x0000000807077812 */ /* 0x000fc400078ef804 */
[----:B------:R-:W-:Y:S02]  /*3980*/  SHF.L.U32 R2, R2, 0x7, RZ ;  /* 0x0000000702027819 */ /* 0x000fe400000006ff */
[----:B------:R-:W-:Y:S02]  /*3990*/  SHF.R.S32.HI R4, RZ, 0x4, R3 ;  /* 0x00000004ff047819 */ /* 0x000fe40000011403 */
[----:B------:R-:W-:Y:S02]  /*39a0*/  LOP3.LUT R2, R2, 0x180, RZ, 0xc0, !PT ;  /* 0x0000018002027812 */ /* 0x000fe400078ec0ff */
[----:B------:R-:W-:Y:S02]  /*39b0*/  LEA.HI R3, R3, R4, RZ, 0x1 ;  /* 0x0000000403037211 */ /* 0x000fe400078f08ff */
[----:B------:R-:W-:Y:S02]  /*39c0*/  LOP3.LUT R5, R2, R5, RZ, 0xfc, !PT ;  /* 0x0000000502057212 */ /* 0x000fe400078efcff */
[----:B------:R-:W-:-:S02]  /*39d0*/  LOP3.LUT R3, R3, 0x7ffffe, RZ, 0xc0, !PT ;  /* 0x007ffffe03037812 */ /* 0x000fc400078ec0ff */
[----:B------:R-:W-:-:S03]  /*39e0*/  SHF.R.U32.HI R5, RZ, 0x3, R5 ;  /* 0x00000003ff057819 */ /* 0x000fc60000011605 */
[----:B------:R-:W-:Y:S01]  /*39f0*/  IMAD.IADD R3, R4, 0x1, -R3 ;  /* 0x0000000104037824 */ /* 0x000fe200078e0a03 */
[----:B------:R-:W-:Y:S01]  /*3a00*/  LOP3.LUT R220, R5, R7, R2, 0x1e, !PT ;  /* 0x0000000705dc7212 */ /* 0x000fe200078e1e02 */
[----:B------:R-:W-:-:S03]  /*3a10*/  IMAD.MOV.U32 R5, RZ, RZ, 0x1 ;  /* 0x00000001ff057424 */ /* 0x000fc600078e00ff */
[----:B------:R-:W-:-:S07]  /*3a20*/  LEA R220, R3, R220, 0x9 ;  /* 0x000000dc03dc7211 */ /* 0x000fce00078e48ff */
.L_x_156:
[----:B-1----:R-:W1:Y:S02]  /*3a30*/  LDC.64 R2, c[0x0][0x290] ;  /* 0x0000a400ff027b82 */ /* 0x002e640000000a00 */
[----:B-1----:R-:W-:-:S05]  /*3a40*/  IMAD.WIDE R2, R18, 0xc, R2 ;  /* 0x0000000c12027825 */ /* 0x002fca00078e0202 */
[----:B--2---:R-:W2:Y:S01]  /*3a50*/  LDG.E R4, desc[UR38][R2.64+0x8] ;  /* 0x0000082602047981 */ /* 0x004ea2000c1e1900 */
[----:B------:R-:W-:Y:S01]  /*3a60*/  SHF.L.U32 R7, R216, 0x1f, RZ ;  /* 0x0000001fd8077819 */ /* 0x000fe200000006ff */
[----:B------:R-:W-:Y:S02]  /*3a70*/  IMAD.U32 R6, RZ, RZ, UR49 ;  /* 0x00000031ff067e24 */ /* 0x000fe4000f8e00ff */
[----:B------:R-:W-:Y:S02]  /*3a80*/  IMAD.MOV.U32 R218, RZ, RZ, R18 ;  /* 0x000000ffffda7224 */ /* 0x000fe400078e0012 */
[----:B------:R-:W1:Y:S01]  /*3a90*/  SYNCS.PHASECHK.TRANS64.TRYWAIT P0, [R6+UR50], R7 ;  /* 0x00000007060075a7 */ /* 0x000e620008000172 */
[----:B--2---:R-:W-:-:S13]  /*3aa0*/  R2UR UR4, R4 ;  /* 0x00000000040472ca */ /* 0x004fda00000e0000 */
[----:B------:R-:W-:-:S04]  /*3ab0*/  UIADD3 UR4, UR4, 0x3f, URZ ;  /* 0x0000003f04047890 */ /* 0x000fc8000fffe03f */
[----:B------:R-:W-:-:S04]  /*3ac0*/  USHF.R.S32.HI UR5, URZ, 0x1f, UR4 ;  /* 0x0000001f3f057899 */ /* 0x000fc80008011404 */
[----:B------:R-:W-:-:S03]  /*3ad0*/  ULEA.HI UR16, UR5, UR4, URZ, 0x6 ;  /* 0x0000000405107291 */ /* 0x000fc6000f8f303f */
[----:B------:R-:W-:Y:S01]  /*3ae0*/  UMOV UR5, UR40 ;  /* 0x0000002800057c82 */ /* 0x000fe20008000000 */
[----:B------:R-:W-:Y:S01]  /*3af0*/  USHF.R.S32.HI UR16, URZ, 0x6, UR16 ;  /* 0x000000063f107899 */ /* 0x000fe20008011410 */
[----:B-1----:R-:W-:Y:S11]  /*3b00*/  @!P0 BRA `(.L_x_33) ;  /* 0x0000013400908947 */ /* 0x002ff60003800000 */
.L_x_359:
[----:B------:R2:W-:Y:S01]  /*3b10*/  STL [R1], RZ ;  /* 0x000000ff01007387 */ /* 0x0005e20000100800 */
[----:B------:R-:W-:Y:S01]  /*3b20*/  ISETP.GE.AND P0, PT, R4, 0x1, PT ;  /* 0x000000010400780c */ /* 0x000fe20003f06270 */
[----:B------:R-:W-:Y:S01]  /*3b30*/  UMOV UR4, URZ ;  /* 0x0000003f00047c82 */ /* 0x000fe20008000000 */
[----:B------:R-:W-:Y:S01]  /*3b40*/  SHF.R.S32.HI R19, RZ, 0x1f, R18 ;  /* 0x0000001fff137819 */ /* 0x000fe20000011412 */
[----:B------:R2:W-:Y:S01]  /*3b50*/  STL [R1+0x4], RZ ;  /* 0x000004ff01007387 */ /* 0x0005e20000100800 */
[----:B-1----:R-:W-:Y:S02]  /*3b60*/  MOV R0, UR41 ;  /* 0x0000002900007c02 */ /* 0x002fe40008000f00 */
[----:B------:R-:W-:Y:S02]  /*3b70*/  CS2R R86, SRZ ;  /* 0x0000000000567805 */ /* 0x000fe4000001ff00 */
[----:B------:R-:W-:Y:S01]  /*3b80*/  CS2R R152, SRZ ;  /* 0x0000000000987805 */ /* 0x000fe2000001ff00 */
[----:B------:R2:W-:Y:S01]  /*3b90*/  STL [R1+0x8], RZ ;  /* 0x000008ff01007387 */ /* 0x0005e20000100800 */
[----:B------:R-:W-:-:S02]  /*3ba0*/  CS2R R154, SRZ ;  /* 0x00000000009a7805 */ /* 0x000fc4000001ff00 */
[----:B------:R-:W-:Y:S02]  /*3bb0*/  CS2R R156, SRZ ;  /* 0x00000000009c7805 */ /* 0x000fe4000001ff00 */
[----:B------:R-:W-:Y:S01]  /*3bc0*/  CS2R R158, SRZ ;  /* 0x00000000009e7805 */ /* 0x000fe2000001ff00 */
[----:B------:R2:W-:Y:S01]  /*3bd0*/  STL [R1+0xc], RZ ;  /* 0x00000cff01007387 */ /* 0x0005e20000100800 */
[----:B------:R-:W-:Y:S02]  /*3be0*/  CS2R R160, SRZ ;  /* 0x0000000000a07805 */ /* 0x000fe4000001ff00 */
        /* <DEDUP_REMOVED lines=119> */
[----:B------:R-:W-:-:S03]  /*4360*/  CS2R R84, SRZ ;  /* 0x0000000000547805 */ /* 0x000fc6000001ff00 */
[----:B------:R2:W-:Y:S04]  /*4370*/  STL [R1+0x88], RZ ;  /* 0x000088ff01007387 */ /* 0x0005e80000100800 */
        /* <DEDUP_REMOVED lines=28> */
[----:B------:R2:W-:Y:S01]  /*4540*/  STL [R1+0xfc], RZ ;  /* 0x0000fcff01007387 */ /* 0x0005e20000100800 */
[----:B------:R-:W-:Y:S05]  /*4550*/  @!P0 BRA `(.L_x_34) ;  /* 0x00000028002c8947 */ /* 0x000fea0003800000 */
[----:B------:R-:W-:-:S06]  /*4560*/  UISETP.NE.AND UP0, UPT, UR43, 0x3, UPT ;  /* 0x000000032b00788c */ /* 0x000fcc000bf05270 */
[----:B------:R-:W-:-:S13]  /*4570*/  PLOP3.LUT P1, PT, PT, PT, UP0, 0x80, 0x0 ;  /* 0x000000000000781c */ /* 0x000fda0003f2f008 */
[----:B------:R-:W-:Y:S05]  /*4580*/  @!P1 BRA `(.L_x_35) ;  /* 0x0000000000049947 */ /* 0x000fea0003800000 */
[----:B------:R-:W-:Y:S01]  /*4590*/  BPT.TRAP 0x1 ;  /* 0x000000040000795c */ /* 0x000fe20000300000 */
.L_x_35:
[----:B------:R-:W-:Y:S01]  /*45a0*/  ULEA UR4, UR40, UR47, 0x3 ;  /* 0x0000002f28047291 */ /* 0x000fe2000f8e183f */
[----:B------:R-:W-:-:S05]  /*45b0*/  IMAD.U32 R0, RZ, RZ, UR41 ;  /* 0x00000029ff007e24 */ /* 0x000fca000f8e00ff */
[----:B------:R-:W-:-:S04]  /*45c0*/  SHF.L.U32 R0, R0, 0x1f, RZ ;  /* 0x0000001f00007819 */ /* 0x000fc800000006ff */
[----:B------:R1:W3:Y:S01]  /*45d0*/  SYNCS.PHASECHK.TRANS64.TRYWAIT P0, [UR4+0x34480], R0 ;  /* 0x03448000ff0075a7 */ /* 0x0002e20008000144 */
[----:B------:R-:W-:Y:S05]  /*45e0*/  @!P1 BRA `(.L_x_36) ;  /* 0x0000000000049947 */ /* 0x000fea0003800000 */
[----:B------:R-:W-:Y:S01]  /*45f0*/  BPT.TRAP 0x1 ;  /* 0x000000040000795c */ /* 0x000fe20000300000 */
.L_x_36:
[----:B---3--:R-:W-:Y:S05]  /*4600*/  @P0 BRA `(.L_x_37) ;  /* 0x0000000000080947 */ /* 0x008fea0003800000 */
[----:B------:R-:W3:Y:S02]  /*4610*/  SYNCS.PHASECHK.TRANS64.TRYWAIT P0, [UR4+0x34480], R0 ;  /* 0x03448000ff0075a7 */ /* 0x000ee40008000144 */
[----:B---3--:R-:W-:Y:S05]  /*4620*/  @!P0 BRA `(.L_x_38) ;  /* 0x0000012800e48947 */ /* 0x008fea0003800000 */
.L_x_37:
[----:B------:R-:W-:Y:S01]  /*4630*/  UIADD3 UR5, UR47, 0x20000, URZ ;  /* 0x000200002f057890 */ /* 0x000fe2000fffe03f */
[----:B------:R-:W-:Y:S01]  /*4640*/  WARPGROUP.ARRIVE ;  /* 0x00000000000079c5 */ /* 0x000fe20000000000 */
[----:B------:R-:W-:Y:S01]  /*4650*/  USHF.R.U32.HI UR4, URZ, 0x4, UR47 ;  /* 0x000000043f047899 */ /* 0x000fe2000801162f */
[----:B------:R4:W-:Y:S01]  /*4660*/  STL [R1+0x200], R23 ;  /* 0x0002001701007387 */ /* 0x0009e20000100800 */
[----:B------:R-:W-:Y:S02]  /*4670*/  USHF.R.U32.HI UR5, URZ, 0x4, UR5 ;  /* 0x000000043f057899 */ /* 0x000fe40008011605 */
[----:B------:R-:W-:Y:S01]  /*4680*/  ULOP3.LUT UR4, UR4, 0x3fff, URZ, 0xc0, !UPT ;  /* 0x00003fff04047892 */ /* 0x000fe2000f8ec03f */
[----:B------:R1:W-:Y:S01]  /*4690*/  STL [R1+0x1fc], R22 ;  /* 0x0001fc1601007387 */ /* 0x0003e20000100800 */
[----:B------:R-:W-:Y:S02]  /*46a0*/  ULOP3.LUT UR5, UR5, 0x3fff, URZ, 0xc0, !UPT ;  /* 0x00003fff05057892 */ /* 0x000fe4000f8ec03f */
[----:B------:R-:W-:Y:S01]  /*46b0*/  ULOP3.LUT UR6, UR4, 0x10000, URZ, 0xfc, !UPT ;  /* 0x0001000004067892 */ /* 0x000fe2000f8efc3f */
[----:B------:R2:W-:Y:S01]  /*46c0*/  STL [R1+0x1f8], R19 ;  /* 0x0001f81301007387 */ /* 0x0005e20000100800 */
[----:B------:R-:W-:-:S02]  /*46d0*/  ULOP3.LUT UR4, UR5, 0x10000, URZ, 0xfc, !UPT ;  /* 0x0001000005047892 */ /* 0x000fc4000f8efc3f */
[----:B------:R-:W-:Y:S01]  /*46e0*/  ULEA UR5, UR40, UR6, 0xb ;  /* 0x0000000628057291 */ /* 0x000fe2000f8e583f */
[----:B------:R3:W-:Y:S01]  /*46f0*/  STL [R1+0x1f4], R18 ;  /* 0x0001f41201007387 */ /* 0x0007e20000100800 */
[----:B------:R-:W-:Y:S01]  /*4700*/  ULEA UR4, UR40, UR4, 0xa ;  /* 0x0000000428047291 */ /* 0x000fe2000f8e503f */
[----:B------:R-:W-:Y:S01]  /*4710*/  UMOV UR9, 0x40000040 ;  /* 0x4000004000097882 */ /* 0x000fe20000000000 */
[----:B------:R-:W-:Y:S01]  /*4720*/  UMOV UR11, 0x40000040 ;  /* 0x40000040000b7882 */ /* 0x000fe20000000000 */
[----:B------:R3:W-:Y:S02]  /*4730*/  STL [R1+0x1f0], R17 ;  /* 0x0001f01101007387 */ /* 0x0007e40000100800 */
[----:B------:R-:W-:Y:S02]  /*4740*/  UMOV UR8, UR5 ;  /* 0x0000000500087c82 */ /* 0x000fe40008000000 */
[----:B------:R-:W-:Y:S01]  /*4750*/  UMOV UR10, UR4 ;  /* 0x00000004000a7c82 */ /* 0x000fe20008000000 */
[----:B------:R3:W-:Y:S01]  /*4760*/  STL [R1+0x1ec], R16 ;  /* 0x0001ec1001007387 */ /* 0x0007e20000100800 */
[----:B------:R-:W-:Y:S01]  /*4770*/  HGMMA.64x128x16.F32 R68, gdesc[UR8], RZ, !UPT, gsb0 ;  /* 0x01e00000084479f0 */ /* 0x000fe2000c0008ff */
[----:B------:R-:W-:Y:S01]  /*4780*/  UIADD3 UR8, UR5, 0x200, URZ ;  /* 0x0000020005087890 */ /* 0x000fe2000fffe03f */
[----:B------:R-:W-:Y:S01]  /*4790*/  UMOV UR9, 0x40000040 ;  /* 0x4000004000097882 */ /* 0x000fe20000000000 */
[----:B------:R3:W-:Y:S04]  /*47a0*/  STL [R1+0x1e8], R6 ;  /* 0x0001e80601007387 */ /* 0x0007e80000100800 */
[----:B------:R3:W-:Y:S04]  /*47b0*/  STL [R1+0x1e4], R5 ;  /* 0x0001e40501007387 */ /* 0x0007e80000100800 */
[----:B------:R3:W-:Y:S04]  /*47c0*/  STL [R1+0x1e0], R4 ;  /* 0x0001e00401007387 */ /* 0x0007e80000100800 */
[----:B------:R-:W-:Y:S04]  /*47d0*/  STL.64 [R1+0x3e0], R220 ;  /* 0x0003e0dc01007387 */ /* 0x000fe80000100a00 */
[----:B------:R-:W-:Y:S04]  /*47e0*/  STL [R1+0x3dc], R218 ;  /* 0x0003dcda01007387 */ /* 0x000fe80000100800 */
[----:B------:R3:W-:Y:S01]  /*47f0*/  STL [R1+0x3d8], R216 ;  /* 0x0003d8d801007387 */ /* 0x0007e20000100800 */
[----:B------:R-:W-:-:S02]  /*4800*/  WARPGROUP.DEPBAR.LE gsb0, 0x0 ;  /* 0x00008000000079c5 */ /* 0x000fc40000010000 */
[----:B------:R-:W-:Y:S01]  /*4810*/  WARPGROUP.ARRIVE ;  /* 0x00000000000079c5 */ /* 0x000fe20000000000 */
[----:B------:R-:W-:Y:S01]  /*4820*/  MOV R44, R88 ;  /* 0x00000058002c7202 */ /* 0x000fe20000000f00 */
[----:B------:R-:W-:Y:S01]  /*4830*/  IMAD.MOV.U32 R43, RZ, RZ, R89 ;  /* 0x000000ffff2b7224 */ /* 0x000fe200078e0059 */
[----:B------:R-:W-:Y:S01]  /*4840*/  MOV R42, R90 ;  /* 0x0000005a002a7202 */ /* 0x000fe20000000f00 */
[----:B------:R-:W-:Y:S01]  /*4850*/  IMAD.MOV.U32 R41, RZ, RZ, R91 ;  /* 0x000000ffff297224 */ /* 0x000fe200078e005b */
[----:B------:R-:W-:Y:S01]  /*4860*/  MOV R40, R92 ;  /* 0x0000005c00287202 */ /* 0x000fe20000000f00 */
[----:B------:R-:W-:Y:S01]  /*4870*/  HGMMA.64x128x16.F32 R152, gdesc[UR8], RZ, !UPT, gsb0 ;  /* 0x01e00000089879f0 */ /* 0x000fe2000c0008ff */
[----:B------:R-:W-:Y:S01]  /*4880*/  UIADD3 UR8, UR5, 0x400, URZ ;  /* 0x0000040005087890 */ /* 0x000fe2000fffe03f */
[----:B------:R-:W-:Y:S01]  /*4890*/  IMAD.MOV.U32 R39, RZ, RZ, R93 ;  /* 0x000000ffff277224 */ /* 0x000fe200078e005d */
[----:B------:R-:W-:Y:S01]  /*48a0*/  MOV R38, R94 ;  /* 0x0000005e00267202 */ /* 0x000fe20000000f00 */
        /* <DEDUP_REMOVED lines=14> */
[----:B----4-:R-:W-:Y:S01]  /*4990*/  IMAD.MOV.U32 R23, RZ, RZ, R109 ;  /* 0x000000ffff177224 */ /* 0x010fe200078e006d */
[----:B-1----:R-:W-:Y:S01]  /*49a0*/  MOV R22, R110 ;  /* 0x0000006e00167202 */ /* 0x002fe20000000f00 */
[----:B------:R-:W-:Y:S01]  /*49b0*/  IMAD.MOV.U32 R21, RZ, RZ, R111 ;  /* 0x000000ffff157224 */ /* 0x000fe200078e006f */
[----:B------:R-:W-:Y:S01]  /*49c0*/  MOV R20, R112 ;  /* 0x0000007000147202 */ /* 0x000fe20000000f00 */
[----:B--2---:R-:W-:Y:S01]  /*49d0*/  IMAD.MOV.U32 R19, RZ, RZ, R113 ;  /* 0x000000ffff137224 */ /* 0x004fe200078e0071 */
[----:B---3--:R-:W-:Y:S01]  /*49e0*/  MOV R18, R114 ;  /* 0x0000007200127202 */ /* 0x008fe20000000f00 */
        /* <DEDUP_REMOVED lines=17> */
[----:B------:R-:W-:Y:S01]  /*4b00*/  UMOV UR9, 0x40000040 ;  /* 0x4000004000097882 */ /* 0x000fe20000000000 */
        /* <DEDUP_REMOVED lines=32> */
[----:B------:R-:W-:-:S02]  /*4d10*/  WARPGROUP.DEPBAR.LE gsb0, 0x0 ;  /* 0x00008000000079c5 */ /* 0x000fc40000010000 */
[----:B------:R-:W-:Y:S01]  /*4d20*/  WARPGROUP.ARRIVE ;  /* 0x00000000000079c5 */ /* 0x000fe20000000000 */
[----:B------:R1:W-:Y:S04]  /*4d30*/  STL.64 [R1+0x3d0], R214 ;  /* 0x0003d0d601007387 */ /* 0x0003e80000100a00 */
[----:B------:R2:W-:Y:S01]  /*4d40*/  STL.64 [R1+0x3c8], R212 ;  /* 0x0003c8d401007387 */ /* 0x0005e20000100a00 */
[----:B------:R-:W-:Y:S01]  /*4d50*/  HGMMA.64x128x16.F32 R88, gdesc[UR8], RZ, !UPT, gsb0 ;  /* 0x01e00000085879f0 */ /* 0x000fe2000c0008ff */
[----:B------:R-:W-:Y:S02]  /*4d60*/  UIADD3 UR8, UR5, 0x600, URZ ;  /* 0x0000060005087890 */ /* 0x000fe4000fffe03f */
[----:B------:R3:W-:Y:S01]  /*4d70*/  STL.64 [R1+0x3c0], R210 ;  /* 0x0003c0d201007387 */ /* 0x0007e20000100a00 */
[----:B------:R-:W-:-:S03]  /*4d80*/  UMOV UR9, 0x40000040 ;  /* 0x4000004000097882 */ /* 0x000fc60000000000 */
[----:B------:R4:W-:Y:S01]  /*4d90*/  STL.64 [R1+0x3b8], R208 ;  /* 0x0003b8d001007387 */ /* 0x0009e20000100a00 */
[----:B-1----:R-:W-:Y:S01]  /*4da0*/  MOV R214, R14 ;  /* 0x0000000e00d67202 */ /* 0x002fe20000000f00 */
[----:B------:R-:W-:Y:S02]  /*4db0*/  IMAD.MOV.U32 R215, RZ, RZ, R13 ;  /* 0x000000ffffd77224 */ /* 0x000fe400078e000d */
[----:B------:R1:W-:Y:S01]  /*4dc0*/  STL.64 [R1+0x3b0], R206 ;  /* 0x0003b0ce01007387 */ /* 0x0003e20000100a00 */
[----:B--2---:R-:W-:Y:S01]  /*4dd0*/  MOV R212, R16 ;  /* 0x0000001000d47202 */ /* 0x004fe20000000f00 */
[----:B------:R-:W-:Y:S02]  /*4de0*/  IMAD.MOV.U32 R213, RZ, RZ, R15 ;  /* 0x000000ffffd57224 */ /* 0x000fe400078e000f */
[----:B------:R2:W-:Y:S01]  /*4df0*/  STL.64 [R1+0x3a8], R204 ;  /* 0x0003a8cc01007387 */ /* 0x0005e20000100a00 */
[----:B---3--:R-:W-:Y:S01]  /*4e00*/  MOV R210, R18 ;  /* 0x0000001200d27202 */ /* 0x008fe20000000f00 */
[----:B------:R-:W-:-:S02]  /*4e10*/  IMAD.MOV.U32 R211, RZ, RZ, R17 ;  /* 0x000000ffffd37224 */ /* 0x000fc400078e0011 */
[----:B------:R3:W-:Y:S01]  /*4e20*/  STL.64 [R1+0x3a0], R202 ;  /* 0x0003a0ca01007387 */ /* 0x0007e20000100a00 */
[----:B----4-:R-:W-:Y:S01]  /*4e30*/  MOV R208, R20 ;  /* 0x0000001400d07202 */ /* 0x010fe20000000f00 */
[----:B------:R-:W-:Y:S02]  /*4e40*/  IMAD.MOV.U32 R209, RZ, RZ, R19 ;  /* 0x000000ffffd17224 */ /* 0x000fe400078e0013 */
[----:B------:R4:W-:Y:S01]  /*4e50*/  STL.64 [R1+0x398], R200 ;  /* 0x000398c801007387 */ /* 0x0009e20000100a00 */
[----:B-1----:R-:W-:Y:S01]  /*4e60*/  MOV R206, R22 ;  /* 0x0000001600ce7202 */ /* 0x002fe20000000f00 */
[----:B------:R-:W-:Y:S02]  /*4e70*/  IMAD.MOV.U32 R207, RZ, RZ, R21 ;  /* 0x000000ffffcf7224 */ /* 0x000fe400078e0015 */
[----:B------:R1:W-:Y:S01]  /*4e80*/  STL.64 [R1+0x390], R198 ;  /* 0x000390c601007387 */ /* 0x0003e20000100a00 */
[----:B--2---:R-:W-:Y:S01]  /*4e90*/  MOV R204, R24 ;  /* 0x0000001800cc7202 */ /* 0x004fe20000000f00 */
[----:B------:R-:W-:-:S02]  /*4ea0*/  IMAD.MOV.U32 R205, RZ, RZ, R23 ;  /* 0x000000ffffcd7224 */ /* 0x000fc400078e0017 */
[----:B------:R2:W-:Y:S01]  /*4eb0*/  STL.64 [R1+0x388], R196 ;  /* 0x000388c401007387 */ /* 0x0005e20000100a00 */
[----:B---3--:R-:W-:Y:S01]  /*4ec0*/  MOV R202, R26 ;  /* 0x0000001a00ca7202 */ /* 0x008fe20000000f00 */
[----:B------:R-:W-:Y:S02]  /*4ed0*/  IMAD.MOV.U32 R203, RZ, RZ, R25 ;  /* 0x000000ffffcb7224 */ /* 0x000fe400078e0019 */
[----:B------:R3:W-:Y:S01]  /*4ee0*/  STL.64 [R1+0x380], R194 ;  /* 0x000380c201007387 */ /* 0x0007e20000100a00 */
[----:B----4-:R-:W-:Y:S01]  /*4ef0*/  MOV R200, R28 ;  /* 0x0000001c00c87202 */ /* 0x010fe20000000f00 */
[----:B------:R-:W-:Y:S02]  /*4f00*/  IMAD.MOV.U32 R201, RZ, RZ, R27 ;  /* 0x000000ffffc97224 */ /* 0x000fe400078e001b */
[----:B------:R4:W-:Y:S01]  /*4f10*/  STL.64 [R1+0x378], R192 ;  /* 0x000378c001007387 */ /* 0x0009e20000100a00 */
[----:B-1----:R-:W-:Y:S01]  /*4f20*/  MOV R198, R30 ;  /* 0x0000001e00c67202 */ /* 0x002fe20000000f00 */
[----:B------:R-:W-:-:S02]  /*4f30*/  IMAD.MOV.U32 R199, RZ, RZ, R29 ;  /* 0x000000ffffc77224 */ /* 0x000fc400078e001d */
[----:B------:R1:W-:Y:S01]  /*4f40*/  STL.64 [R1+0x370], R190 ;  /* 0x000370be01007387 */ /* 0x0003e20000100a00 */
[----:B--2---:R-:W-:Y:S01]  /*4f50*/  MOV R196, R32 ;  /* 0x0000002000c47202 */ /* 0x004fe20000000f00 */
[----:B------:R-:W-:Y:S02]  /*4f60*/  IMAD.MOV.U32 R197, RZ, RZ, R31 ;  /* 0x000000ffffc57224 */ /* 0x000fe400078e001f */
[----:B------:R2:W-:Y:S01]  /*4f70*/  STL.64 [R1+0x368], R188 ;  /* 0x000368bc01007387 */ /* 0x0005e20000100a00 */
[----:B---3--:R-:W-:Y:S01]  /*4f80*/  MOV R194, R34 ;  /* 0x0000002200c27202 */ /* 0x008fe20000000f00 */
[----:B------:R-:W-:Y:S02]  /*4f90*/  IMAD.MOV.U32 R195, RZ, RZ, R33 ;  /* 0x000000ffffc37224 */ /* 0x000fe400078e0021 */
[----:B------:R3:W-:Y:S01]  /*4fa0*/  STL.64 [R1+0x360], R186 ;  /* 0x000360ba01007387 */ /* 0x0007e20000100a00 */
[----:B----4-:R-:W-:Y:S01]  /*4fb0*/  MOV R192, R36 ;  /* 0x0000002400c07202 */ /* 0x010fe20000000f00 */
[----:B------:R-:W-:-:S02]  /*4fc0*/  IMAD.MOV.U32 R193, RZ, RZ, R35 ;  /* 0x000000ffffc17224 */ /* 0x000fc400078e0023 */
        /* <DEDUP_REMOVED lines=32> */
[----:B------:R-:W-:Y:S01]  /*51d0*/  IMAD.MOV.U32 R171, RZ, RZ, R57 ;  /* 0x000000ffffab7224 */ /* 0x000fe200078e0039 */
[----:B----4-:R-:W-:Y:S01]  /*51e0*/  MOV R168, R60 ;  /* 0x0000003c00a87202 */ /* 0x010fe20000000f00 */
[----:B------:R-:W-:Y:S01]  /*51f0*/  IMAD.MOV.U32 R169, RZ, RZ, R59 ;  /* 0x000000ffffa97224 */ /* 0x000fe200078e003b */
[----:B-1----:R-:W-:Y:S01]  /*5200*/  MOV R166, R62 ;  /* 0x0000003e00a67202 */ /* 0x002fe20000000f00 */
[----:B------:R-:W-:Y:S01]  /*5210*/  IMAD.MOV.U32 R167, RZ, RZ, R61 ;  /* 0x000000ffffa77224 */ /* 0x000fe200078e003d */
[----:B--2---:R-:W-:Y:S01]  /*5220*/  MOV R164, R64 ;  /* 0x0000004000a47202 */ /* 0x004fe20000000f00 */
[----:B------:R-:W-:Y:S01]  /*5230*/  IMAD.MOV.U32 R165, RZ, RZ, R63 ;  /* 0x000000ffffa57224 */ /* 0x000fe200078e003f */
[----:B------:R-:W-:-:S02]  /*5240*/  WARPGROUP.DEPBAR.LE gsb0, 0x0 ;  /* 0x00008000000079c5 */ /* 0x000fc40000010000 */
[----:B------:R-:W-:-:S06]  /*5250*/  WARPGROUP.ARRIVE ;  /* 0x00000000000079c5 */ /* 0x000fcc0000000000 */
[----:B------:R-:W-:Y:S01]  /*5260*/  HGMMA.64x128x16.F32 R24, gdesc[UR8], RZ, !UPT, gsb0 ;  /* 0x01e00000081879f0 */ /* 0x000fe2000c0008ff */
[----:B------:R-:W-:Y:S02]  /*5270*/  UIADD3 UR8, UR5, 0x2, URZ ;  /* 0x0000000205087890 */ /* 0x000fe4000fffe03f */
[----:B------:R-:W-:Y:S01]  /*5280*/  UIADD3 UR10, UR4, 0x2, URZ ;  /* 0x00000002040a7890 */ /* 0x000fe2000fffe03f */
[----:B------:R-:W-:Y:S01]  /*5290*/  UMOV UR9, 0x40000040 ;  /* 0x4000004000097882 */ /* 0x000fe20000000000 */
[----:B------:R-:W-:Y:S01]  /*52a0*/  UMOV UR11, 0x40000040 ;  /* 0x40000040000b7882 */ /* 0x000fe20000000000 */
[----:B------:R-:W-:Y:S02]  /*52b0*/  WARPGROUP.DEPBAR.LE gsb0, 0x0 ;  /* 0x00008000000079c5 */ /* 0x000fe40000010000 */
[----:B------:R-:W-:-:S06]  /*52c0*/  WARPGROUP.ARRIVE ;  /* 0x00000000000079c5 */ /* 0x000fcc0000000000 */
[----:B------:R-:W-:Y:S03]  /*52d0*/  HGMMA.64x128x16.F32 R164, gdesc[UR8], R164, gsb0 ;  /* 0x01e0000008a479f0 */ /* 0x000fe600080008a4 */
[----:B------:R-:W-:Y:S02]  /*52e0*/  WARPGROUP.DEPBAR.LE gsb0, 0x0 ;  /* 0x00008000000079c5 */ /* 0x000fe40000010000 */
[----:B------:R-:W-:Y:S04]  /*52f0*/  STL.64 [R1], R164 ;  /* 0x000000a401007387 */ /* 0x000fe80000100a00 */
[----:B------:R-:W-:Y:S04]  /*5300*/  STL.64 [R1+0x8], R166 ;  /* 0x000008a601007387 */ /* 0x000fe80000100a00 */
        /* <DEDUP_REMOVED lines=26> */
[----:B------:R1:W-:Y:S04]  /*54b0*/  STL.64 [R1+0xe0], R220 ;  /* 0x0000e0dc01007387 */ /* 0x0003e80000100a00 */
[----:B------:R-:W-:Y:S04]  /*54c0*/  STL.64 [R1+0xe8], R222 ;  /* 0x0000e8de01007387 */ /* 0x000fe80000100a00 */
[----:B------:R-:W-:Y:S04]  /*54d0*/  STL.64 [R1+0xf0], R224 ;  /* 0x0000f0e001007387 */ /* 0x000fe80000100a00 */
[----:B------:R-:W-:Y:S04]  /*54e0*/  STL.64 [R1+0xf8], R226 ;  /* 0x0000f8e201007387 */ /* 0x000fe80000100a00 */
[----:B-1----:R-:W2:Y:S04]  /*54f0*/  LDL.LU.64 R220, [R1+0x3e0] ;  /* 0x0003e00001dc7983 */ /* 0x002ea80000300a00 */
[----:B------:R-:W3:Y:S04]  /*5500*/  LDL.LU R218, [R1+0x3dc] ;  /* 0x0003dc0001da7983 */ /* 0x000ee80000300800 */
[----:B------:R-:W4:Y:S04]  /*5510*/  LDL.LU R216, [R1+0x3d8] ;  /* 0x0003d80001d87983 */ /* 0x000f280000300800 */
[----:B------:R-:W2:Y:S04]  /*5520*/  LDL.LU.64 R214, [R1+0x3d0] ;  /* 0x0003d00001d67983 */ /* 0x000ea80000300a00 */
        /* <DEDUP_REMOVED lines=24> */
[----:B------:R-:W2:Y:S01]  /*56b0*/  LDL.LU.64 R164, [R1+0x308] ;  /* 0x0003080001a47983 */ /* 0x000ea20000300a00 */
[----:B------:R-:W-:Y:S01]  /*56c0*/  UIADD3 UR8, UR5, 0x202, URZ ;  /* 0x0000020205087890 */ /* 0x000fe2000fffe03f */
[----:B------:R-:W-:Y:S01]  /*56d0*/  UMOV UR9, 0x40000040 ;  /* 0x4000004000097882 */ /* 0x000fe20000000000 */
[----:B--2---:R-:W-:-:S07]  /*56e0*/  WARPGROUP.ARRIVE ;  /* 0x00000000000079c5 */ /* 0x004fce0000000000 */
[----:B------:R-:W-:Y:S01]  /*56f0*/  HGMMA.64x128x16.F32 R152, gdesc[UR8], R152, gsb0 ;  /* 0x01e00000089879f0 */ /* 0x000fe20008000898 */
[----:B------:R-:W-:Y:S02]  /*5700*/  UIADD3 UR8, UR5, 0x402, URZ ;  /* 0x0000040205087890 */ /* 0x000fe4000fffe03f */
[----:B------:R-:W-:Y:S02]  /*5710*/  WARPGROUP.DEPBAR.LE gsb0, 0x0 ;  /* 0x00008000000079c5 */ /* 0x000fe40000010000 */
        /* <DEDUP_REMOVED lines=32> */
[----:B-1----:R-:W2:Y:S04]  /*5920*/  LDL.LU.64 R152, [R1] ;  /* 0x0000000001987983 */ /* 0x002ea80000300a00 */
        /* <DEDUP_REMOVED lines=31> */
[----:B------:R-:W-:Y:S01]  /*5b20*/  WARPGROUP.ARRIVE ;  /* 0x00000000000079c5 */ /* 0x000fe20000000000 */
[----:B------:R-:W-:-:S05]  /*5b30*/  UMOV UR9, 0x40000040 ;  /* 0x4000004000097882 */ /* 0x000fca0000000000 */
[----:B------:R-:W-:Y:S01]  /*5b40*/  HGMMA.64x128x16.F32 R88, gdesc[UR8], R88, gsb0 ;  /* 0x01e00000085879f0 */ /* 0x000fe20008000858 */
[----:B------:R-:W-:Y:S01]  /*5b50*/  UIADD3 UR8, UR5, 0x602, URZ ;  /* 0x0000060205087890 */ /* 0x000fe2000fffe03f */
[----:B------:R-:W-:Y:S01]  /*5b60*/  UMOV UR9, 0x40000040 ;  /* 0x4000004000097882 */ /* 0x000fe20000000000 */
[----:B------:R-:W-:Y:S02]  /*5b70*/  WARPGROUP.DEPBAR.LE gsb0, 0x0 ;  /* 0x00008000000079c5 */ /* 0x000fe40000010000 */
[----:B------:R-:W-:-:S07]  /*5b80*/  WARPGROUP.ARRIVE ;  /* 0x00000000000079c5 */ /* 0x000fce0000000000 */
[----:B------:R-:W-:Y:S01]  /*5b90*/  HGMMA.64x128x16.F32 R24, gdesc[UR8], R24, gsb0 ;  /* 0x01e00000081879f0 */ /* 0x000fe20008000818 */
[----:B------:R-:W-:Y:S02]  /*5ba0*/  UIADD3 UR8, UR5, 0x4, URZ ;  /* 0x0000000405087890 */ /* 0x000fe4000fffe03f */
[----:B------:R-:W-:Y:S01]  /*5bb0*/  UIADD3 UR10, UR4, 0x4, URZ ;  /* 0x00000004040a7890 */ /* 0x000fe2000fffe03f */
[----:B------:R-:W-:Y:S01]  /*5bc0*/  UMOV UR9, 0x40000040 ;  /* 0x4000004000097882 */ /* 0x000fe20000000000 */
[----:B------:R-:W-:Y:S01]  /*5bd0*/  UMOV UR11, 0x40000040 ;  /* 0x40000040000b7882 */ /* 0x000fe20000000000 */
[----:B------:R-:W-:Y:S02]  /*5be0*/  WARPGROUP.DEPBAR.LE gsb0, 0x0 ;  /* 0x00008000000079c5 */ /* 0x000fe40000010000 */
[----:B--2---:R-:W-:-:S06]  /*5bf0*/  WARPGROUP.ARRIVE ;  /* 0x00000000000079c5 */ /* 0x004fcc0000000000 */
[----:B------:R-:W-:Y:S03]  /*5c00*/  HGMMA.64x128x16.F32 R152, gdesc[UR8], R152, gsb0 ;  /* 0x01e00000089879f0 */ /* 0x000fe60008000898 */
[----:B------:R-:W-:Y:S02]  /*5c10*/  WARPGROUP.DEPBAR.LE gsb0, 0x0 ;  /* 0x00008000000079c5 */ /* 0x000fe40000010000 */
[----:B------:R-:W-:Y:S01]  /*5c20*/  STL.64 [R1], R152 ;  /* 0x0000009801007387 */ /* 0x000fe20000100a00 */
[----:B------:R-:W-:Y:S01]  /*5c30*/  IMAD.MOV.U32 R2, RZ, RZ, R214 ;  /* 0x000000ffff027224 */ /* 0x000fe200078e00d6 */
[----:B------:R-:W-:Y:S01]  /*5c40*/  MOV R0, R215 ;  /* 0x000000d700007202 */ /* 0x000fe20000000f00 */
[----:B------:R-:W-:Y:S01]  /*5c50*/  IMAD.MOV.U32 R7, RZ, RZ, R212 ;  /* 0x000000ffff077224 */ /* 0x000fe200078e00d4 */
[----:B------:R-:W-:Y:S01]  /*5c60*/  STL.64 [R1+0x8], R154 ;  /* 0x0000089a01007387 */ /* 0x000fe20000100a00 */
[----:B------:R-:W-:Y:S01]  /*5c70*/  MOV R3, R213 ;  /* 0x000000d500037202 */ /* 0x000fe20000000f00 */
[----:B------:R-:W-:Y:S01]  /*5c80*/  IMAD.MOV.U32 R9, RZ, RZ, R210 ;  /* 0x000000ffff097224 */ /* 0x000fe200078e00d2 */
[----:B------:R-:W-:Y:S01]  /*5c90*/  MOV R8, R211 ;  /* 0x000000d300087202 */ /* 0x000fe20000000f00 */
[----:B------:R-:W-:Y:S01]  /*5ca0*/  STL.64 [R1+0x10], R156 ;  /* 0x0000109c01007387 */ /* 0x000fe20000100a00 */
        /* <DEDUP_REMOVED lines=32> */
[----:B------:R-:W-:-:S03]  /*5eb0*/  MOV R23, R185 ;  /* 0x000000b900177202 */ /* 0x000fc60000000f00 */
[----:B------:R-:W-:Y:S04]  /*5ec0*/  STL.64 [R1+0x58], R174 ;  /* 0x000058ae01007387 */ /* 0x000fe80000100a00 */
[----:B------:R-:W-:Y:S04]  /*5ed0*/  STL.64 [R1+0x60], R176 ;  /* 0x000060b001007387 */ /* 0x000fe80000100a00 */
[----:B------:R-:W-:Y:S04]  /*5ee0*/  STL.64 [R1+0x68], R178 ;  /* 0x000068b201007387 */ /* 0x000fe80000100a00 */
[----:B------:R-:W-:Y:S04]  /*5ef0*/  STL.64 [R1+0x70], R180 ;  /* 0x000070b401007387 */ /* 0x000fe80000100a00 */
[----:B------:R-:W-:Y:S04]  /*5f00*/  STL.64 [R1+0x78], R182 ;  /* 0x000078b601007387 */ /* 0x000fe80000100a00 */
[----:B------:R1:W-:Y:S04]  /*5f10*/  STL [R1+0x80], R184 ;  /* 0x000080b801007387 */ /* 0x0003e80000100800 */
        /* <DEDUP_REMOVED lines=15> */
[----:B-1----:R-:W2:Y:S04]  /*6010*/  LDL.LU.64 R184, [R1+0x288] ;  /* 0x0002880001b87983 */ /* 0x002ea80000300a00 */
        /* <DEDUP_REMOVED lines=17> */
[----:B------:R-:W-:-:S02]  /*6130*/  UMOV UR9, 0x40000040 ;  /* 0x4000004000097882 */ /* 0x000fc40000000000 */
[----:B------:R-:W-:Y:S04]  /*6140*/  STL.64 [R1+0x1d8], R220 ;  /* 0x0001d8dc01007387 */ /* 0x000fe80000100a00 */
[----:B---3--:R-:W-:Y:S04]  /*6150*/  STL [R1+0x1d4], R218 ;  /* 0x0001d4da01007387 */ /* 0x008fe80000100800 */
[----:B----4-:R-:W-:Y:S01]  /*6160*/  STL [R1+0x1d0], R216 ;  /* 0x0001d0d801007387 */ /* 0x010fe20000100800 */
[----:B--2---:R-:W-:-:S06]  /*6170*/  WARPGROUP.ARRIVE ;  /* 0x00000000000079c5 */ /* 0x004fcc0000000000 */
        /* <DEDUP_REMOVED lines=29> */
[----:B-1----:R-:W2:Y:S04]  /*6350*/  LDL.LU R164, [R1] ;  /* 0x0000000001a47983 */ /* 0x002ea80000300800 */
[----:B------:R-:W2:Y:S04]  /*6360*/  LDL.LU R165, [R1+0x4] ;  /* 0x0000040001a57983 */ /* 0x000ea80000300800 */
        /* <DEDUP_REMOVED lines=30> */
[----:B------:R-:W2:Y:S01]  /*6550*/  LDL.LU R196, [R1+0x80] ;  /* 0x0000800001c47983 */ /* 0x000ea20000300800 */
[----:B------:R-:W-:Y:S01]  /*6560*/  WARPGROUP.ARRIVE ;  /* 0x00000000000079c5 */ /* 0x000fe20000000000 */
[----:B------:R-:W-:Y:S01]  /*6570*/  UMOV UR9, 0x40000040 ;  /* 0x4000004000097882 */ /* 0x000fe20000000000 */
[----:B------:R-:W-:Y:S01]  /*6580*/  MOV R206, R227 ;  /* 0x000000e300ce7202 */ /* 0x000fe20000000f00 */
[----:B------:R-:W-:Y:S01]  /*6590*/  IMAD.MOV.U32 R207, RZ, RZ, R226 ;  /* 0x000000ffffcf7224 */ /* 0x000fe200078e00e2 */
[----:B------:R-:W-:Y:S01]  /*65a0*/  MOV R208, R225 ;  /* 0x000000e100d07202 */ /* 0x000fe20000000f00 */
[----:B------:R-:W-:Y:S01]  /*65b0*/  IMAD.MOV.U32 R209, RZ, RZ, R224 ;  /* 0x000000ffffd17224 */ /* 0x000fe200078e00e0 */
[----:B------:R-:W-:Y:S01]  /*65c0*/  HGMMA.64x128x16.F32 R88, gdesc[UR8], R88, gsb0 ;  /* 0x01e00000085879f0 */ /* 0x000fe20008000858 */
[----:B------:R-:W-:Y:S01]  /*65d0*/  UIADD3 UR8, UR5, 0x604, URZ ;  /* 0x0000060405087890 */ /* 0x000fe2000fffe03f */
[----:B------:R-:W-:Y:S01]  /*65e0*/  MOV R210, R223 ;  /* 0x000000df00d27202 */ /* 0x000fe20000000f00 */
[----:B------:R-:W-:Y:S01]  /*65f0*/  UMOV UR9, 0x40000040 ;  /* 0x4000004000097882 */ /* 0x000fe20000000000 */
        /* <DEDUP_REMOVED lines=22> */
[----:B------:R-:W-:-:S02]  /*6760*/  WARPGROUP.DEPBAR.LE gsb0, 0x0 ;  /* 0x00008000000079c5 */ /* 0x000fc40000010000 */
[----:B------:R-:W-:Y:S01]  /*6770*/  WARPGROUP.ARRIVE ;  /* 0x00000000000079c5 */ /* 0x000fe20000000000 */
[----:B------:R-:W-:Y:S01]  /*6780*/  IMAD.MOV.U32 R223, RZ, RZ, R8 ;  /* 0x000000ffffdf7224 */ /* 0x000fe200078e0008 */
[----:B------:R-:W-:Y:S01]  /*6790*/  MOV R226, R2 ;  /* 0x0000000200e27202 */ /* 0x000fe20000000f00 */
[----:B------:R-:W-:Y:S01]  /*67a0*/  IMAD.MOV.U32 R225, RZ, RZ, R3 ;  /* 0x000000ffffe17224 */ /* 0x000fe200078e0003 */
[----:B------:R1:W5:Y:S02]  /*67b0*/  LDL.LU R23, [R1+0x200] ;  /* 0x0002000001177983 */ /* 0x0003640000300800 */
[----:B------:R-:W-:Y:S01]  /*67c0*/  HGMMA.64x128x16.F32 R24, gdesc[UR8], R24, gsb0 ;  /* 0x01e00000081879f0 */ /* 0x000fe20008000818 */
[----:B------:R-:W-:Y:S01]  /*67d0*/  IMAD.MOV.U32 R227, RZ, RZ, R0 ;  /* 0x000000ffffe37224 */ /* 0x000fe200078e0000 */
[----:B------:R-:W-:Y:S01]  /*67e0*/  UIADD3 UR8, UR5, 0x6, URZ ;  /* 0x0000000605087890 */ /* 0x000fe2000fffe03f */
[----:B------:R1:W5:Y:S01]  /*67f0*/  LDL.LU R22, [R1+0x1fc] ;  /* 0x0001fc0001167983 */ /* 0x0003620000300800 */
[----:B------:R-:W-:Y:S01]  /*6800*/  UIADD3 UR10, UR4, 0x6, URZ ;  /* 0x00000006040a7890 */ /* 0x000fe2000fffe03f */
[----:B------:R-:W-:Y:S01]  /*6810*/  UMOV UR9, 0x40000040 ;  /* 0x4000004000097882 */ /* 0x000fe20000000000 */
[----:B------:R-:W-:Y:S01]  /*6820*/  UMOV UR11, 0x40000040 ;  /* 0x40000040000b7882 */ /* 0x000fe20000000000 */
[----:B------:R1:W5:Y:S04]  /*6830*/  LDL.LU R19, [R1+0x1f8] ;  /* 0x0001f80001137983 */ /* 0x0003680000300800 */
[----:B------:R1:W5:Y:S04]  /*6840*/  LDL.LU R18, [R1+0x1f4] ;  /* 0x0001f40001127983 */ /* 0x0003680000300800 */
[----:B------:R1:W5:Y:S04]  /*6850*/  LDL.LU R17, [R1+0x1f0] ;  /* 0x0001f00001117983 */ /* 0x0003680000300800 */
[----:B------:R1:W5:Y:S04]  /*6860*/  LDL.LU R16, [R1+0x1ec] ;  /* 0x0001ec0001107983 */ /* 0x0003680000300800 */
[----:B------:R1:W5:Y:S04]  /*6870*/  LDL.LU R6, [R1+0x1e8] ;  /* 0x0001e80001067983 */ /* 0x0003680000300800 */
[----:B------:R1:W5:Y:S04]  /*6880*/  LDL.LU R5, [R1+0x1e4] ;  /* 0x0001e40001057983 */ /* 0x0003680000300800 */
[----:B------:R1:W5:Y:S01]  /*6890*/  LDL.LU R4, [R1+0x1e0] ;  /* 0x0001e00001047983 */ /* 0x0003620000300800 */
[----:B------:R-:W-:-:S02]  /*68a0*/  WARPGROUP.DEPBAR.LE gsb0, 0x0 ;  /* 0x00008000000079c5 */ /* 0x000fc40000010000 */
[----:B--2---:R-:W-:-:S06]  /*68b0*/  WARPGROUP.ARRIVE ;  /* 0x00000000000079c5 */ /* 0x004fcc0000000000 */
        /* <DEDUP_REMOVED lines=31> */
[----:B------:R1:W-:Y:S04]  /*6ab0*/  STL.64 [R1+0xe8], R222 ;  /* 0x0000e8de01007387 */ /* 0x0003e80000100a00 */
[----:B------:R1:W-:Y:S04]  /*6ac0*/  STL.64 [R1+0xf0], R224 ;  /* 0x0000f0e001007387 */ /* 0x0003e80000100a00 */
[----:B------:R1:W-:Y:S04]  /*6ad0*/  STL.64 [R1+0xf8], R226 ;  /* 0x0000f8e201007387 */ /* 0x0003e80000100a00 */
[----:B--2---:R1:W5:Y:S04]  /*6ae0*/  LDL.LU.64 R220, [R1+0x1d8] ;  /* 0x0001d80001dc7983 */ /* 0x0043680000300a00 */
[----:B------:R1:W5:Y:S04]  /*6af0*/  LDL.LU R218, [R1+0x1d4] ;  /* 0x0001d40001da7983 */ /* 0x0003680000300800 */
[----:B------:R1:W5:Y:S04]  /*6b00*/  LDL.LU R216, [R1+0x1d0] ;  /* 0x0001d00001d87983 */ /* 0x0003680000300800 */
        /* <DEDUP_REMOVED lines=30> */
[----:B------:R-:W-:Y:S01]  /*6cf0*/  UIADD3 UR8, UR5, 0x406, URZ ;  /* 0x0000040605087890 */ /* 0x000fe2000fffe03f */
[----:B------:R-:W-:Y:S01]  /*6d00*/  UMOV UR9, 0x40000040 ;  /* 0x4000004000097882 */ /* 0x000fe20000000000 */
[----:B------:R-:W-:Y:S02]  /*6d10*/  WARPGROUP.DEPBAR.LE gsb0, 0x0 ;  /* 0x00008000000079c5 */ /* 0x000fe40000010000 */
[----:B------:R-:W-:-:S07]  /*6d20*/  WARPGROUP.ARRIVE ;  /* 0x00000000000079c5 */ /* 0x000fce0000000000 */
[----:B------:R-:W-:Y:S01]  /*6d30*/  HGMMA.64x128x16.F32 R88, gdesc[UR8], R88, gsb0 ;  /* 0x01e00000085879f0 */ /* 0x000fe20008000858 */
[----:B------:R-:W-:Y:S01]  /*6d40*/  UIADD3 UR8, UR5, 0x606, URZ ;  /* 0x0000060605087890 */ /* 0x000fe2000fffe03f */
[----:B------:R-:W-:Y:S01]  /*6d50*/  UMOV UR9, 0x40000040 ;  /* 0x4000004000097882 */ /* 0x000fe20000000000 */
[----:B------:R-:W-:-:S04]  /*6d60*/  UIADD3 UR5, UR40, 0x1, URZ ;  /* 0x0000000128057890 */ /* 0x000fc8000fffe03f */
[----:B------:R-:W-:-:S04]  /*6d70*/  UISETP.NE.AND UP0, UPT, UR5, 0x4, UPT ;  /* 0x000000040500788c */ /* 0x000fc8000bf05270 */
[----:B------:R-:W-:Y:S02]  /*6d80*/  USEL UR4, URZ, 0x1, UP0 ;  /* 0x000000013f047887 */ /* 0x000fe40008000000 */
[----:B------:R-:W-:Y:S02]  /*6d90*/  USEL UR5, UR5, URZ, UP0 ;  /* 0x0000003f05057287 */ /* 0x000fe40008000000 */
[----:B------:R-:W-:-:S06]  /*6da0*/  ULOP3.LUT UR4, UR41, UR4, URZ, 0x3c, !UPT ;  /* 0x0000000429047292 */ /* 0x000fcc000f8e3c3f */
[----:B------:R-:W-:Y:S01]  /*6db0*/  MOV R0, UR4 ;  /* 0x0000000400007c02 */ /* 0x000fe20008000f00 */
[----:B------:R-:W-:Y:S01]  /*6dc0*/  UMOV UR4, 0x1 ;  /* 0x0000000100047882 */ /* 0x000fe20000000000 */
[----:B------:R-:W-:Y:S02]  /*6dd0*/  WARPGROUP.DEPBAR.LE gsb0, 0x0 ;  /* 0x00008000000079c5 */ /* 0x000fe40000010000 */
[----:B------:R-:W-:-:S06]  /*6de0*/  WARPGROUP.ARRIVE ;  /* 0x00000000000079c5 */ /* 0x000fcc0000000000 */
[----:B-1----:R-:W-:Y:S03]  /*6df0*/  HGMMA.64x128x16.F32 R24, gdesc[UR8], R24, gsb0 ;  /* 0x01e00000081879f0 */ /* 0x002fe60008000818 */
[----:B------:R-:W-:Y:S02]  /*6e00*/  WARPGROUP.DEPBAR.LE gsb0, 0x0 ;  /* 0x00008000000079c5 */ /* 0x000fe40000010000 */
.L_x_34:
[----:B------:R-:W-:-:S04]  /*6e10*/  UISETP.LT.AND UP0, UPT, UR16, 0x1, UPT ;  /* 0x000000011000788c */ /* 0x000fc8000bf01270 */
[----:B------:R-:W-:-:S04]  /*6e20*/  USEL UR6, UR16, 0x1, UP0 ;  /* 0x0000000110067887 */ /* 0x000fc80008000000 */
[----:B------:R-:W-:-:S04]  /*6e30*/  UIADD3 UR16, UR16, -UR6, URZ ;  /* 0x8000000610107290 */ /* 0x000fc8000fffe03f */
[----:B------:R-:W-:-:S06]  /*6e40*/  UISETP.GE.AND UP0, UPT, UR16, 0x1, UPT ;  /* 0x000000011000788c */ /* 0x000fcc000bf06270 */
[----:B------:R-:W-:-:S13]  /*6e50*/  PLOP3.LUT P0, PT, PT, PT, UP0, 0x80, 0x0 ;  /* 0x000000000000781c */ /* 0x000fda0003f0f008 */
[----:B------:R-:W-:Y:S05]  /*6e60*/  @!P0 BRA `(.L_x_39) ;  /* 0x0000002c00d08947 */ /* 0x000fea0003800000 */
[----:B------:R-:W-:Y:S01]  /*6e70*/  IMAD.U32 R2, RZ, RZ, UR16 ;  /* 0x00000010ff027e24 */ /* 0x000fe2000f8e00ff */
[----:B------:R-:W-:-:S06]  /*6e80*/  UMOV UR6, UR40 ;  /* 0x0000002800067c82 */ /* 0x000fcc0008000000 */
.L_x_46:
[----:B------:R-:W-:-:S06]  /*6e90*/  UISETP.NE.AND UP0, UPT, UR43, 0x3, UPT ;  /* 0x000000032b00788c */ /* 0x000fcc000bf05270 */
[----:B------:R-:W-:-:S13]  /*6ea0*/  PLOP3.LUT P1, PT, PT, PT, UP0, 0x80, 0x0 ;  /* 0x000000000000781c */ /* 0x000fda0003f2f008 */
[----:B------:R-:W-:Y:S05]  /*6eb0*/  @!P1 BRA `(.L_x_40) ;  /* 0x0000000000049947 */ /* 0x000fea0003800000 */
[----:B------:R-:W-:Y:S01]  /*6ec0*/  BPT.TRAP 0x1 ;  /* 0x000000040000795c */ /* 0x000fe20000300000 */
.L_x_40:
[----:B------:R-:W-:Y:S01]  /*6ed0*/  ULEA UR7, UR5, UR47, 0x3 ;  /* 0x0000002f05077291 */ /* 0x000fe2000f8e183f */
[----:B------:R-:W-:-:S08]  /*6ee0*/  SHF.L.U32 R3, R0, 0x1f, RZ ;  /* 0x0000001f00037819 */ /* 0x000fd000000006ff */
[----:B------:R1:W3:Y:S01]  /*6ef0*/  SYNCS.PHASECHK.TRANS64.TRYWAIT P0, [UR7+0x34480], R3 ;  /* 0x03448003ff0075a7 */ /* 0x0002e20008000147 */
[----:B------:R-:W-:Y:S05]  /*6f00*/  @!P1 BRA `(.L_x_41) ;  /* 0x0000000000049947 */ /* 0x000fea0003800000 */
[----:B------:R-:W-:Y:S01]  /*6f10*/  BPT.TRAP 0x1 ;  /* 0x000000040000795c */ /* 0x000fe20000300000 */
.L_x_41:
[----:B---3--:R-:W-:Y:S05]  /*6f20*/  @P0 BRA `(.L_x_42) ;  /* 0x0000000000080947 */ /* 0x008fea0003800000 */
[----:B------:R-:W3:Y:S02]  /*6f30*/  SYNCS.PHASECHK.TRANS64.TRYWAIT P0, [UR7+0x34480], R3 ;  /* 0x03448003ff0075a7 */ /* 0x000ee40008000147 */
[----:B---3--:R-:W-:Y:S05]  /*6f40*/  @!P0 BRA `(.L_x_43) ;  /* 0x0000010000b48947 */ /* 0x008fea0003800000 */
.L_x_42:
        /* <DEDUP_REMOVED lines=32> */
[----:B----4-:R-:W4:Y:S04]  /*7150*/  LDL.LU.64 R24, [R1] ;  /* 0x0000000001187983 */ /* 0x010f280000300a00 */
[----:B------:R-:W4:Y:S04]  /*7160*/  LDL.LU.64 R26, [R1+0x8] ;  /* 0x00000800011a7983 */ /* 0x000f280000300a00 */
        /* <DEDUP_REMOVED lines=29> */
[----:B------:R-:W4:Y:S01]  /*7340*/  LDL.LU.64 R86, [R1+0xf8] ;  /* 0x0000f80001567983 */ /* 0x000f220000300a00 */
[----:B------:R-:W-:-:S02]  /*7350*/  UIADD3 UR8, UR47, 0x20000, URZ ;  /* 0x000200002f087890 */ /* 0x000fc4000fffe03f */
[----:B------:R-:W-:Y:S01]  /*7360*/  USHF.R.U32.HI UR7, URZ, 0x4, UR47 ;  /* 0x000000043f077899 */ /* 0x000fe2000801162f */
[----:B-----5:R-:W-:Y:S01]  /*7370*/  STL [R1+0x208], R23 ;  /* 0x0002081701007387 */ /* 0x020fe20000100800 */
[----:B------:R-:W-:Y:S02]  /*7380*/  USHF.R.U32.HI UR8, URZ, 0x4, UR8 ;  /* 0x000000043f087899 */ /* 0x000fe40008011608 */
[----:B------:R-:W-:Y:S01]  /*7390*/  ULOP3.LUT UR7, UR7, 0x3fff, URZ, 0xc0, !UPT ;  /* 0x00003fff07077892 */ /* 0x000fe2000f8ec03f */
[----:B------:R-:W-:Y:S01]  /*73a0*/  STL [R1+0x204], R22 ;  /* 0x0002041601007387 */ /* 0x000fe20000100800 */
[----:B------:R-:W-:Y:S02]  /*73b0*/  ULOP3.LUT UR8, UR8, 0x3fff, URZ, 0xc0, !UPT ;  /* 0x00003fff08087892 */ /* 0x000fe4000f8ec03f */
[----:B------:R-:W-:Y:S01]  /*73c0*/  ULOP3.LUT UR7, UR7, 0x10000, URZ, 0xfc, !UPT ;  /* 0x0001000007077892 */ /* 0x000fe2000f8efc3f */
[----:B------:R-:W-:Y:S01]  /*73d0*/  STL [R1+0x200], R19 ;  /* 0x0002001301007387 */ /* 0x000fe20000100800 */
[----:B------:R-:W-:-:S02]  /*73e0*/  ULOP3.LUT UR9, UR8, 0x10000, URZ, 0xfc, !UPT ;  /* 0x0001000008097892 */ /* 0x000fc4000f8efc3f */
[----:B------:R-:W-:Y:S01]  /*73f0*/  UISETP.NE.U32.AND UP0, UPT, UR4, URZ, UPT ;  /* 0x0000003f0400728c */ /* 0x000fe2000bf05070 */
[----:B------:R-:W-:Y:S01]  /*7400*/  STL [R1+0x1fc], R18 ;  /* 0x0001fc1201007387 */ /* 0x000fe20000100800 */
[----:B------:R-:W-:Y:S02]  /*7410*/  ULEA UR8, UR5, UR7, 0xb ;  /* 0x0000000705087291 */ /* 0x000fe4000f8e583f */
[----:B------:R-:W-:Y:S01]  /*7420*/  ULEA UR7, UR5, UR9, 0xa ;  /* 0x0000000905077291 */ /* 0x000fe2000f8e503f */
[----:B------:R-:W-:Y:S01]  /*7430*/  STL [R1+0x1f8], R17 ;  /* 0x0001f81101007387 */ /* 0x000fe20000100800 */
[----:B------:R-:W-:Y:S01]  /*7440*/  UMOV UR11, 0x40000040 ;  /* 0x40000040000b7882 */ /* 0x000fe20000000000 */
[----:B------:R-:W-:-:S04]  /*7450*/  UMOV UR9, 0x40000040 ;  /* 0x4000004000097882 */ /* 0x000fc80000000000 */
[----:B------:R-:W-:Y:S01]  /*7460*/  UMOV UR10, UR7 ;  /* 0x00000007000a7c82 */ /* 0x000fe20008000000 */
[----:B------:R-:W-:Y:S01]  /*7470*/  UIADD3 UR12, UR8, 0x200, URZ ;  /* 0x00000200080c7890 */ /* 0x000fe2000fffe03f */
[----:B------:R-:W-:Y:S01]  /*7480*/  STL [R1+0x1f4], R16 ;  /* 0x0001f41001007387 */ /* 0x000fe20000100800 */
[----:B------:R-:W-:Y:S01]  /*7490*/  UMOV UR14, UR10 ;  /* 0x0000000a000e7c82 */ /* 0x000fe20008000000 */
[----:B------:R-:W-:Y:S01]  /*74a0*/  UMOV UR15, UR11 ;  /* 0x0000000b000f7c82 */ /* 0x000fe20008000000 */
[----:B------:R-:W-:Y:S01]  /*74b0*/  UMOV UR13, 0x40000040 ;  /* 0x40000040000d7882 */ /* 0x000fe20000000000 */
[----:B------:R-:W-:Y:S04]  /*74c0*/  STL [R1+0x1f0], R6 ;  /* 0x0001f00601007387 */ /* 0x000fe80000100800 */
[----:B------:R-:W-:Y:S04]  /*74d0*/  STL [R1+0x1ec], R5 ;  /* 0x0001ec0501007387 */ /* 0x000fe80000100800 */
[----:B------:R-:W-:Y:S04]  /*74e0*/  STL [R1+0x1e8], R4 ;  /* 0x0001e80401007387 */ /* 0x000fe80000100800 */
[----:B------:R1:W-:Y:S04]  /*74f0*/  STL [R1+0x1e4], R2 ;  /* 0x0001e40201007387 */ /* 0x0003e80000100800 */
[----:B------:R2:W-:Y:S01]  /*7500*/  STL [R1+0x1e0], R0 ;  /* 0x0001e00001007387 */ /* 0x0005e20000100800 */
[----:B----4-:R-:W-:-:S06]  /*7510*/  WARPGROUP.ARRIVE ;  /* 0x00000000000079c5 */ /* 0x010fcc0000000000 */
[----:B------:R-:W-:Y:S03]  /*7520*/  HGMMA.64x128x16.F32 R24, gdesc[UR8], R24, UP0, gsb0 ;  /* 0x01e00000081879f0 */ /* 0x000fe6000b800818 */
[----:B------:R-:W-:Y:S02]  /*7530*/  WARPGROUP.DEPBAR.LE gsb0, 0x0 ;  /* 0x00008000000079c5 */ /* 0x000fe40000010000 */
[----:B------:R-:W-:Y:S01]  /*7540*/  WARPGROUP.ARRIVE ;  /* 0x00000000000079c5 */ /* 0x000fe20000000000 */
[----:B------:R-:W-:Y:S01]  /*7550*/  STL.64 [R1], R24 ;  /* 0x0000001801007387 */ /* 0x000fe20000100a00 */
[----:B-1----:R-:W-:Y:S01]  /*7560*/  IMAD.MOV.U32 R2, RZ, RZ, R86 ;  /* 0x000000ffff027224 */ /* 0x002fe200078e0056 */
[----:B--2---:R-:W-:Y:S01]  /*7570*/  MOV R0, R87 ;  /* 0x0000005700007202 */ /* 0x004fe20000000f00 */
[----:B------:R-:W-:Y:S01]  /*7580*/  IMAD.MOV.U32 R4, RZ, RZ, R84 ;  /* 0x000000ffff047224 */ /* 0x000fe200078e0054 */
[----:B------:R-:W-:Y:S02]  /*7590*/  STL.64 [R1+0x8], R26 ;  /* 0x0000081a01007387 */ /* 0x000fe40000100a00 */
[----:B------:R-:W-:Y:S01]  /*75a0*/  HGMMA.64x128x16.F32 R152, gdesc[UR12], R152, UP0, gsb0 ;  /* 0x01e000000c9879f0 */ /* 0x000fe2000b800898 */
[----:B---3--:R-:W-:Y:S01]  /*75b0*/  MOV R3, R85 ;  /* 0x0000005500037202 */ /* 0x008fe20000000f00 */
        /* <DEDUP_REMOVED lines=34> */
[----:B------:R-:W-:-:S02]  /*77e0*/  MOV R225, R59 ;  /* 0x0000003b00e17202 */ /* 0x000fc40000000f00 */
[----:B------:R-:W-:Y:S01]  /*77f0*/  MOV R227, R57 ;  /* 0x0000003900e37202 */ /* 0x000fe20000000f00 */
        /* <DEDUP_REMOVED lines=38> */
[----:B------:R-:W-:-:S03]  /*7a60*/  WARPGROUP.DEPBAR.LE gsb0, 0x0 ;  /* 0x00008000000079c5 */ /* 0x000fc60000010000 */
[----:B------:R-:W-:Y:S04]  /*7a70*/  STL.64 [R1+0x3e8], R220 ;  /* 0x0003e8dc01007387 */ /* 0x000fe80000100a00 */
[----:B------:R-:W-:Y:S04]  /*7a80*/  STL [R1+0x3e4], R218 ;  /* 0x0003e4da01007387 */ /* 0x000fe80000100800 */
[----:B------:R-:W-:Y:S04]  /*7a90*/  STL [R1+0x3e0], R216 ;  /* 0x0003e0d801007387 */ /* 0x000fe80000100800 */
        /* <DEDUP_REMOVED lines=26> */
[----:B-1----:R-:W3:Y:S04]  /*7c40*/  LDL.LU R164, [R1] ;  /* 0x0000000001a47983 */ /* 0x002ee80000300800 */
[----:B------:R-:W3:Y:S04]  /*7c50*/  LDL.LU R165, [R1+0x4] ;  /* 0x0000040001a57983 */ /* 0x000ee80000300800 */
        /* <DEDUP_REMOVED lines=30> */
[----:B------:R-:W3:Y:S01]  /*7e40*/  LDL.LU R196, [R1+0x80] ;  /* 0x0000800001c47983 */ /* 0x000ee20000300800 */
[----:B------:R-:W-:Y:S01]  /*7e50*/  UIADD3 UR12, UR8, 0x400, URZ ;  /* 0x00000400080c7890 */ /* 0x000fe2000fffe03f */
[----:B------:R-:W-:Y:S01]  /*7e60*/  WARPGROUP.ARRIVE ;  /* 0x00000000000079c5 */ /* 0x000fe20000000000 */
[----:B------:R-:W-:Y:S01]  /*7e70*/  UMOV UR14, UR10 ;  /* 0x0000000a000e7c82 */ /* 0x000fe20008000000 */
[----:B------:R-:W-:Y:S01]  /*7e80*/  UMOV UR15, UR11 ;  /* 0x0000000b000f7c82 */ /* 0x000fe20008000000 */
[----:B------:R-:W-:Y:S01]  /*7e90*/  UMOV UR13, 0x40000040 ;  /* 0x40000040000d7882 */ /* 0x000fe20000000000 */
[----:B------:R-:W-:Y:S01]  /*7ea0*/  IMAD.MOV.U32 R197, RZ, RZ, R227 ;  /* 0x000000ffffc57224 */ /* 0x000fe200078e00e3 */
[----:B------:R-:W-:Y:S01]  /*7eb0*/  MOV R198, R226 ;  /* 0x000000e200c67202 */ /* 0x000fe20000000f00 */
[----:B------:R-:W-:Y:S01]  /*7ec0*/  IMAD.MOV.U32 R199, RZ, RZ, R225 ;  /* 0x000000ffffc77224 */ /* 0x000fe200078e00e1 */
[----:B------:R-:W-:Y:S01]  /*7ed0*/  MOV R200, R224 ;  /* 0x000000e000c87202 */ /* 0x000fe20000000f00 */
[----:B------:R-:W-:Y:S01]  /*7ee0*/  HGMMA.64x128x16.F32 R88, gdesc[UR12], R88, UP0, gsb0 ;  /* 0x01e000000c5879f0 */ /* 0x000fe2000b800858 */
[----:B------:R-:W-:Y:S01]  /*7ef0*/  UIADD3 UR12, UR8, 0x600, URZ ;  /* 0x00000600080c7890 */ /* 0x000fe2000fffe03f */
[----:B------:R-:W-:Y:S01]  /*7f00*/  IMAD.MOV.U32 R201, RZ, RZ, R223 ;  /* 0x000000ffffc97224 */ /* 0x000fe200078e00df */
[----:B------:R-:W-:Y:S01]  /*7f10*/  UMOV UR14, UR10 ;  /* 0x0000000a000e7c82 */ /* 0x000fe20008000000 */
[----:B------:R-:W-:Y:S01]  /*7f20*/  UMOV UR15, UR11 ;  /* 0x0000000b000f7c82 */ /* 0x000fe20008000000 */
        /* <DEDUP_REMOVED lines=28> */
[----:B--2---:R-:W-:-:S06]  /*80f0*/  WARPGROUP.ARRIVE ;  /* 0x00000000000079c5 */ /* 0x004fcc0000000000 */
[----:B------:R-:W-:Y:S01]  /*8100*/  HGMMA.64x128x16.F32 R24, gdesc[UR12], R24, UP0, gsb0 ;  /* 0x01e000000c1879f0 */ /* 0x000fe2000b800818 */
[----:B------:R-:W-:Y:S02]  /*8110*/  UIADD3 UR12, UR8, 0x2, URZ ;  /* 0x00000002080c7890 */ /* 0x000fe4000fffe03f */
[----:B------:R-:W-:Y:S01]  /*8120*/  UIADD3 UR14, UR7, 0x2, URZ ;  /* 0x00000002070e7890 */ /* 0x000fe2000fffe03f */
[----:B------:R-:W-:Y:S01]  /*8130*/  UMOV UR13, 0x40000040 ;  /* 0x40000040000d7882 */ /* 0x000fe20000000000 */
[----:B------:R-:W-:Y:S01]  /*8140*/  UMOV UR15, 0x40000040 ;  /* 0x40000040000f7882 */ /* 0x000fe20000000000 */
[----:B------:R-:W-:Y:S02]  /*8150*/  WARPGROUP.DEPBAR.LE gsb0, 0x0 ;  /* 0x00008000000079c5 */ /* 0x000fe40000010000 */
[----:B---3--:R-:W-:-:S06]  /*8160*/  WARPGROUP.ARRIVE ;  /* 0x00000000000079c5 */ /* 0x008fcc0000000000 */
[----:B------:R-:W-:Y:S03]  /*8170*/  HGMMA.64x128x16.F32 R164, gdesc[UR12], R164, UP0, gsb0 ;  /* 0x01e000000ca479f0 */ /* 0x000fe6000b8008a4 */
        /* <DEDUP_REMOVED lines=65> */
[----:B------:R-:W-:Y:S01]  /*8590*/  HGMMA.64x128x16.F32 R152, gdesc[UR12], R152, UP0, gsb0 ;  /* 0x01e000000c9879f0 */ /* 0x000fe2000b800898 */
        /* <DEDUP_REMOVED lines=68> */
[----:B------:R-:W-:Y:S01]  /*89e0*/  HGMMA.64x128x16.F32 R88, gdesc[UR12], R88, UP0, gsb0 ;  /* 0x01e000000c5879f0 */ /* 0x000fe2000b800858 */
[----:B------:R-:W-:Y:S01]  /*89f0*/  UIADD3 UR12, UR8, 0x602, URZ ;  /* 0x00000602080c7890 */ /* 0x000fe2000fffe03f */
[----:B------:R-:W-:Y:S01]  /*8a00*/  UMOV UR13, 0x40000040 ;  /* 0x40000040000d7882 */ /* 0x000fe20000000000 */
[----:B------:R-:W-:Y:S02]  /*8a10*/  WARPGROUP.DEPBAR.LE gsb0, 0x0 ;  /* 0x00008000000079c5 */ /* 0x000fe40000010000 */
[----:B------:R-:W-:-:S07]  /*8a20*/  WARPGROUP.ARRIVE ;  /* 0x00000000000079c5 */ /* 0x000fce0000000000 */
[----:B------:R-:W-:Y:S01]  /*8a30*/  HGMMA.64x128x16.F32 R24, gdesc[UR12], R24, UP0, gsb0 ;  /* 0x01e000000c1879f0 */ /* 0x000fe2000b800818 */
[----:B------:R-:W-:Y:S02]  /*8a40*/  UIADD3 UR12, UR8, 0x4, URZ ;  /* 0x00000004080c7890 */ /* 0x000fe4000fffe03f */
[----:B------:R-:W-:Y:S01]  /*8a50*/  UIADD3 UR14, UR7, 0x4, URZ ;  /* 0x00000004070e7890 */ /* 0x000fe2000fffe03f */
[----:B------:R-:W-:Y:S01]  /*8a60*/  UMOV UR13, 0x40000040 ;  /* 0x40000040000d7882 */ /* 0x000fe20000000000 */
[----:B------:R-:W-:Y:S01]  /*8a70*/  UMOV UR15, 0x40000040 ;  /* 0x40000040000f7882 */ /* 0x000fe20000000000 */
[----:B------:R-:W-:Y:S02]  /*8a80*/  WARPGROUP.DEPBAR.LE gsb0, 0x0 ;  /* 0x00008000000079c5 */ /* 0x000fe40000010000 */
[----:B--2---:R-:W-:-:S06]  /*8a90*/  WARPGROUP.ARRIVE ;  /* 0x00000000000079c5 */ /* 0x004fcc0000000000 */
[----:B------:R-:W-:Y:S03]  /*8aa0*/  HGMMA.64x128x16.F32 R152, gdesc[UR12], R152, UP0, gsb0 ;  /* 0x01e000000c9879f0 */ /* 0x000fe6000b800898 */
        /* <DEDUP_REMOVED lines=155> */
[----:B------:R-:W-:Y:S01]  /*9460*/  HGMMA.64x128x16.F32 R88, gdesc[UR12], R88, UP0, gsb0 ;  /* 0x01e000000c5879f0 */ /* 0x000fe2000b800858 */
        /* <DEDUP_REMOVED lines=31> */
[----:B------:R-:W-:Y:S01]  /*9660*/  HGMMA.64x128x16.F32 R24, gdesc[UR12], R24, UP0, gsb0 ;  /* 0x01e000000c1879f0 */ /* 0x000fe2000b800818 */
        /* <DEDUP_REMOVED lines=84> */
[----:B------:R-:W-:Y:S01]  /*9bb0*/  UIADD3 UR12, UR8, 0x406, URZ ;  /* 0x00000406080c7890 */ /* 0x000fe2000fffe03f */
[----:B------:R-:W-:Y:S01]  /*9bc0*/  UMOV UR13, 0x40000040 ;  /* 0x40000040000d7882 */ /* 0x000fe20000000000 */
[----:B------:R-:W-:Y:S02]  /*9bd0*/  WARPGROUP.DEPBAR.LE gsb0, 0x0 ;  /* 0x00008000000079c5 */ /* 0x000fe40000010000 */
[----:B------:R-:W-:-:S07]  /*9be0*/  WARPGROUP.ARRIVE ;  /* 0x00000000000079c5 */ /* 0x000fce0000000000 */
[----:B------:R-:W-:Y:S01]  /*9bf0*/  HGMMA.64x128x16.F32 R88, gdesc[UR12], R88, UP0, gsb0 ;  /* 0x01e000000c5879f0 */ /* 0x000fe2000b800858 */
[----:B------:R-:W-:Y:S01]  /*9c00*/  UIADD3 UR12, UR8, 0x606, URZ ;  /* 0x00000606080c7890 */ /* 0x000fe2000fffe03f */
[----:B------:R-:W-:Y:S01]  /*9c10*/  UMOV UR13, 0x40000040 ;  /* 0x40000040000d7882 */ /* 0x000fe20000000000 */
[----:B------:R-:W-:Y:S02]  /*9c20*/  WARPGROUP.DEPBAR.LE gsb0, 0x0 ;  /* 0x00008000000079c5 */ /* 0x000fe40000010000 */
[----:B------:R-:W-:-:S07]  /*9c30*/  WARPGROUP.ARRIVE ;  /* 0x00000000000079c5 */ /* 0x000fce0000000000 */
[----:B------:R-:W-:Y:S03]  /*9c40*/  HGMMA.64x128x16.F32 R24, gdesc[UR12], R24, UP0, gsb0 ;  /* 0x01e000000c1879f0 */ /* 0x000fe6000b800818 */
[----:B------:R-:W-:Y:S02]  /*9c50*/  WARPGROUP.DEPBAR.LE gsb0, 0x0 ;  /* 0x00008000000079c5 */ /* 0x000fe40000010000 */
[----:B-1----:R-:W-:Y:S05]  /*9c60*/  @!P1 BRA `(.L_x_44) ;  /* 0x0000000000049947 */ /* 0x002fea0003800000 */
[----:B------:R-:W-:Y:S01]  /*9c70*/  BPT.TRAP 0x1 ;  /* 0x000000040000795c */ /* 0x000fe20000300000 */
.L_x_44:
[----:B------:R-:W-:Y:S02]  /*9c80*/  UISETP.GT.U32.AND UP0, UPT, UR42, 0x1, UPT ;  /* 0x000000012a00788c */ /* 0x000fe4000bf04070 */
[----:B------:R-:W-:-:S04]  /*9c90*/  ULEA UR7, UR6, UR47, 0x3 ;  /* 0x0000002f06077291 */ /* 0x000fc8000f8e183f */
[----:B------:R-:W-:Y:S01]  /*9ca0*/  UIADD3 UR7, UR7, 0x344a0, URZ ;  /* 0x000344a007077890 */ /* 0x000fe2000fffe03f */
[----:B------:R-:W-:-:S03]  /*9cb0*/  PLOP3.LUT P0, PT, PT, PT, UP0, 0x80, 0x0 ;  /* 0x000000000000781c */ /* 0x000fc60003f0f008 */
[----:B------:R-:W-:-:S09]  /*9cc0*/  UPRMT UR7, URZ, 0x654, UR7 ;  /* 0x000006543f077896 */ /* 0x000fd20008000007 */
[----:B------:R-:W-:Y:S01]  /*9cd0*/  SYNCS.ARRIVE.TRANS64.RED.A1T0 RZ, [UR7], RZ ;  /* 0x000000ffffff79a7 */ /* 0x000fe20008100407 */
[----:B------:R-:W-:Y:S05]  /*9ce0*/  @P0 BRA `(.L_x_45) ;  /* 0x0000000000040947 */ /* 0x000fea0003800000 */
[----:B------:R-:W-:Y:S01]  /*9cf0*/  BPT.TRAP 0x1 ;  /* 0x000000040000795c */ /* 0x000fe20000300000 */
.L_x_45:
[----:B------:R-:W-:Y:S01]  /*9d00*/  UIADD3 UR5, UR5, 0x1, URZ ;  /* 0x0000000105057890 */ /* 0x000fe2000fffe03f */
[C---:B-----5:R-:W-:Y:S01]  /*9d10*/  ISETP.GT.AND P0, PT, R2.reuse, 0x1, PT ;  /* 0x000000010200780c */ /* 0x060fe20003f04270 */
[----:B------:R-:W-:Y:S01]  /*9d20*/  UIADD3 UR6, UR6, 0x1, URZ ;  /* 0x0000000106067890 */ /* 0x000fe2000fffe03f */
[----:B------:R-:W-:Y:S01]  /*9d30*/  IADD3 R2, R2, -0x1, RZ ;  /* 0xffffffff02027810 */ /* 0x000fe20007ffe0ff */
[----:B------:R-:W-:Y:S02]  /*9d40*/  UISETP.NE.AND UP0, UPT, UR5, 0x4, UPT ;  /* 0x000000040500788c */ /* 0x000fe4000bf05270 */
[----:B------:R-:W-:Y:S02]  /*9d50*/  UISETP.NE.AND UP1, UPT, UR6, 0x4, UPT ;  /* 0x000000040600788c */ /* 0x000fe4000bf25270 */
[----:B------:R-:W-:Y:S02]  /*9d60*/  USEL UR7, URZ, 0x1, UP0 ;  /* 0x000000013f077887 */ /* 0x000fe40008000000 */
[----:B------:R-:W-:-:S02]  /*9d70*/  USEL UR5, UR5, URZ, UP0 ;  /* 0x0000003f05057287 */ /* 0x000fc40008000000 */
[----:B------:R-:W-:Y:S02]  /*9d80*/  USEL UR6, UR6, URZ, UP1 ;  /* 0x0000003f06067287 */ /* 0x000fe40008800000 */
[----:B------:R-:W-:Y:S01]  /*9d90*/  LOP3.LUT R0, R0, UR7, RZ, 0x3c, !PT ;  /* 0x0000000700007c12 */ /* 0x000fe2000f8e3cff */
[----:B------:R-:W-:Y:S09]  /*9da0*/  @P0 BRA `(.L_x_46) ;  /* 0xffffffd000380947 */ /* 0x000ff2000383ffff */
.L_x_39:
[----:B-----5:R-:W-:Y:S01]  /*9db0*/  ISETP.GE.AND P0, PT, R4, 0x1, PT ;  /* 0x000000010400780c */ /* 0x020fe20003f06270 */
[----:B------:R-:W-:-:S04]  /*9dc0*/  IMAD.U32 R0, RZ, RZ, UR55 ;  /* 0x00000037ff007e24 */ /* 0x000fc8000f8e00ff */
[----:B------:R1:W-:Y:S08]  /*9dd0*/  SYNCS.ARRIVE.TRANS64.A1T0 RZ, [R0+UR49], RZ ;  /* 0x000000ff00ff79a7 */ /* 0x0003f00008100031 */
[----:B-1----:R-:W-:Y:S05]  /*9de0*/  @!P0 BRA `(.L_x_47) ;  /* 0x0000000000388947 */ /* 0x002fea0003800000 */
[----:B------:R-:W-:-:S06]  /*9df0*/  UISETP.NE.AND UP0, UPT, UR43, 0x3, UPT ;  /* 0x000000032b00788c */ /* 0x000fcc000bf05270 */
[----:B------:R-:W-:-:S13]  /*9e00*/  PLOP3.LUT P0, PT, PT, PT, UP0, 0x80, 0x0 ;  /* 0x000000000000781c */ /* 0x000fda0003f0f008 */
[----:B------:R-:W-:Y:S05]  /*9e10*/  @!P0 BRA `(.L_x_48) ;  /* 0x0000000000048947 */ /* 0x000fea0003800000 */
[----:B------:R-:W-:Y:S01]  /*9e20*/  BPT.TRAP 0x1 ;  /* 0x000000040000795c */ /* 0x000fe20000300000 */
.L_x_48:
[----:B------:R-:W-:Y:S02]  /*9e30*/  UIADD3 UR16, UR16, UR40, URZ ;  /* 0x0000002810107290 */ /* 0x000fe4000fffe03f */
[----:B------:R-:W-:Y:S02]  /*9e40*/  UISETP.GT.U32.AND UP0, UPT, UR42, 0x1, UPT ;  /* 0x000000012a00788c */ /* 0x000fe4000bf04070 */
[----:B------:R-:W-:-:S04]  /*9e50*/  USHF.L.U32 UR16, UR16, 0x3, URZ ;  /* 0x0000000310107899 */ /* 0x000fc8000800063f */
[----:B------:R-:W-:Y:S01]  /*9e60*/  ULOP3.LUT UR16, UR16, 0x18, URZ, 0xc0, !UPT ;  /* 0x0000001810107892 */ /* 0x000fe2000f8ec03f */
[----:B------:R-:W-:-:S03]  /*9e70*/  PLOP3.LUT P0, PT, PT, PT, UP0, 0x80, 0x0 ;  /* 0x000000000000781c */ /* 0x000fc60003f0f008 */
[----:B------:R-:W-:-:S04]  /*9e80*/  UIADD3 UR16, UR47, 0x344a0, UR16 ;  /* 0x000344a02f107890 */ /* 0x000fc8000fffe010 */
[----:B------:R-:W-:-:S09]  /*9e90*/  UPRMT UR16, URZ, 0x654, UR16 ;  /* 0x000006543f107896 */ /* 0x000fd20008000010 */
[----:B------:R-:W-:Y:S01]  /*9ea0*/  SYNCS.ARRIVE.TRANS64.RED.A1T0 RZ, [UR16], RZ ;  /* 0x000000ffffff79a7 */ /* 0x000fe20008100410 */
[----:B------:R-:W-:Y:S05]  /*9eb0*/  @P0 BRA `(.L_x_47) ;  /* 0x0000000000040947 */ /* 0x000fea0003800000 */
[----:B------:R-:W-:Y:S01]  /*9ec0*/  BPT.TRAP 0x1 ;  /* 0x000000040000795c */ /* 0x000fe20000300000 */
.L_x_47:
[----:B------:R-:W-:Y:S02]  /*9ed0*/  SHF.L.U32 R0, R216, 0x1f, RZ ;  /* 0x0000001fd8007819 */ /* 0x000fe400000006ff */
[----:B------:R-:W-:Y:S02]  /*9ee0*/  R2UR UR4, R4 ;  /* 0x00000000040472ca */ /* 0x000fe400000e0000 */
[----:B------:R-:W1:Y:S11]  /*9ef0*/  SYNCS.PHASECHK.TRANS64.TRYWAIT P0, [R6+UR50+0x10], R0 ;  /* 0x00001000060075a7 */ /* 0x000e760008000172 */
[----:B------:R-:W-:-:S04]  /*9f00*/  UIADD3 UR4, UR4, 0x3f, URZ ;  /* 0x0000003f04047890 */ /* 0x000fc8000fffe03f */
[----:B------:R-:W-:-:S04]  /*9f10*/  USHF.R.S32.HI UR5, URZ, 0x1f, UR4 ;  /* 0x0000001f3f057899 */ /* 0x000fc80008011404 */
[----:B------:R-:W-:-:S04]  /*9f20*/  ULEA.HI UR5, UR5, UR4, URZ, 0x6 ;  /* 0x0000000405057291 */ /* 0x000fc8000f8f303f */
[----:B------:R-:W-:Y:S01]  /*9f30*/  USHF.R.S32.HI UR5, URZ, 0x6, UR5 ;  /* 0x000000063f057899 */ /* 0x000fe20008011405 */
[----:B-1----:R-:W-:Y:S11]  /*9f40*/  @!P0 BRA `(.L_x_49) ;  /* 0x000000d000cc8947 */ /* 0x002ff60003800000 */
.L_x_360:
[----:B------:R-:W-:Y:S01]  /*9f50*/  UIADD3 UR40, UR5, UR40, URZ ;  /* 0x0000002805287290 */ /* 0x000fe2000fffe03f */
[----:B------:R-:W-:-:S03]  /*9f60*/  LOP3.LUT P0, RZ, R5, 0xff, RZ, 0xc0, !PT ;  /* 0x000000ff05ff7812 */ /* 0x000fc6000780c0ff */
[----:B------:R-:W-:Y:S02]  /*9f70*/  USHF.R.U32.HI UR4, URZ, 0x2, UR40 ;  /* 0x000000023f047899 */ /* 0x000fe40008011628 */
[----:B------:R-:W-:Y:S02]  /*9f80*/  UISETP.GT.U32.AND UP0, UPT, UR40, 0x3, UPT ;  /* 0x000000032800788c */ /* 0x000fe4000bf04070 */
[----:B------:R-:W-:Y:S02]  /*9f90*/  ULOP3.LUT UR4, UR4, 0x1, URZ, 0xc0, !UPT ;  /* 0x0000000104047892 */ /* 0x000fe4000f8ec03f */
[----:B------:R-:W-:Y:S02]  /*9fa0*/  UISETP.LT.U32.AND UP0, UPT, UR5, 0x4, UP0 ;  /* 0x000000040500788c */ /* 0x000fe40008701070 */
[----:B------:R-:W-:Y:S02]  /*9fb0*/  UISETP.NE.U32.AND UP1, UPT, UR4, 0x1, UPT ;  /* 0x000000010400788c */ /* 0x000fe4000bf25070 */
[----:B------:R-:W-:-:S02]  /*9fc0*/  ULOP3.LUT UR40, UR40, 0x3, URZ, 0xc0, !UPT ;  /* 0x0000000328287892 */ /* 0x000fc4000f8ec03f */
[----:B------:R-:W-:Y:S02]  /*9fd0*/  UISETP.GT.U32.AND UP1, UPT, UR5, 0x3, !UP1 ;  /* 0x000000030500788c */ /* 0x000fe4000cf24070 */
[----:B------:R-:W-:Y:S02]  /*9fe0*/  USEL UR5, URZ, 0x1, !UP0 ;  /* 0x000000013f057887 */ /* 0x000fe4000c000000 */
[----:B------:R-:W-:-:S04]  /*9ff0*/  USEL UR4, URZ, 0x1, !UP1 ;  /* 0x000000013f047887 */ /* 0x000fc8000c800000 */
[----:B------:R-:W-:Y:S01]  /*a000*/  ULOP3.LUT UR41, UR4, UR41, UR5, 0x96, !UPT ;  /* 0x0000002904297292 */ /* 0x000fe2000f8e9605 */
[----:B------:R-:W-:Y:S11]  /*a010*/  @!P0 BRA `(.L_x_50) ;  /* 0x00000000000c8947 */ /* 0x000ff60003800000 */
[----:B------:R-:W-:-:S04]  /*a020*/  DEPBAR {5,4,3,2,1,0} ;  /* 0x0000003f0000791a */ /* 0x000fc80000000000 */
[----:B------:R3:W-:Y:S02]  /*a030*/  UTMACCTL.IV [UR36] ;  /* 0x00000000240079b9 */ /* 0x0007e40008000000 */
[----:B---3--:R-:W-:Y:S01]  /*a040*/  NOP ;  /* 0x0000000000007918 */ /* 0x008fe20000000000 */
.L_x_50:
[----:B------:R-:W-:Y:S01]  /*a050*/  UIADD3 UR4, UR47, 0x30000, URZ ;  /* 0x000300002f047890 */ /* 0x000fe2000fffe03f */
[----:B------:R-:W-:Y:S02]  /*a060*/  R2UR UR45, R16 ;  /* 0x00000000102d72ca */ /* 0x000fe400000e0000 */
[----:B------:R-:W-:Y:S01]  /*a070*/  R2UR UR46, R17 ;  /* 0x00000000112e72ca */ /* 0x000fe200000e0000 */
[----:B------:R-:W-:-:S06]  /*a080*/  ULOP3.LUT UP0, URZ, UR4, 0x3ff, URZ, 0xc0, !UPT ;  /* 0x000003ff043f7892 */ /* 0x000fcc000f80c03f */
[----:B------:R-:W-:-:S04]  /*a090*/  PLOP3.LUT P0, PT, PT, PT, UP0, 0x80, 0x0 ;  /* 0x000000000000781c */ /* 0x000fc80003f0f008 */
[----:B------:R-:W-:Y:S02]  /*a0a0*/  USHF.L.U32 UR45, UR45, 0x8, URZ ;  /* 0x000000082d2d7899 */ /* 0x000fe4000800063f */
[----:B------:R-:W-:-:S07]  /*a0b0*/  USHF.L.U32 UR46, UR46, 0x7, URZ ;  /* 0x000000072e2e7899 */ /* 0x000fce000800063f */
[----:B------:R-:W-:Y:S05]  /*a0c0*/  @!P0 BRA `(.L_x_51) ;  /* 0x00000000007c8947 */ /* 0x000fea0003800000 */
[----:B------:R-:W-:Y:S01]  /*a0d0*/  MOV R16, 0x0 ;  /* 0x0000000000107802 */ /* 0x000fe20000000f00 */
[----:B------:R-:W-:Y:S01]  /*a0e0*/  ULDC.64 UR4, c[0x4][0x68] ;  /* 0x01001a0000047ab9 */ /* 0x000fe20000000a00 */
[----:B------:R-:W-:Y:S01]  /*a0f0*/  ULDC.64 UR6, c[0x4][0x70] ;  /* 0x01001c0000067ab9 */ /* 0x000fe20000000a00 */
[----:B------:R-:W-:Y:S01]  /*a100*/  ULDC.64 UR8, c[0x4][0x8] ;  /* 0x0100020000087ab9 */ /* 0x000fe20000000a00 */
[----:B-1----:R1:W3:Y:S01]  /*a110*/  LDC.64 R2, c[0x4][R16] ;  /* 0x0100000010027b82 */ /* 0x0022e20000000a00 */
[----:B------:R-:W-:Y:S01]  /*a120*/  MOV R4, UR4 ;  /* 0x0000000400047c02 */ /* 0x000fe20008000f00 */
[----:B------:R-:W-:Y:S01]  /*a130*/  IMAD.U32 R5, RZ, RZ, UR5 ;  /* 0x00000005ff057e24 */ /* 0x000fe2000f8e00ff */
[----:B------:R-:W-:Y:S01]  /*a140*/  MOV R6, UR6 ;  /* 0x0000000600067c02 */ /* 0x000fe20008000f00 */
[----:B------:R-:W-:Y:S01]  /*a150*/  IMAD.U32 R7, RZ, RZ, UR7 ;  /* 0x00000007ff077e24 */ /* 0x000fe2000f8e00ff */
[----:B------:R-:W-:Y:S01]  /*a160*/  MOV R10, UR8 ;  /* 0x00000008000a7c02 */ /* 0x000fe20008000f00 */
[----:B------:R-:W-:Y:S01]  /*a170*/  IMAD.U32 R11, RZ, RZ, UR9 ;  /* 0x00000009ff0b7e24 */ /* 0x000fe2000f8e00ff */
[----:B------:R-:W-:Y:S01]  /*a180*/  MOV R8, 0x70 ;  /* 0x0000007000087802 */ /* 0x000fe20000000f00 */
[----:B------:R-:W-:Y:S01]  /*a190*/  IMAD.MOV.U32 R12, RZ, RZ, 0x1 ;  /* 0x00000001ff0c7424 */ /* 0x000fe200078e00ff */
[----:B-1----:R-:W-:-:S07]  /*a1a0*/  MOV R13, RZ ;  /* 0x000000ff000d7202 */ /* 0x002fce0000000f00 */
[----:B------:R-:W-:-:S07]  /*a1b0*/  LEPC R20, `(.L_x_52) ;  /* 0x000000001014794e */ /* 0x000fce0000000000 */
[----:B--23--:R-:W-:Y:S05]  /*a1c0*/  CALL.ABS.NOINC R2 ;  /* 0x0000000002007343 */ /* 0x00cfea0003c00000 */
.L_x_52:
[----:B------:R1:W2:Y:S01]  /*a1d0*/  LDC.64 R2, c[0x4][R16] ;  /* 0x0100000010027b82 */ /* 0x0002a20000000a00 */
[----:B------:R-:W-:Y:S01]  /*a1e0*/  ULDC.64 UR4, c[0x4][0x68] ;  /* 0x01001a0000047ab9 */ /* 0x000fe20000000a00 */
[----:B------:R-:W-:Y:S01]  /*a1f0*/  ULDC.64 UR6, c[0x4][0x70] ;  /* 0x01001c0000067ab9 */ /* 0x000fe20000000a00 */
[----:B------:R-:W-:Y:S01]  /*a200*/  ULDC.64 UR8, c[0x4][0x8] ;  /* 0x0100020000087ab9 */ /* 0x000fe20000000a00 */
[----:B------:R-:W-:Y:S01]  /*a210*/  IMAD.U32 R4, RZ, RZ, UR4 ;  /* 0x00000004ff047e24 */ /* 0x000fe2000f8e00ff */
[----:B------:R-:W-:Y:S01]  /*a220*/  MOV R5, UR5 ;  /* 0x0000000500057c02 */ /* 0x000fe20008000f00 */
[----:B------:R-:W-:Y:S01]  /*a230*/  IMAD.U32 R6, RZ, RZ, UR6 ;  /* 0x00000006ff067e24 */ /* 0x000fe2000f8e00ff */
[----:B------:R-:W-:Y:S01]  /*a240*/  MOV R7, UR7 ;  /* 0x0000000700077c02 */ /* 0x000fe20008000f00 */
[----:B------:R-:W-:Y:S01]  /*a250*/  IMAD.U32 R10, RZ, RZ, UR8 ;  /* 0x00000008ff0a7e24 */ /* 0x000fe2000f8e00ff */
[----:B------:R-:W-:Y:S01]  /*a260*/  MOV R11, UR9 ;  /* 0x00000009000b7c02 */ /* 0x000fe20008000f00 */
[----:B------:R-:W-:Y:S01]  /*a270*/  IMAD.MOV.U32 R8, RZ, RZ, 0x70 ;  /* 0x00000070ff087424 */ /* 0x000fe200078e00ff */
[----:B------:R-:W-:Y:S01]  /*a280*/  MOV R12, 0x1 ;  /* 0x00000001000c7802 */ /* 0x000fe20000000f00 */
[----:B-1----:R-:W-:-:S07]  /*a290*/  IMAD.MOV.U32 R13, RZ, RZ, RZ ;  /* 0x000000ffff0d7224 */ /* 0x002fce00078e00ff */
[----:B------:R-:W-:-:S07]  /*a2a0*/  LEPC R20, `(.L_x_51) ;  /* 0x000000001014794e */ /* 0x000fce0000000000 */
[----:B--2---:R-:W-:Y:S05]  /*a2b0*/  CALL.ABS.NOINC R2 ;  /* 0x0000000002007343 */ /* 0x004fea0003c00000 */
.L_x_51:
[----:B------:R-:W-:Y:S02]  /*a2c0*/  ULDC.64 UR4, c[0x0][0x590] ;  /* 0x0001640000047ab9 */ /* 0x000fe40000000a00 */
[----:B------:R-:W-:-:S04]  /*a2d0*/  ISETP.NE.U32.AND P0, PT, RZ, UR4, PT ;  /* 0x00000004ff007c0c */ /* 0x000fc8000bf05070 */
[----:B------:R-:W-:-:S13]  /*a2e0*/  ISETP.NE.AND.EX P0, PT, RZ, UR5, PT, P0 ;  /* 0x00000005ff007c0c */ /* 0x000fda000bf05300 */
[----:B------:R-:W-:Y:S05]  /*a2f0*/  @!P0 BRA `(.L_x_53) ;  /* 0x0000000000148947 */ /* 0x000fea0003800000 */
[----:B-1----:R-:W-:-:S04]  /*a300*/  LEA R2, P0, R18, UR4, 0x3 ;  /* 0x0000000412027c11 */ /* 0x002fc8000f8018ff */
[----:B------:R-:W-:-:S06]  /*a310*/  LEA.HI.X R3, R18, UR5, R19, 0x3, P0 ;  /* 0x0000000512037c11 */ /* 0x000fcc00080f1c13 */
[----:B------:R-:W3:Y:S04]  /*a320*/  LDG.E.64 R2, desc[UR38][R2.64] ;  /* 0x0000002602027981 */ /* 0x000ee8000c1e1b00 */
[----:B---3--:R3:W5:Y:S01]  /*a330*/  LD.E R0, desc[UR38][R2.64] ;  /* 0x0000002602007980 */ /* 0x008762000c101900 */
[----:B------:R-:W-:Y:S05]  /*a340*/  BRA `(.L_x_54) ;  /* 0x0000000000307947 */ /* 0x000fea0003800000 */
.L_x_53:
[----:B------:R-:W-:Y:S02]  /*a350*/  ULDC.64 UR4, c[0x0][0x588] ;  /* 0x0001620000047ab9 */ /* 0x000fe40000000a00 */
[----:B------:R-:W-:-:S04]  /*a360*/  ISETP.NE.U32.AND P0, PT, RZ, UR4, PT ;  /* 0x00000004ff007c0c */ /* 0x000fc8000bf05070 */
[----:B------:R-:W-:-:S13]  /*a370*/  ISETP.NE.AND.EX P0, PT, RZ, UR5, PT, P0 ;  /* 0x00000005ff007c0c */ /* 0x000fda000bf05300 */
[----:B------:R-:W-:Y:S05]  /*a380*/  @!P0 BRA `(.L_x_55) ;  /* 0x0000000000188947 */ /* 0x000fea0003800000 */
[----:B------:R-:W3:Y:S01]  /*a390*/  LDC.64 R4, c[0x0][0x588] ;  /* 0x00016200ff047b82 */ /* 0x000ee20000000a00 */
[----:B------:R-:W-:Y:S02]  /*a3a0*/  ULDC UR4, c[0x0][0x598] ;  /* 0x0001660000047ab9 */ /* 0x000fe40000000800 */
[----:B-1----:R-:W-:-:S04]  /*a3b0*/  IMAD R2, R18, UR4, RZ ;  /* 0x0000000412027c24 */ /* 0x002fc8000f8e02ff */
[----:B---3--:R-:W-:-:S05]  /*a3c0*/  IMAD.WIDE R2, R2, 0x4, R4 ;  /* 0x0000000402027825 */ /* 0x008fca00078e0204 */
[----:B------:R1:W5:Y:S01]  /*a3d0*/  LDG.E R0, desc[UR38][R2.64] ;  /* 0x0000002602007981 */ /* 0x000362000c1e1900 */
[----:B------:R-:W-:Y:S05]  /*a3e0*/  BRA `(.L_x_54) ;  /* 0x0000000000087947 */ /* 0x000fea0003800000 */
.L_x_55:
[----:B------:R-:W-:Y:S02]  /*a3f0*/  ULDC UR4, c[0x0][0x580] ;  /* 0x0001600000047ab9 */ /* 0x000fe40000000800 */
[----:B-1----:R-:W-:-:S07]  /*a400*/  MOV R0, UR4 ;  /* 0x0000000400007c02 */ /* 0x002fce0008000f00 */
.L_x_54:
[----:B------:R-:W-:Y:S02]  /*a410*/  ULDC.64 UR4, c[0x0][0x5b8] ;  /* 0x00016e0000047ab9 */ /* 0x000fe40000000a00 */
[----:B------:R-:W-:-:S04]  /*a420*/  ISETP.NE.U32.AND P0, PT, RZ, UR4, PT ;  /* 0x00000004ff007c0c */ /* 0x000fc8000bf05070 */
[----:B------:R-:W-:-:S13]  /*a430*/  ISETP.NE.AND.EX P0, PT, RZ, UR5, PT, P0 ;  /* 0x00000005ff007c0c */ /* 0x000fda000bf05300 */
[----:B------:R-:W-:Y:S05]  /*a440*/  @!P0 BRA `(.L_x_56) ;  /* 0x0000000000148947 */ /* 0x000fea0003800000 */
[----:B-1-3--:R-:W-:-:S04]  /*a450*/  LEA R2, P0, R18, UR4, 0x3 ;  /* 0x0000000412027c11 */ /* 0x00afc8000f8018ff */
[----:B------:R-:W-:-:S06]  /*a460*/  LEA.HI.X R3, R18, UR5, R19, 0x3, P0 ;  /* 0x0000000512037c11 */ /* 0x000fcc00080f1c13 */
[----:B------:R-:W3:Y:S04]  /*a470*/  LDG.E.64 R2, desc[UR38][R2.64] ;  /* 0x0000002602027981 */ /* 0x000ee8000c1e1b00 */
[----:B---3--:R1:W5:Y:S01]  /*a480*/  LD.E R2, desc[UR38][R2.64] ;  /* 0x0000002602027980 */ /* 0x008362000c101900 */
[----:B------:R-:W-:Y:S05]  /*a490*/  BRA `(.L_x_57) ;  /* 0x0000000000307947 */ /* 0x000fea0003800000 */
.L_x_56:
[----:B------:R-:W-:Y:S02]  /*a4a0*/  ULDC.64 UR4, c[0x0][0x5b0] ;  /* 0x00016c0000047ab9 */ /* 0x000fe40000000a00 */
[----:B------:R-:W-:-:S04]  /*a4b0*/  ISETP.NE.U32.AND P0, PT, RZ, UR4, PT ;  /* 0x00000004ff007c0c */ /* 0x000fc8000bf05070 */
[----:B------:R-:W-:-:S13]  /*a4c0*/  ISETP.NE.AND.EX P0, PT, RZ, UR5, PT, P0 ;  /* 0x00000005ff007c0c */ /* 0x000fda000bf05300 */
[----:B------:R-:W-:Y:S05]  /*a4d0*/  @!P0 BRA `(.L_x_58) ;  /* 0x0000000000188947 */ /* 0x000fea0003800000 */
[----:B------:R-:W4:Y:S01]  /*a4e0*/  LDC.64 R4, c[0x0][0x5b0] ;  /* 0x00016c00ff047b82 */ /* 0x000f220000000a00 */
[----:B------:R-:W-:Y:S02]  /*a4f0*/  ULDC UR4, c[0x0][0x5c0] ;  /* 0x0001700000047ab9 */ /* 0x000fe40000000800 */
[----:B-1-3--:R-:W-:-:S04]  /*a500*/  IMAD R2, R18, UR4, RZ ;  /* 0x0000000412027c24 */ /* 0x00afc8000f8e02ff */
[----:B----4-:R-:W-:-:S06]  /*a510*/  IMAD.WIDE R2, R2, 0x4, R4 ;  /* 0x0000000402027825 */ /* 0x010fcc00078e0204 */
[----:B------:R3:W5:Y:S01]  /*a520*/  LDG.E R2, desc[UR38][R2.64] ;  /* 0x0000002602027981 */ /* 0x000762000c1e1900 */
[----:B------:R-:W-:Y:S05]  /*a530*/  BRA `(.L_x_57) ;  /* 0x0000000000087947 */ /* 0x000fea0003800000 */
.L_x_58:
[----:B------:R-:W-:Y:S02]  /*a540*/  ULDC UR4, c[0x0][0x5a8] ;  /* 0x00016a0000047ab9 */ /* 0x000fe40000000800 */
[----:B-1-3--:R-:W-:-:S07]  /*a550*/  IMAD.U32 R2, RZ, RZ, UR4 ;  /* 0x00000004ff027e24 */ /* 0x00afce000f8e00ff */
.L_x_57:
[----:B------:R-:W-:Y:S01]  /*a560*/  ISETP.GT.U32.AND P0, PT, R221, 0x3e, PT ;  /* 0x0000003edd00780c */ /* 0x000fe20003f04070 */
[----:B------:R-:W-:Y:S01]  /*a570*/  BSSY B0, `(.L_x_59) ;  /* 0x0000007000007945 */ /* 0x000fe20003800000 */
[----:B------:R-:W-:-:S11]  /*a580*/  PRMT R16, RZ, 0x7610, R16 ;  /* 0x00007610ff107816 */ /* 0x000fd60000000010 */
[----:B------:R-:W-:Y:S05]  /*a590*/  @P0 BRA `(.L_x_60) ;  /* 0x0000000000100947 */ /* 0x000fea0003800000 */
[----:B------:R-:W-:-:S03]  /*a5a0*/  UMOV UR4, 0xffffffff ;  /* 0xffffffff00047882 */ /* 0x000fc60000000000 */
[----:B------:R-:W-:Y:S05]  /*a5b0*/  BRA.DIV UR4, `(.L_x_61) ;  /* 0x000000ce044c7947 */ /* 0x000fea000b800000 */
[----:B------:R-:W-:-:S13]  /*a5c0*/  ELECT P6, URZ, PT ;  /* 0x00000000003f782f */ /* 0x000fda00038c0000 */
.L_x_362:
[----:B------:R-:W-:-:S07]  /*a5d0*/  SEL R16, RZ, 0x1, !P6 ;  /* 0x00000001ff107807 */ /* 0x000fce0007000000 */
.L_x_60:
[----:B------:R-:W-:Y:S05]  /*a5e0*/  BSYNC B0 ;  /* 0x0000000000007941 */ /* 0x000fea0003800000 */
.L_x_59:
[----:B-1-3--:R-:W-:-:S04]  /*a5f0*/  MOV R3, UR54 ;  /* 0x0000003600037c02 */ /* 0x00afc80008000f00 */
[----:B------:R-:W-:-:S13]  /*a600*/  ISETP.NE.AND P0, PT, R3, 0x3, PT ;  /* 0x000000030300780c */ /* 0x000fda0003f05270 */
[----:B------:R-:W-:Y:S05]  /*a610*/  @!P0 BRA `(.L_x_62) ;  /* 0x0000000000048947 */ /* 0x000fea0003800000 */
[----:B------:R-:W-:Y:S01]  /*a620*/  BPT.TRAP 0x1 ;  /* 0x000000040000795c */ /* 0x000fe20000300000 */
.L_x_62:
[----:B------:R-:W-:Y:S02]  /*a630*/  SHF.L.U32 R222, RZ, 0x1f, RZ ;  /* 0x0000001fffde7819 */ /* 0x000fe400000006ff */
[----:B-----5:R-:W-:Y:S02]  /*a640*/  FSETP.NEU.AND P1, PT, R0, RZ, PT ;  /* 0x000000ff0000720b */ /* 0x020fe40003f2d000 */
[----:B------:R-:W1:Y:S02]  /*a650*/  SYNCS.PHASECHK.TRANS64.TRYWAIT P2, [UR47+0x344c0], R222 ;  /* 0x0344c0deff0075a7 */ /* 0x000e64000804016f */
[----:B-1----:R-:W-:Y:S09]  /*a660*/  @!P2 BRA `(.L_x_63) ;  /* 0x000000cc0038a947 */ /* 0x002ff20003800000 */
.L_x_363:
[----:B-1----:R-:W3:Y:S04]  /*a670*/  LDL.LU R3, [R1] ;  /* 0x0000000001037983 */ /* 0x002ee80000300800 */
[----:B------:R-:W4:Y:S04]  /*a680*/  LDL.LU R7, [R1+0x4] ;  /* 0x0000040001077983 */ /* 0x000f280000300800 */
[----:B------:R-:W5:Y:S01]  /*a690*/  LDL.LU R6, [R1+0x8] ;  /* 0x0000080001067983 */ /* 0x000f620000300800 */
[----:B------:R-:W-:Y:S01]  /*a6a0*/  IMAD.MOV.U32 R8, RZ, RZ, RZ ;  /* 0x000000ffff087224 */ /* 0x000fe200078e00ff */
[----:B------:R-:W-:Y:S01]  /*a6b0*/  @P1 LEA R4, R220, UR47, 0x1 ;  /* 0x0000002fdc041c11 */ /* 0x000fe2000f8e08ff */
[----:B------:R-:W-:Y:S05]  /*a6c0*/  @P1 WARPSYNC.ALL ;  /* 0x0000000000001948 */ /* 0x000fea0003800000 */
[----:B------:R-:W1:Y:S01]  /*a6d0*/  @P1 LDSM.16.MT88.4 R8, [R4+0x30000] ;  /* 0x030000000408183b */ /* 0x000e620000004200 */
[----:B------:R-:W-:Y:S01]  /*a6e0*/  BSSY B0, `(.L_x_64) ;  /* 0x000000f000007945 */ /* 0x000fe20003800000 */
[----:B-1----:R-:W-:-:S02]  /*a6f0*/  HADD2.F32 R5, -RZ, R8.H0_H0 ;  /* 0x20000008ff057230 */ /* 0x002fc40000004100 */
[----:B---3--:R-:W-:-:S04]  /*a700*/  FMUL R3, R3, R2 ;  /* 0x0000000203037220 */ /* 0x008fc80000400000 */
[----:B------:R-:W-:Y:S01]  /*a710*/  FFMA R5, R5, R0, R3 ;  /* 0x0000000005057223 */ /* 0x000fe20000000003 */
[----:B------:R-:W-:Y:S02]  /*a720*/  HADD2.F32 R3, -RZ, R8.H1_H1 ;  /* 0x30000008ff037230 */ /* 0x000fe40000004100 */
[-C--:B----4-:R-:W-:Y:S01]  /*a730*/  FMUL R12, R7, R2.reuse ;  /* 0x00000002070c7220 */ /* 0x090fe20000400000 */
[----:B-----5:R-:W-:-:S03]  /*a740*/  FMUL R13, R6, R2 ;  /* 0x00000002060d7220 */ /* 0x020fc60000400000 */
[----:B------:R-:W-:-:S05]  /*a750*/  FFMA R12, R3, R0, R12 ;  /* 0x00000000030c7223 */ /* 0x000fca000000000c */
[----:B------:R-:W-:Y:S02]  /*a760*/  F2FP.F16.F32.PACK_AB R12, R12, R5 ;  /* 0x000000050c0c723e */ /* 0x000fe400000000ff */
[----:B------:R-:W1:Y:S01]  /*a770*/  @P1 LDSM.16.MT88.4 R4, [R4+0x30800] ;  /* 0x030800000404183b */ /* 0x000e620000004200 */
[----:B------:R-:W-:Y:S05]  /*a780*/  @P1 BRA `(.L_x_65) ;  /* 0x0000000000101947 */ /* 0x000fea0003800000 */
[----:B------:R-:W-:Y:S02]  /*a790*/  MOV R9, RZ ;  /* 0x000000ff00097202 */ /* 0x000fe40000000f00 */
[----:B------:R-:W-:Y:S02]  /*a7a0*/  CS2R R10, SRZ ;  /* 0x00000000000a7805 */ /* 0x000fe4000001ff00 */
[----:B-1----:R-:W-:Y:S02]  /*a7b0*/  CS2R R4, SRZ ;  /* 0x0000000000047805 */ /* 0x002fe4000001ff00 */
[----:B------:R-:W-:-:S07]  /*a7c0*/  CS2R R6, SRZ ;  /* 0x0000000000067805 */ /* 0x000fce000001ff00 */
.L_x_65:
[----:B------:R-:W-:Y:S05]  /*a7d0*/  BSYNC B0 ;  /* 0x0000000000007941 */ /* 0x000fea0003800000 */
.L_x_64:
[----:B------:R-:W3:Y:S04]  /*a7e0*/  LDL.LU R227, [R1+0xc] ;  /* 0x00000c0001e37983 */ /* 0x000ee80000300800 */
[----:B------:R-:W4:Y:S04]  /*a7f0*/  LDL.LU R18, [R1+0x10] ;  /* 0x0000100001127983 */ /* 0x000f280000300800 */
[----:B------:R-:W5:Y:S04]  /*a800*/  LDL.LU R17, [R1+0x14] ;  /* 0x0000140001117983 */ /* 0x000f680000300800 */
        /* <DEDUP_REMOVED lines=10> */
[--C-:B------:R-:W-:Y:S01]  /*a8b0*/  HADD2.F32 R3, -RZ, R9.reuse.H0_H0 ;  /* 0x20000009ff037230 */ /* 0x100fe20000004100 */
[----:B------:R-:W-:Y:S05]  /*a8c0*/  WARPSYNC.ALL ;  /* 0x0000000000007948 */ /* 0x000fea0003800000 */
[----:B------:R-:W-:Y:S01]  /*a8d0*/  FFMA R14, R3, R0, R13 ;  /* 0x00000000030e7223 */ /* 0x000fe2000000000d */
[----:B------:R-:W-:Y:S01]  /*a8e0*/  HADD2.F32 R3, -RZ, R9.H1_H1 ;  /* 0x30000009ff037230 */ /* 0x000fe20000004100 */
[----:B------:R-:W-:Y:S01]  /*a8f0*/  PRMT R16, R16, 0x9910, RZ ;  /* 0x0000991010107816 */ /* 0x000fe200000000ff */
[----:B------:R-:W-:Y:S01]  /*a900*/  BSSY B0, `(.L_x_66) ;  /* 0x000003f000007945 */ /* 0x000fe20003800000 */
[----:B---3--:R-:W-:-:S04]  /*a910*/  FMUL R13, R227, R2 ;  /* 0x00000002e30d7220 */ /* 0x008fc80000400000 */
[----:B------:R-:W-:Y:S01]  /*a920*/  FFMA R13, R3, R0, R13 ;  /* 0x00000000030d7223 */ /* 0x000fe2000000000d */
[----:B----4-:R-:W-:-:S04]  /*a930*/  FMUL R3, R18, R2 ;  /* 0x0000000212037220 */ /* 0x010fc80000400000 */
[----:B------:R-:W-:Y:S01]  /*a940*/  F2FP.F16.F32.PACK_AB R13, R13, R14 ;  /* 0x0000000e0d0d723e */ /* 0x000fe200000000ff */
[----:B------:R-:W-:-:S05]  /*a950*/  HADD2.F32 R14, -RZ, R10.H0_H0 ;  /* 0x2000000aff0e7230 */ /* 0x000fca0000004100 */
[----:B------:R-:W-:Y:S01]  /*a960*/  FFMA R18, R14, R0, R3 ;  /* 0x000000000e127223 */ /* 0x000fe20000000003 */
[----:B------:R-:W-:Y:S02]  /*a970*/  HADD2.F32 R14, -RZ, R10.H1_H1 ;  /* 0x3000000aff0e7230 */ /* 0x000fe40000004100 */
[----:B-----5:R-:W-:-:S04]  /*a980*/  FMUL R3, R17, R2 ;  /* 0x0000000211037220 */ /* 0x020fc80000400000 */
[----:B------:R-:W-:Y:S01]  /*a990*/  FFMA R17, R14, R0, R3 ;  /* 0x000000000e117223 */ /* 0x000fe20000000003 */
[----:B------:R-:W-:Y:S02]  /*a9a0*/  HADD2.F32 R14, -RZ, R11.H0_H0 ;  /* 0x2000000bff0e7230 */ /* 0x000fe40000004100 */
[----:B--2---:R-:W-:-:S04]  /*a9b0*/  FMUL R3, R15, R2 ;  /* 0x000000020f037220 */ /* 0x004fc80000400000 */
[----:B------:R-:W-:Y:S01]  /*a9c0*/  FFMA R15, R14, R0, R3 ;  /* 0x000000000e0f7223 */ /* 0x000fe20000000003 */
[----:B------:R-:W-:Y:S02]  /*a9d0*/  HADD2.F32 R14, -RZ, R11.H1_H1 ;  /* 0x3000000bff0e7230 */ /* 0x000fe40000004100 */
[----:B------:R-:W-:-:S04]  /*a9e0*/  FMUL R3, R226, R2 ;  /* 0x00000002e2037220 */ /* 0x000fc80000400000 */
[----:B------:R-:W-:Y:S01]  /*a9f0*/  FFMA R3, R14, R0, R3 ;  /* 0x000000000e037223 */ /* 0x000fe20000000003 */
[----:B------:R-:W-:-:S04]  /*aa00*/  F2FP.F16.F32.PACK_AB R14, R17, R18 ;  /* 0x00000012110e723e */ /* 0x000fc800000000ff */
[----:B------:R-:W-:Y:S02]  /*aa10*/  F2FP.F16.F32.PACK_AB R15, R3, R15 ;  /* 0x0000000f030f723e */ /* 0x000fe400000000ff */
[----:B------:R-:W-:-:S05]  /*aa20*/  LEA R3, R220, UR47, 0x1 ;  /* 0x0000002fdc037c11 */ /* 0x000fca000f8e08ff */
[----:B------:R1:W-:Y:S02]  /*aa30*/  STSM.16.MT88.4 [R3+0x30000], R12 ;  /* 0x0300000c03007844 */ /* 0x0003e40000004200 */
[--C-:B-1----:R-:W-:Y:S02]  /*aa40*/  HADD2.F32 R13, -RZ, R4.reuse.H1_H1 ;  /* 0x30000004ff0d7230 */ /* 0x102fe40000004100 */
[-C--:B------:R-:W-:Y:S01]  /*aa50*/  FMUL R12, R21, R2.reuse ;  /* 0x00000002150c7220 */ /* 0x080fe20000400000 */
[----:B------:R-:W-:Y:S02]  /*aa60*/  HADD2.F32 R14, -RZ, R4.H0_H0 ;  /* 0x20000004ff0e7230 */ /* 0x000fe40000004100 */
[----:B------:R-:W-:Y:S01]  /*aa70*/  FMUL R15, R217, R2 ;  /* 0x00000002d90f7220 */ /* 0x000fe20000400000 */
[-C--:B------:R-:W-:Y:S01]  /*aa80*/  FFMA R21, R13, R0.reuse, R12 ;  /* 0x000000000d157223 */ /* 0x080fe2000000000c */
[--C-:B------:R-:W-:Y:S02]  /*aa90*/  HADD2.F32 R13, -RZ, R5.reuse.H1_H1 ;  /* 0x30000005ff0d7230 */ /* 0x100fe40000004100 */
[----:B------:R-:W-:Y:S01]  /*aaa0*/  FFMA R217, R14, R0, R15 ;  /* 0x000000000ed97223 */ /* 0x000fe2000000000f */
[----:B------:R-:W-:Y:S01]  /*aab0*/  FMUL R12, R19, R2 ;  /* 0x00000002130c7220 */ /* 0x000fe20000400000 */
[----:B------:R-:W-:-:S02]  /*aac0*/  HADD2.F32 R14, -RZ, R5.H0_H0 ;  /* 0x20000005ff0e7230 */ /* 0x000fc40000004100 */
[----:B------:R-:W-:Y:S01]  /*aad0*/  FMUL R15, R20, R2 ;  /* 0x00000002140f7220 */ /* 0x000fe20000400000 */
[-C--:B------:R-:W-:Y:S01]  /*aae0*/  FFMA R19, R13, R0.reuse, R12 ;  /* 0x000000000d137223 */ /* 0x080fe2000000000c */
[--C-:B------:R-:W-:Y:S02]  /*aaf0*/  HADD2.F32 R13, -RZ, R6.reuse.H1_H1 ;  /* 0x30000006ff0d7230 */ /* 0x100fe40000004100 */
[----:B------:R-:W-:Y:S01]  /*ab00*/  FFMA R20, R14, R0, R15 ;  /* 0x000000000e147223 */ /* 0x000fe2000000000f */
[-C--:B------:R-:W-:Y:S01]  /*ab10*/  FMUL R12, R224, R2.reuse ;  /* 0x00000002e00c7220 */ /* 0x080fe20000400000 */
[----:B------:R-:W-:Y:S02]  /*ab20*/  HADD2.F32 R14, -RZ, R6.H0_H0 ;  /* 0x20000006ff0e7230 */ /* 0x000fe40000004100 */
[----:B------:R-:W-:Y:S01]  /*ab30*/  FMUL R15, R225, R2 ;  /* 0x00000002e10f7220 */ /* 0x000fe20000400000 */
[----:B------:R-:W-:Y:S01]  /*ab40*/  FFMA R17, R13, R0, R12 ;  /* 0x000000000d117223 */ /* 0x000fe2000000000c */
[----:B------:R-:W-:-:S02]  /*ab50*/  HADD2.F32 R13, -RZ, R7.H0_H0 ;  /* 0x20000007ff0d7230 */ /* 0x000fc40000004100 */
[----:B------:R-:W-:Y:S01]  /*ab60*/  FFMA R18, R14, R0, R15 ;  /* 0x000000000e127223 */ /* 0x000fe2000000000f */
[----:B------:R-:W-:Y:S02]  /*ab70*/  HADD2.F32 R12, -RZ, R7.H1_H1 ;  /* 0x30000007ff0c7230 */ /* 0x000fe40000004100 */
[-C--:B------:R-:W-:Y:S01]  /*ab80*/  FMUL R14, R223, R2.reuse ;  /* 0x00000002df0e7220 */ /* 0x080fe20000400000 */
[----:B------:R-:W-:Y:S01]  /*ab90*/  FMUL R15, R219, R2 ;  /* 0x00000002db0f7220 */ /* 0x000fe20000400000 */
[----:B------:R-:W-:Y:S02]  /*aba0*/  IMAD.MOV.U32 R219, RZ, RZ, R16 ;  /* 0x000000ffffdb7224 */ /* 0x000fe400078e0010 */
[-C--:B------:R-:W-:Y:S01]  /*abb0*/  FFMA R16, R13, R0.reuse, R14 ;  /* 0x000000000d107223 */ /* 0x080fe2000000000e */
[----:B------:R-:W-:Y:S01]  /*abc0*/  FFMA R15, R12, R0, R15 ;  /* 0x000000000c0f7223 */ /* 0x000fe2000000000f */
[----:B------:R-:W-:Y:S02]  /*abd0*/  F2FP.F16.F32.PACK_AB R12, R21, R217 ;  /* 0x000000d9150c723e */ /* 0x000fe400000000ff */
[----:B------:R-:W-:-:S02]  /*abe0*/  F2FP.F16.F32.PACK_AB R13, R19, R20 ;  /* 0x00000014130d723e */ /* 0x000fc400000000ff */
[----:B------:R-:W-:Y:S02]  /*abf0*/  F2FP.F16.F32.PACK_AB R14, R17, R18 ;  /* 0x00000012110e723e */ /* 0x000fe400000000ff */
[----:B------:R-:W-:Y:S02]  /*ac00*/  F2FP.F16.F32.PACK_AB R15, R15, R16 ;  /* 0x000000100f0f723e */ /* 0x000fe400000000ff */
[----:B------:R-:W-:-:S03]  /*ac10*/  ISETP.NE.AND P2, PT, R219, RZ, PT ;  /* 0x000000ffdb00720c */ /* 0x000fc60003f45270 */
[----:B------:R1:W-:Y:S01]  /*ac20*/  STSM.16.MT88.4 [R3+0x30800], R12 ;  /* 0x0308000c03007844 */ /* 0x0003e20000004200 */
[----:B------:R-:W-:Y:S01]  /*ac30*/  @!PT LDS RZ, [RZ] ;  /* 0x00000000fffff984 */ /* 0x000fe20000000800 */
[----:B------:R-:W-:Y:S01]  /*ac40*/  @!PT LDS RZ, [RZ] ;  /* 0x00000000fffff984 */ /* 0x000fe20000000800 */
[----:B------:R-:W-:Y:S01]  /*ac50*/  @!PT LDS RZ, [RZ] ;  /* 0x00000000fffff984 */ /* 0x000fe20000000800 */
[----:B------:R-:W-:Y:S01]  /*ac60*/  @!PT LDS RZ, [RZ] ;  /* 0x00000000fffff984 */ /* 0x000fe20000000800 */
[----:B------:R2:W-:Y:S06]  /*ac70*/  MEMBAR.ALL.CTA ;  /* 0x0000000000007992 */ /* 0x0005ec0000008000 */
[----:B--2---:R-:W2:Y:S02]  /*ac80*/  FENCE.VIEW.ASYNC.S ;  /* 0x00000000000073c6 */ /* 0x004ea40000000000 */
[----:B--2---:R-:W-:Y:S06]  /*ac90*/  BAR.SYNC.DEFER_BLOCKING 0x1, 0x80 ;  /* 0x0042000000007b1d */ /* 0x004fec0000010000 */
[----:B------:R-:W-:Y:S05]  /*aca0*/  @!P2 BRA `(.L_x_67) ;  /* 0x000000000010a947 */ /* 0x000fea0003800000 */
[----:B------:R-:W-:-:S09]  /*acb0*/  UIADD3 UR44, UR47, 0x30000, URZ ;  /* 0x000300002f2c7890 */ /* 0x000fd2000fffe03f */
[----:B------:R2:W-:Y:S01]  /*acc0*/  UTMASTG.2D [UR44], [UR36] ;  /* 0x0000002c240073b5 */ /* 0x0005e20008008000 */
[----:B------:R0:W-:Y:S01]  /*acd0*/  UTMACMDFLUSH ;  /* 0x00000000000079b7 */ /* 0x0001e20000000000 */
[----:B--2---:R-:W-:-:S04]  /*ace0*/  DEPBAR.LE SB0, 0x1 ;  /* 0x000080400000791a */ /* 0x004fc80000000000 */
.L_x_67:
[----:B------:R-:W-:Y:S05]  /*acf0*/  BSYNC B0 ;  /* 0x0000000000007941 */ /* 0x000fea0003800000 */
.L_x_66:
[----:B------:R-:W-:Y:S06]  /*ad00*/  BAR.SYNC.DEFER_BLOCKING 0x1, 0x80 ;  /* 0x0042000000007b1d */ /* 0x000fec0000010000 */
[----:B------:R-:W-:Y:S05]  /*ad10*/  @!P0 BRA `(.L_x_68) ;  /* 0x0000000000048947 */ /* 0x000fea0003800000 */
[----:B------:R-:W-:Y:S01]  /*ad20*/  BPT.TRAP 0x1 ;  /* 0x000000040000795c */ /* 0x000fe20000300000 */
.L_x_68:
[----:B------:R-:W2:Y:S02]  /*ad30*/  SYNCS.PHASECHK.TRANS64.TRYWAIT P3, [UR47+0x344c8], R222 ;  /* 0x0344c8deff0075a7 */ /* 0x000ea4000806016f */
[----:B--2---:R-:W-:Y:S05]  /*ad40*/  @!P3 BRA `(.L_x_69) ;  /* 0x000000c40098b947 */ /* 0x004fea0003800000 */
.L_x_364:
[----:B------:R-:W-:Y:S05]  /*ad50*/  @P1 WARPSYNC.ALL ;  /* 0x0000000000001948 */ /* 0x000fea0003800000 */
[----:B------:R-:W2:Y:S01]  /*ad60*/  @P1 LDSM.16.MT88.4 R8, [R3+0x31000] ;  /* 0x031000000308183b */ /* 0x000ea20000004200 */
[-C--:B------:R-:W-:Y:S01]  /*ad70*/  FMUL R156, R156, R2.reuse ;  /* 0x000000029c9c7220 */ /* 0x080fe20000400000 */
[-C--:B------:R-:W-:Y:S01]  /*ad80*/  FMUL R157, R157, R2.reuse ;  /* 0x000000029d9d7220 */ /* 0x080fe20000400000 */
[-C--:B------:R-:W-:Y:S01]  /*ad90*/  FMUL R152, R152, R2.reuse ;  /* 0x0000000298987220 */ /* 0x080fe20000400000 */
[----:B------:R-:W3:Y:S01]  /*ada0*/  @P1 LDSM.16.MT88.4 R4, [R3+0x31800] ;  /* 0x031800000304183b */ /* 0x000ee20000004200 */
[-C--:B------:R-:W-:Y:S01]  /*adb0*/  FMUL R154, R154, R2.reuse ;  /* 0x000000029a9a7220 */ /* 0x080fe20000400000 */
[-C--:B------:R-:W-:Y:S01]  /*adc0*/  FMUL R158, R158, R2.reuse ;  /* 0x000000029e9e7220 */ /* 0x080fe20000400000 */
[-C--:B------:R-:W-:Y:S01]  /*add0*/  FMUL R153, R153, R2.reuse ;  /* 0x0000000299997220 */ /* 0x080fe20000400000 */
[-C--:B------:R-:W-:Y:S01]  /*ade0*/  FMUL R155, R155, R2.reuse ;  /* 0x000000029b9b7220 */ /* 0x080fe20000400000 */
[-C--:B-1----:R-:W-:Y:S01]  /*adf0*/  FMUL R15, R159, R2.reuse ;  /* 0x000000029f0f7220 */ /* 0x082fe20000400000 */
[----:B------:R-:W-:Y:S05]  /*ae00*/  WARPSYNC.ALL ;  /* 0x0000000000007948 */ /* 0x000fea0003800000 */
[-C--:B------:R-:W-:Y:S01]  /*ae10*/  FMUL R160, R160, R2.reuse ;  /* 0x00000002a0a07220 */ /* 0x080fe20000400000 */
[-C--:B------:R-:W-:Y:S01]  /*ae20*/  FMUL R161, R161, R2.reuse ;  /* 0x00000002a1a17220 */ /* 0x080fe20000400000 */
[-C--:B------:R-:W-:Y:S01]  /*ae30*/  FMUL R162, R162, R2.reuse ;  /* 0x00000002a2a27220 */ /* 0x080fe20000400000 */
[-C--:B------:R-:W-:Y:S01]  /*ae40*/  FMUL R163, R163, R2.reuse ;  /* 0x00000002a3a37220 */ /* 0x080fe20000400000 */
[-C--:B------:R-:W-:Y:S01]  /*ae50*/  FMUL R164, R164, R2.reuse ;  /* 0x00000002a4a47220 */ /* 0x080fe20000400000 */
[-C--:B------:R-:W-:Y:S01]  /*ae60*/  FMUL R165, R165, R2.reuse ;  /* 0x00000002a5a57220 */ /* 0x080fe20000400000 */
[-C--:B------:R-:W-:Y:S01]  /*ae70*/  FMUL R166, R166, R2.reuse ;  /* 0x00000002a6a67220 */ /* 0x080fe20000400000 */
[----:B------:R-:W-:Y:S01]  /*ae80*/  FMUL R167, R167, R2 ;  /* 0x00000002a7a77220 */ /* 0x000fe20000400000 */
[----:B------:R-:W-:Y:S01]  /*ae90*/  BSSY B0, `(.L_x_70) ;  /* 0x0000039000007945 */ /* 0x000fe20003800000 */
[----:B--2---:R-:W-:-:S02]  /*aea0*/  HADD2.F32 R14, -RZ, R10.H0_H0 ;  /* 0x2000000aff0e7230 */ /* 0x004fc40000004100 */
[----:B------:R-:W-:Y:S02]  /*aeb0*/  HADD2.F32 R12, -RZ, R8.H0_H0 ;  /* 0x20000008ff0c7230 */ /* 0x000fe40000004100 */
[--C-:B------:R-:W-:Y:S02]  /*aec0*/  HADD2.F32 R13, -RZ, R9.reuse.H0_H0 ;  /* 0x20000009ff0d7230 */ /* 0x100fe40000004100 */
[-C--:B------:R-:W-:Y:S01]  /*aed0*/  FFMA R156, R14, R0.reuse, R156 ;  /* 0x000000000e9c7223 */ /* 0x080fe2000000009c */
[----:B------:R-:W-:Y:S02]  /*aee0*/  HADD2.F32 R14, -RZ, R10.H1_H1 ;  /* 0x3000000aff0e7230 */ /* 0x000fe40000004100 */
[-C--:B------:R-:W-:Y:S01]  /*aef0*/  FFMA R152, R12, R0.reuse, R152 ;  /* 0x000000000c987223 */ /* 0x080fe20000000098 */
[----:B------:R-:W-:Y:S02]  /*af00*/  HADD2.F32 R12, -RZ, R8.H1_H1 ;  /* 0x30000008ff0c7230 */ /* 0x000fe40000004100 */
[----:B------:R-:W-:Y:S01]  /*af10*/  FFMA R154, R13, R0, R154 ;  /* 0x000000000d9a7223 */ /* 0x000fe2000000009a */
[----:B------:R-:W-:-:S02]  /*af20*/  HADD2.F32 R13, -RZ, R9.H1_H1 ;  /* 0x30000009ff0d7230 */ /* 0x000fc40000004100 */
[-C--:B------:R-:W-:Y:S01]  /*af30*/  FFMA R157, R14, R0.reuse, R157 ;  /* 0x000000000e9d7223 */ /* 0x080fe2000000009d */
[--C-:B------:R-:W-:Y:S02]  /*af40*/  HADD2.F32 R14, -RZ, R11.reuse.H0_H0 ;  /* 0x2000000bff0e7230 */ /* 0x100fe40000004100 */
[-C--:B------:R-:W-:Y:S01]  /*af50*/  FFMA R12, R12, R0.reuse, R153 ;  /* 0x000000000c0c7223 */ /* 0x080fe20000000099 */
[-C--:B------:R-:W-:Y:S02]  /*af60*/  FFMA R13, R13, R0.reuse, R155 ;  /* 0x000000000d0d7223 */ /* 0x080fe4000000009b */
[----:B------:R-:W-:Y:S01]  /*af70*/  FFMA R158, R14, R0, R158 ;  /* 0x000000000e9e7223 */ /* 0x000fe2000000009e */
[----:B------:R-:W-:Y:S01]  /*af80*/  HADD2.F32 R14, -RZ, R11.H1_H1 ;  /* 0x3000000bff0e7230 */ /* 0x000fe20000004100 */
[----:B------:R-:W-:Y:S02]  /*af90*/  F2FP.F16.F32.PACK_AB R12, R12, R152 ;  /* 0x000000980c0c723e */ /* 0x000fe400000000ff */
[----:B------:R-:W-:-:S02]  /*afa0*/  F2FP.F16.F32.PACK_AB R13, R13, R154 ;  /* 0x0000009a0d0d723e */ /* 0x000fc400000000ff */
[----:B------:R-:W-:Y:S01]  /*afb0*/  FFMA R15, R14, R0, R15 ;  /* 0x000000000e0f7223 */ /* 0x000fe2000000000f */
[----:B------:R-:W-:-:S04]  /*afc0*/  F2FP.F16.F32.PACK_AB R14, R157, R156 ;  /* 0x0000009c9d0e723e */ /* 0x000fc800000000ff */
[----:B------:R-:W-:-:S05]  /*afd0*/  F2FP.F16.F32.PACK_AB R15, R15, R158 ;  /* 0x0000009e0f0f723e */ /* 0x000fca00000000ff */
[----:B------:R3:W-:Y:S02]  /*afe0*/  STSM.16.MT88.4 [R3+0x31000], R12 ;  /* 0x0310000c03007844 */ /* 0x0007e40000004200 */
[--C-:B---3--:R-:W-:Y:S02]  /*aff0*/  HADD2.F32 R13, -RZ, R4.reuse.H0_H0 ;  /* 0x20000004ff0d7230 */ /* 0x108fe40000004100 */
[----:B------:R-:W-:-:S03]  /*b000*/  HADD2.F32 R12, -RZ, R4.H1_H1 ;  /* 0x30000004ff0c7230 */ /* 0x000fc60000004100 */
[-C--:B------:R-:W-:Y:S01]  /*b010*/  FFMA R160, R13, R0.reuse, R160 ;  /* 0x000000000da07223 */ /* 0x080fe200000000a0 */
[--C-:B------:R-:W-:Y:S02]  /*b020*/  HADD2.F32 R13, -RZ, R5.reuse.H0_H0 ;  /* 0x20000005ff0d7230 */ /* 0x100fe40000004100 */
[-C--:B------:R-:W-:Y:S01]  /*b030*/  FFMA R161, R12, R0.reuse, R161 ;  /* 0x000000000ca17223 */ /* 0x080fe200000000a1 */
[----:B------:R-:W-:Y:S02]  /*b040*/  HADD2.F32 R12, -RZ, R5.H1_H1 ;  /* 0x30000005ff0c7230 */ /* 0x000fe40000004100 */
[-C--:B------:R-:W-:Y:S01]  /*b050*/  FFMA R162, R13, R0.reuse, R162 ;  /* 0x000000000da27223 */ /* 0x080fe200000000a2 */
[--C-:B------:R-:W-:Y:S02]  /*b060*/  HADD2.F32 R13, -RZ, R6.reuse.H0_H0 ;  /* 0x20000006ff0d7230 */ /* 0x100fe40000004100 */
[----:B------:R-:W-:Y:S01]  /*b070*/  FFMA R163, R12, R0, R163 ;  /* 0x000000000ca37223 */ /* 0x000fe200000000a3 */
[----:B------:R-:W-:-:S02]  /*b080*/  HADD2.F32 R12, -RZ, R6.H1_H1 ;  /* 0x30000006ff0c7230 */ /* 0x000fc40000004100 */
[-C--:B------:R-:W-:Y:S01]  /*b090*/  FFMA R164, R13, R0.reuse, R164 ;  /* 0x000000000da47223 */ /* 0x080fe200000000a4 */
[--C-:B------:R-:W-:Y:S02]  /*b0a0*/  HADD2.F32 R13, -RZ, R7.reuse.H0_H0 ;  /* 0x20000007ff0d7230 */ /* 0x100fe40000004100 */
[-C--:B------:R-:W-:Y:S01]  /*b0b0*/  FFMA R14, R12, R0.reuse, R165 ;  /* 0x000000000c0e7223 */ /* 0x080fe200000000a5 */
[----:B------:R-:W-:Y:S02]  /*b0c0*/  HADD2.F32 R12, -RZ, R7.H1_H1 ;  /* 0x30000007ff0c7230 */ /* 0x000fe40000004100 */
[----:B------:R-:W-:Y:S01]  /*b0d0*/  FFMA R166, R13, R0, R166 ;  /* 0x000000000da67223 */ /* 0x000fe200000000a6 */
[----:B------:R-:W-:Y:S02]  /*b0e0*/  F2FP.F16.F32.PACK_AB R13, R163, R162 ;  /* 0x000000a2a30d723e */ /* 0x000fe400000000ff */
[----:B------:R-:W-:Y:S01]  /*b0f0*/  FFMA R15, R12, R0, R167 ;  /* 0x000000000c0f7223 */ /* 0x000fe200000000a7 */
[----:B------:R-:W-:-:S02]  /*b100*/  F2FP.F16.F32.PACK_AB R12, R161, R160 ;  /* 0x000000a0a10c723e */ /* 0x000fc400000000ff */
[----:B------:R-:W-:Y:S02]  /*b110*/  F2FP.F16.F32.PACK_AB R14, R14, R164 ;  /* 0x000000a40e0e723e */ /* 0x000fe400000000ff */
[----:B------:R-:W-:-:S05]  /*b120*/  F2FP.F16.F32.PACK_AB R15, R15, R166 ;  /* 0x000000a60f0f723e */ /* 0x000fca00000000ff */
        /* <DEDUP_REMOVED lines=9> */
[----:B------:R-:W-:Y:S02]  /*b1c0*/  UIADD3 UR5, UR45, 0x40, URZ ;  /* 0x000000402d057890 */ /* 0x000fe4000fffe03f */
[----:B------:R-:W-:Y:S01]  /*b1d0*/  UIADD3 UR4, UR47, 0x31000, URZ ;  /* 0x000310002f047890 */ /* 0x000fe2000fffe03f */
[----:B------:R-:W-:-:S08]  /*b1e0*/  UMOV UR6, UR46 ;  /* 0x0000002e00067c82 */ /* 0x000fd00008000000 */
[----:B------:R2:W-:Y:S01]  /*b1f0*/  UTMASTG.2D [UR4], [UR36] ;  /* 0x00000004240073b5 */ /* 0x0005e20008008000 */
[----:B------:R0:W-:Y:S01]  /*b200*/  UTMACMDFLUSH ;  /* 0x00000000000079b7 */ /* 0x0001e20000000000 */
[----:B--2---:R-:W-:-:S04]  /*b210*/  DEPBAR.LE SB0, 0x1 ;  /* 0x000080400000791a */ /* 0x004fc80000000000 */
.L_x_71:
[----:B------:R-:W-:Y:S05]  /*b220*/  BSYNC B0 ;  /* 0x0000000000007941 */ /* 0x000fea0003800000 */
.L_x_70:
[----:B------:R-:W-:Y:S06]  /*b230*/  BAR.SYNC.DEFER_BLOCKING 0x1, 0x80 ;  /* 0x0042000000007b1d */ /* 0x000fec0000010000 */
[----:B------:R-:W-:Y:S05]  /*b240*/  @!P0 BRA `(.L_x_72) ;  /* 0x0000000000048947 */ /* 0x000fea0003800000 */
[----:B------:R-:W-:Y:S01]  /*b250*/  BPT.TRAP 0x1 ;  /* 0x000000040000795c */ /* 0x000fe20000300000 */
.L_x_72:
[----:B------:R-:W-:-:S04]  /*b260*/  UIADD3 UR7, UR47, 0x344e0, URZ ;  /* 0x000344e02f077890 */ /* 0x000fc8000fffe03f */
[----:B------:R-:W-:-:S09]  /*b270*/  UPRMT UR7, UR57, 0x654, UR7 ;  /* 0x0000065439077896 */ /* 0x000fd20008000007 */
[----:B------:R-:W-:Y:S01]  /*b280*/  SYNCS.ARRIVE.TRANS64.RED.A1T0 RZ, [UR7], RZ ;  /* 0x000000ffffff79a7 */ /* 0x000fe20008100407 */
[----:B------:R-:W-:Y:S05]  /*b290*/  @!P0 BRA `(.L_x_73) ;  /* 0x0000000000048947 */ /* 0x000fea0003800000 */
[----:B------:R-:W-:Y:S01]  /*b2a0*/  BPT.TRAP 0x1 ;  /* 0x000000040000795c */ /* 0x000fe20000300000 */
.L_x_73:
[----:B------:R-:W2:Y:S02]  /*b2b0*/  SYNCS.PHASECHK.TRANS64.TRYWAIT P3, [UR47+0x344d0], R222 ;  /* 0x0344d0deff0075a7 */ /* 0x000ea4000806016f */
[----:B--2---:R-:W-:Y:S05]  /*b2c0*/  @!P3 BRA `(.L_x_74) ;  /* 0x000000c00050b947 */ /* 0x004fea0003800000 */
.L_x_365:
        /* <DEDUP_REMOVED lines=28> */
[----:B------:R-:W-:Y:S02]  /*b490*/  HADD2.F32 R14, -RZ, R11.H0_H0 ;  /* 0x2000000bff0e7230 */ /* 0x000fe40000004100 */
[-C--:B------:R-:W-:Y:S01]  /*b4a0*/  FFMA R12, R12, R0.reuse, R89 ;  /* 0x000000000c0c7223 */ /* 0x080fe20000000059 */
[----:B---3--:R-:W-:Y:S02]  /*b4b0*/  HADD2.F32 R16, -RZ, R6.H0_H0 ;  /* 0x20000006ff107230 */ /* 0x008fe40000004100 */
[-C--:B------:R-:W-:Y:S01]  /*b4c0*/  FFMA R13, R13, R0.reuse, R91 ;  /* 0x000000000d0d7223 */ /* 0x080fe2000000005b */
[----:B------:R-:W-:Y:S02]  /*b4d0*/  HADD2.F32 R18, -RZ, R7.H0_H0 ;  /* 0x20000007ff127230 */ /* 0x000fe40000004100 */
[----:B------:R-:W-:Y:S01]  /*b4e0*/  FFMA R94, R14, R0, R94 ;  /* 0x000000000e5e7223 */ /* 0x000fe2000000005e */
[----:B------:R-:W-:Y:S01]  /*b4f0*/  HADD2.F32 R14, -RZ, R11.H1_H1 ;  /* 0x3000000bff0e7230 */ /* 0x000fe20000004100 */
[----:B------:R-:W-:-:S02]  /*b500*/  F2FP.F16.F32.PACK_AB R12, R12, R88 ;  /* 0x000000580c0c723e */ /* 0x000fc400000000ff */
[----:B------:R-:W-:Y:S02]  /*b510*/  F2FP.F16.F32.PACK_AB R13, R13, R90 ;  /* 0x0000005a0d0d723e */ /* 0x000fe400000000ff */
[----:B------:R-:W-:Y:S01]  /*b520*/  FFMA R15, R14, R0, R15 ;  /* 0x000000000e0f7223 */ /* 0x000fe2000000000f */
[----:B------:R-:W-:-:S04]  /*b530*/  F2FP.F16.F32.PACK_AB R14, R93, R92 ;  /* 0x0000005c5d0e723e */ /* 0x000fc800000000ff */
[----:B------:R-:W-:-:S05]  /*b540*/  F2FP.F16.F32.PACK_AB R15, R15, R94 ;  /* 0x0000005e0f0f723e */ /* 0x000fca00000000ff */
[----:B------:R1:W-:Y:S02]  /*b550*/  STSM.16.MT88.4 [R3+0x32000], R12 ;  /* 0x0320000c03007844 */ /* 0x0003e40000004200 */
[--C-:B-1----:R-:W-:Y:S02]  /*b560*/  HADD2.F32 R12, -RZ, R4.reuse.H1_H1 ;  /* 0x30000004ff0c7230 */ /* 0x102fe40000004100 */
[-C--:B------:R-:W-:Y:S01]  /*b570*/  FMUL R14, R101, R2.reuse ;  /* 0x00000002650e7220 */ /* 0x080fe20000400000 */
[----:B------:R-:W-:Y:S02]  /*b580*/  HADD2.F32 R13, -RZ, R4.H0_H0 ;  /* 0x20000004ff0d7230 */ /* 0x000fe40000004100 */
[----:B------:R-:W-:Y:S01]  /*b590*/  FMUL R15, R100, R2 ;  /* 0x00000002640f7220 */ /* 0x000fe20000400000 */
[-C--:B------:R-:W-:Y:S01]  /*b5a0*/  FFMA R97, R12, R0.reuse, R97 ;  /* 0x000000000c617223 */ /* 0x080fe20000000061 */
[--C-:B------:R-:W-:Y:S02]  /*b5b0*/  HADD2.F32 R12, -RZ, R5.reuse.H0_H0 ;  /* 0x20000005ff0c7230 */ /* 0x100fe40000004100 */
[----:B------:R-:W-:Y:S01]  /*b5c0*/  FFMA R96, R13, R0, R96 ;  /* 0x000000000d607223 */ /* 0x000fe20000000060 */
[----:B------:R-:W-:-:S02]  /*b5d0*/  HADD2.F32 R13, -RZ, R5.H1_H1 ;  /* 0x30000005ff0d7230 */ /* 0x000fc40000004100 */
[----:B------:R-:W-:Y:S01]  /*b5e0*/  FFMA R15, R16, R0, R15 ;  /* 0x00000000100f7223 */ /* 0x000fe2000000000f */
[----:B------:R-:W-:Y:S01]  /*b5f0*/  FMUL R16, R102, R2 ;  /* 0x0000000266107220 */ /* 0x000fe20000400000 */
[-C--:B------:R-:W-:Y:S01]  /*b600*/  FFMA R98, R12, R0.reuse, R98 ;  /* 0x000000000c627223 */ /* 0x080fe20000000062 */
[----:B------:R-:W-:Y:S02]  /*b610*/  HADD2.F32 R12, -RZ, R6.H1_H1 ;  /* 0x30000006ff0c7230 */ /* 0x000fe40000004100 */
[-C--:B------:R-:W-:Y:S01]  /*b620*/  FFMA R13, R13, R0.reuse, R99 ;  /* 0x000000000d0d7223 */ /* 0x080fe20000000063 */
[-C--:B------:R-:W-:Y:S02]  /*b630*/  FFMA R16, R18, R0.reuse, R16 ;  /* 0x0000000012107223 */ /* 0x080fe40000000010 */
[----:B------:R-:W-:Y:S01]  /*b640*/  FFMA R14, R12, R0, R14 ;  /* 0x000000000c0e7223 */ /* 0x000fe2000000000e */
[----:B------:R-:W-:Y:S01]  /*b650*/  HADD2.F32 R12, -RZ, R7.H1_H1 ;  /* 0x30000007ff0c7230 */ /* 0x000fe20000004100 */
[----:B------:R-:W-:-:S03]  /*b660*/  F2FP.F16.F32.PACK_AB R13, R13, R98 ;  /* 0x000000620d0d723e */ /* 0x000fc600000000ff */
[----:B------:R-:W-:Y:S01]  /*b670*/  F2FP.F16.F32.PACK_AB R14, R14, R15 ;  /* 0x0000000f0e0e723e */ /* 0x000fe200000000ff */
[----:B------:R-:W-:Y:S01]  /*b680*/  FFMA R17, R12, R0, R17 ;  /* 0x000000000c117223 */ /* 0x000fe20000000011 */
[----:B------:R-:W-:-:S04]  /*b690*/  F2FP.F16.F32.PACK_AB R12, R97, R96 ;  /* 0x00000060610c723e */ /* 0x000fc800000000ff */
        /* <DEDUP_REMOVED lines=16> */
.L_x_76:
[----:B------:R-:W-:Y:S05]  /*b7a0*/  BSYNC B0 ;  /* 0x0000000000007941 */ /* 0x000fea0003800000 */
.L_x_75:
[----:B------:R-:W-:Y:S06]  /*b7b0*/  BAR.SYNC.DEFER_BLOCKING 0x1, 0x80 ;  /* 0x0042000000007b1d */ /* 0x000fec0000010000 */
[----:B------:R-:W-:Y:S05]  /*b7c0*/  @!P0 BRA `(.L_x_77) ;  /* 0x0000000000048947 */ /* 0x000fea0003800000 */
[----:B------:R-:W-:Y:S01]  /*b7d0*/  BPT.TRAP 0x1 ;  /* 0x000000040000795c */ /* 0x000fe20000300000 */
.L_x_77:
[----:B------:R-:W-:-:S04]  /*b7e0*/  UIADD3 UR8, UR47, 0x344e8, URZ ;  /* 0x000344e82f087890 */ /* 0x000fc8000fffe03f */
[----:B------:R-:W-:-:S09]  /*b7f0*/  UPRMT UR8, UR57, 0x654, UR8 ;  /* 0x0000065439087896 */ /* 0x000fd20008000008 */
[----:B------:R-:W-:Y:S01]  /*b800*/  SYNCS.ARRIVE.TRANS64.RED.A1T0 RZ, [UR8], RZ ;  /* 0x000000ffffff79a7 */ /* 0x000fe20008100408 */
[----:B------:R-:W-:Y:S05]  /*b810*/  @!P0 BRA `(.L_x_78) ;  /* 0x0000000000048947 */ /* 0x000fea0003800000 */
[----:B------:R-:W-:Y:S01]  /*b820*/  BPT.TRAP 0x1 ;  /* 0x000000040000795c */ /* 0x000fe20000300000 */
.L_x_78:
[----:B------:R-:W2:Y:S02]  /*b830*/  SYNCS.PHASECHK.TRANS64.TRYWAIT P3, [UR47+0x344d8], R222 ;  /* 0x0344d8deff0075a7 */ /* 0x000ea4000806016f */
[----:B--2---:R-:W-:Y:S05]  /*b840*/  @!P3 BRA `(.L_x_79) ;  /* 0x000000bc0008b947 */ /* 0x004fea0003800000 */
.L_x_366:
[----:B------:R-:W-:Y:S05]  /*b850*/  @P1 WARPSYNC.ALL ;  /* 0x0000000000001948 */ /* 0x000fea0003800000 */
[----:B------:R-:W2:Y:S01]  /*b860*/  @P1 LDSM.16.MT88.4 R8, [R3+0x33000] ;  /* 0x033000000308183b */ /* 0x000ea20000004200 */
[-C--:B-1----:R-:W-:Y:S01]  /*b870*/  FMUL R13, R24, R2.reuse ;  /* 0x00000002180d7220 */ /* 0x082fe20000400000 */
[-C--:B------:R-:W-:Y:S01]  /*b880*/  FMUL R15, R26, R2.reuse ;  /* 0x000000021a0f7220 */ /* 0x080fe20000400000 */
[-C--:B------:R-:W-:Y:S01]  /*b890*/  FMUL R17, R28, R2.reuse ;  /* 0x000000021c117220 */ /* 0x080fe20000400000 */
[----:B------:R-:W1:Y:S01]  /*b8a0*/  @P1 LDSM.16.MT88.4 R4, [R3+0x33800] ;  /* 0x033800000304183b */ /* 0x000e620000004200 */
[-C--:B------:R-:W-:Y:S01]  /*b8b0*/  FMUL R19, R30, R2.reuse ;  /* 0x000000021e137220 */ /* 0x080fe20000400000 */
[-C--:B------:R-:W-:Y:S01]  /*b8c0*/  FMUL R31, R31, R2.reuse ;  /* 0x000000021f1f7220 */ /* 0x080fe20000400000 */
[-C--:B------:R-:W-:Y:S01]  /*b8d0*/  FMUL R33, R33, R2.reuse ;  /* 0x0000000221217220 */ /* 0x080fe20000400000 */
[----:B------:R-:W-:Y:S05]  /*b8e0*/  WARPSYNC.ALL ;  /* 0x0000000000007948 */ /* 0x000fea0003800000 */
[-C--:B------:R-:W-:Y:S01]  /*b8f0*/  FMUL R35, R35, R2.reuse ;  /* 0x0000000223237220 */ /* 0x080fe20000400000 */
[-C--:B------:R-:W-:Y:S01]  /*b900*/  FMUL R37, R37, R2.reuse ;  /* 0x0000000225257220 */ /* 0x080fe20000400000 */
[----:B------:R-:W-:Y:S01]  /*b910*/  FMUL R39, R39, R2 ;  /* 0x0000000227277220 */ /* 0x000fe20000400000 */
[----:B------:R-:W-:Y:S01]  /*b920*/  BSSY B0, `(.L_x_80) ;  /* 0x0000040000007945 */ /* 0x000fe20003800000 */
[----:B--2---:R-:W-:-:S02]  /*b930*/  HADD2.F32 R12, -RZ, R8.H0_H0 ;  /* 0x20000008ff0c7230 */ /* 0x004fc40000004100 */
[----:B------:R-:W-:Y:S02]  /*b940*/  HADD2.F32 R14, -RZ, R8.H1_H1 ;  /* 0x30000008ff0e7230 */ /* 0x000fe40000004100 */
[----:B------:R-:W-:Y:S02]  /*b950*/  HADD2.F32 R16, -RZ, R9.H1_H1 ;  /* 0x30000009ff107230 */ /* 0x000fe40000004100 */
[----:B------:R-:W-:Y:S01]  /*b960*/  FFMA R12, R12, R0, R13 ;  /* 0x000000000c0c7223 */ /* 0x000fe2000000000d */
[----:B------:R-:W-:Y:S01]  /*b970*/  FMUL R13, R25, R2 ;  /* 0x00000002190d7220 */ /* 0x000fe20000400000 */
[----:B------:R-:W-:Y:S02]  /*b980*/  HADD2.F32 R18, -RZ, R10.H1_H1 ;  /* 0x3000000aff127230 */ /* 0x000fe40000004100 */
[----:B------:R-:W-:Y:S02]  /*b990*/  HADD2.F32 R20, -RZ, R11.H1_H1 ;  /* 0x3000000bff147230 */ /* 0x000fe40000004100 */
[----:B------:R-:W-:Y:S01]  /*b9a0*/  FFMA R13, R14, R0, R13 ;  /* 0x000000000e0d7223 */ /* 0x000fe2000000000d */
[----:B------:R-:W-:-:S02]  /*b9b0*/  HADD2.F32 R14, -RZ, R9.H0_H0 ;  /* 0x20000009ff0e7230 */ /* 0x000fc40000004100 */
[----:B------:R-:W-:Y:S02]  /*b9c0*/  FFMA R31, R20, R0, R31 ;  /* 0x00000000141f7223 */ /* 0x000fe4000000001f */
[----:B------:R-:W-:Y:S01]  /*b9d0*/  F2FP.F16.F32.PACK_AB R12, R13, R12 ;  /* 0x0000000c0d0c723e */ /* 0x000fe200000000ff */
[----:B------:R-:W-:Y:S01]  /*b9e0*/  FFMA R14, R14, R0, R15 ;  /* 0x000000000e0e7223 */ /* 0x000fe2000000000f */
[----:B------:R-:W-:Y:S01]  /*b9f0*/  FMUL R15, R27, R2 ;  /* 0x000000021b0f7220 */ /* 0x000fe20000400000 */
[----:B-1----:R-:W-:-:S03]  /*ba00*/  HADD2.F32 R20, -RZ, R5.H1_H1 ;  /* 0x30000005ff147230 */ /* 0x002fc60000004100 */
[----:B------:R-:W-:Y:S01]  /*ba10*/  FFMA R15, R16, R0, R15 ;  /* 0x00000000100f7223 */ /* 0x000fe2000000000f */
[----:B------:R-:W-:-:S04]  /*ba20*/  HADD2.F32 R16, -RZ, R10.H0_H0 ;  /* 0x2000000aff107230 */ /* 0x000fc80000004100 */
[----:B------:R-:W-:Y:S01]  /*ba30*/  F2FP.F16.F32.PACK_AB R13, R15, R14 ;  /* 0x0000000e0f0d723e */ /* 0x000fe200000000ff */
[----:B------:R-:W-:Y:S01]  /*ba40*/  FFMA R16, R16, R0, R17 ;  /* 0x0000000010107223 */ /* 0x000fe20000000011 */
[----:B------:R-:W-:-:S04]  /*ba50*/  FMUL R17, R29, R2 ;  /* 0x000000021d117220 */ /* 0x000fc80000400000 */
[----:B------:R-:W-:Y:S01]  /*ba60*/  FFMA R17, R18, R0, R17 ;  /* 0x0000000012117223 */ /* 0x000fe20000000011 */
[----:B------:R-:W-:-:S04]  /*ba70*/  HADD2.F32 R18, -RZ, R11.H0_H0 ;  /* 0x2000000bff127230 */ /* 0x000fc80000004100 */
[----:B------:R-:W-:Y:S01]  /*ba80*/  F2FP.F16.F32.PACK_AB R14, R17, R16 ;  /* 0x00000010110e723e */ /* 0x000fe200000000ff */
[----:B------:R-:W-:Y:S01]  /*ba90*/  FFMA R18, R18, R0, R19 ;  /* 0x0000000012127223 */ /* 0x000fe20000000013 */
[--C-:B------:R-:W-:Y:S02]  /*baa0*/  HADD2.F32 R16, -RZ, R4.reuse.H0_H0 ;  /* 0x20000004ff107230 */ /* 0x100fe40000004100 */
[-C--:B------:R-:W-:Y:S01]  /*bab0*/  FMUL R17, R32, R2.reuse ;  /* 0x0000000220117220 */ /* 0x080fe20000400000 */
[----:B------:R-:W-:Y:S01]  /*bac0*/  FMUL R19, R34, R2 ;  /* 0x0000000222137220 */ /* 0x000fe20000400000 */
[----:B------:R-:W-:Y:S01]  /*bad0*/  F2FP.F16.F32.PACK_AB R15, R31, R18 ;  /* 0x000000121f0f723e */ /* 0x000fe200000000ff */
[----:B------:R-:W-:Y:S02]  /*bae0*/  HADD2.F32 R18, -RZ, R4.H1_H1 ;  /* 0x30000004ff127230 */ /* 0x000fe40000004100 */
[-C--:B------:R-:W-:Y:S02]  /*baf0*/  FFMA R16, R16, R0.reuse, R17 ;  /* 0x0000000010107223 */ /* 0x080fe40000000011 */
[----:B------:R1:W-:Y:S01]  /*bb00*/  STSM.16.MT88.4 [R3+0x33000], R12 ;  /* 0x0330000c03007844 */ /* 0x0003e20000004200 */
[----:B------:R-:W-:Y:S01]  /*bb10*/  FFMA R17, R18, R0, R33 ;  /* 0x0000000012117223 */ /* 0x000fe20000000021 */
[----:B------:R-:W-:-:S02]  /*bb20*/  HADD2.F32 R18, -RZ, R5.H0_H0 ;  /* 0x20000005ff127230 */ /* 0x000fc40000004100 */
[--C-:B-1----:R-:W-:Y:S02]  /*bb30*/  HADD2.F32 R12, -RZ, R6.reuse.H0_H0 ;  /* 0x20000006ff0c7230 */ /* 0x102fe40000004100 */
[----:B------:R-:W-:Y:S01]  /*bb40*/  FMUL R15, R36, R2 ;  /* 0x00000002240f7220 */ /* 0x000fe20000400000 */
[-C--:B------:R-:W-:Y:S01]  /*bb50*/  FFMA R13, R18, R0.reuse, R19 ;  /* 0x00000000120d7223 */ /* 0x080fe20000000013 */
[-C--:B------:R-:W-:Y:S01]  /*bb60*/  FFMA R14, R20, R0.reuse, R35 ;  /* 0x00000000140e7223 */ /* 0x080fe20000000023 */
[----:B------:R-:W-:Y:S02]  /*bb70*/  HADD2.F32 R18, -RZ, R6.H1_H1 ;  /* 0x30000006ff127230 */ /* 0x000fe40000004100 */
[----:B------:R-:W-:Y:S01]  /*bb80*/  FFMA R15, R12, R0, R15 ;  /* 0x000000000c0f7223 */ /* 0x000fe2000000000f */
[--C-:B------:R-:W-:Y:S02]  /*bb90*/  HADD2.F32 R12, -RZ, R7.reuse.H0_H0 ;  /* 0x20000007ff0c7230 */ /* 0x100fe40000004100 */
[----:B------:R-:W-:Y:S01]  /*bba0*/  FMUL R19, R38, R2 ;  /* 0x0000000226137220 */ /* 0x000fe20000400000 */
[----:B------:R-:W-:-:S02]  /*bbb0*/  HADD2.F32 R20, -RZ, R7.H1_H1 ;  /* 0x30000007ff147230 */ /* 0x000fc40000004100 */
[-C--:B------:R-:W-:Y:S01]  /*bbc0*/  FFMA R18, R18, R0.reuse, R37 ;  /* 0x0000000012127223 */ /* 0x080fe20000000025 */
[----:B------:R-:W-:Y:S01]  /*bbd0*/  F2FP.F16.F32.PACK_AB R13, R14, R13 ;  /* 0x0000000d0e0d723e */ /* 0x000fe200000000ff */
[----:B------:R-:W-:Y:S01]  /*bbe0*/  FFMA R19, R12, R0, R19 ;  /* 0x000000000c137223 */ /* 0x000fe20000000013 */
        /* <DEDUP_REMOVED lines=19> */
.L_x_81:
[----:B------:R-:W-:Y:S05]  /*bd20*/  BSYNC B0 ;  /* 0x0000000000007941 */ /* 0x000fea0003800000 */
.L_x_80:
[----:B------:R-:W-:Y:S06]  /*bd30*/  BAR.SYNC.DEFER_BLOCKING 0x1, 0x80 ;  /* 0x0042000000007b1d */ /* 0x000fec0000010000 */
[----:B------:R-:W-:Y:S05]  /*bd40*/  @!P0 BRA `(.L_x_82) ;  /* 0x0000000000048947 */ /* 0x000fea0003800000 */
[----:B------:R-:W-:Y:S01]  /*bd50*/  BPT.TRAP 0x1 ;  /* 0x000000040000795c */ /* 0x000fe20000300000 */
.L_x_82:
[----:B------:R-:W-:-:S04]  /*bd60*/  UIADD3 UR9, UR47, 0x344f0, URZ ;  /* 0x000344f02f097890 */ /* 0x000fc8000fffe03f */
[----:B------:R-:W-:-:S09]  /*bd70*/  UPRMT UR9, UR57, 0x654, UR9 ;  /* 0x0000065439097896 */ /* 0x000fd20008000009 */
[----:B------:R-:W-:Y:S01]  /*bd80*/  SYNCS.ARRIVE.TRANS64.RED.A1T0 RZ, [UR9], RZ ;  /* 0x000000ffffff79a7 */ /* 0x000fe20008100409 */
[----:B------:R-:W-:Y:S05]  /*bd90*/  @!P0 BRA `(.L_x_83) ;  /* 0x0000000000048947 */ /* 0x000fea0003800000 */
[----:B------:R-:W-:Y:S01]  /*bda0*/  BPT.TRAP 0x1 ;  /* 0x000000040000795c */ /* 0x000fe20000300000 */
.L_x_83:
[----:B------:R-:W-:-:S04]  /*bdb0*/  MOV R20, 0x1 ;  /* 0x0000000100147802 */ /* 0x000fc80000000f00 */
[----:B------:R-:W-:-:S04]  /*bdc0*/  SHF.L.U32 R20, R20, 0x1f, RZ ;  /* 0x0000001f14147819 */ /* 0x000fc800000006ff */
[----:B------:R-:W2:Y:S02]  /*bdd0*/  SYNCS.PHASECHK.TRANS64.TRYWAIT P3, [UR47+0x344c0], R20 ;  /* 0x0344c014ff0075a7 */ /* 0x000ea4000806016f */
[----:B--2---:R-:W-:Y:S05]  /*bde0*/  @!P3 BRA `(.L_x_84) ;  /* 0x000000b400b8b947 */ /* 0x004fea0003800000 */
.L_x_367:
[----:B-1----:R-:W2:Y:S04]  /*bdf0*/  LDL.LU R13, [R1+0x40] ;  /* 0x00004000010d7983 */ /* 0x002ea80000300800 */
[----:B------:R-:W3:Y:S04]  /*be00*/  LDL.LU R12, [R1+0x44] ;  /* 0x00004400010c7983 */ /* 0x000ee80000300800 */
[----:B------:R-:W4:Y:S04]  /*be10*/  LDL.LU R17, [R1+0x48] ;  /* 0x0000480001117983 */ /* 0x000f280000300800 */
[----:B------:R-:W5:Y:S04]  /*be20*/  LDL.LU R16, [R1+0x4c] ;  /* 0x00004c0001107983 */ /* 0x000f680000300800 */
        /* <DEDUP_REMOVED lines=11> */
[----:B------:R-:W5:Y:S01]  /*bee0*/  LDL.LU R31, [R1+0x7c] ;  /* 0x00007c00011f7983 */ /* 0x000f620000300800 */
[----:B------:R-:W-:Y:S05]  /*bef0*/  @P1 WARPSYNC.ALL ;  /* 0x0000000000001948 */ /* 0x000fea0003800000 */
[----:B------:R-:W1:Y:S04]  /*bf00*/  @P1 LDSM.16.MT88.4 R8, [R3+0x30000] ;  /* 0x030000000308183b */ /* 0x000e680000004200 */
[----:B------:R-:W5:Y:S01]  /*bf10*/  @P1 LDSM.16.MT88.4 R4, [R3+0x30800] ;  /* 0x030800000304183b */ /* 0x000f620000004200 */
[----:B------:R-:W-:Y:S05]  /*bf20*/  WARPSYNC.ALL ;  /* 0x0000000000007948 */ /* 0x000fea0003800000 */
[----:B------:R-:W-:Y:S01]  /*bf30*/  BSSY B0, `(.L_x_85) ;  /* 0x0000049000007945 */ /* 0x000fe20003800000 */
[----:B-1----:R-:W-:-:S02]  /*bf40*/  HADD2.F32 R14, -RZ, R8.H1_H1 ;  /* 0x30000008ff0e7230 */ /* 0x002fc40000004100 */
[-C--:B--2---:R-:W-:Y:S01]  /*bf50*/  FMUL R13, R13, R2.reuse ;  /* 0x000000020d0d7220 */ /* 0x084fe20000400000 */
[----:B---3--:R-:W-:Y:S01]  /*bf60*/  FMUL R15, R12, R2 ;  /* 0x000000020c0f7220 */ /* 0x008fe20000400000 */
[----:B------:R-:W-:-:S05]  /*bf70*/  HADD2.F32 R12, -RZ, R8.H0_H0 ;  /* 0x20000008ff0c7230 */ /* 0x000fca0000004100 */
[-C--:B------:R-:W-:Y:S01]  /*bf80*/  FFMA R12, R12, R0.reuse, R13 ;  /* 0x000000000c0c7223 */ /* 0x080fe2000000000d */
[----:B------:R-:W-:Y:S01]  /*bf90*/  FFMA R13, R14, R0, R15 ;  /* 0x000000000e0d7223 */ /* 0x000fe2000000000f */
[-C--:B----4-:R-:W-:Y:S01]  /*bfa0*/  FMUL R15, R17, R2.reuse ;  /* 0x00000002110f7220 */ /* 0x090fe20000400000 */
[----:B-----5:R-:W-:Y:S01]  /*bfb0*/  FMUL R17, R16, R2 ;  /* 0x0000000210117220 */ /* 0x020fe20000400000 */
[--C-:B------:R-:W-:Y:S02]  /*bfc0*/  HADD2.F32 R14, -RZ, R9.reuse.H0_H0 ;  /* 0x20000009ff0e7230 */ /* 0x100fe40000004100 */
[----:B------:R-:W-:Y:S01]  /*bfd0*/  HADD2.F32 R16, -RZ, R9.H1_H1 ;  /* 0x30000009ff107230 */ /* 0x000fe20000004100 */
[----:B------:R-:W-:Y:S02]  /*bfe0*/  F2FP.F16.F32.PACK_AB R12, R13, R12 ;  /* 0x0000000c0d0c723e */ /* 0x000fe400000000ff */
[-C--:B------:R-:W-:Y:S02]  /*bff0*/  FFMA R14, R14, R0.reuse, R15 ;  /* 0x000000000e0e7223 */ /* 0x080fe4000000000f */
[----:B------:R-:W-:Y:S01]  /*c000*/  FFMA R15, R16, R0, R17 ;  /* 0x00000000100f7223 */ /* 0x000fe20000000011 */
[-C--:B------:R-:W-:Y:S01]  /*c010*/  FMUL R17, R19, R2.reuse ;  /* 0x0000000213117220 */ /* 0x080fe20000400000 */
[----:B------:R-:W-:Y:S01]  /*c020*/  FMUL R19, R18, R2 ;  /* 0x0000000212137220 */ /* 0x000fe20000400000 */
[----:B------:R-:W-:-:S02]  /*c030*/  HADD2.F32 R16, -RZ, R10.H0_H0 ;  /* 0x2000000aff107230 */ /* 0x000fc40000004100 */
[----:B------:R-:W-:Y:S01]  /*c040*/  HADD2.F32 R18, -RZ, R10.H1_H1 ;  /* 0x3000000aff127230 */ /* 0x000fe20000004100 */
[----:B------:R-:W-:Y:S01]  /*c050*/  F2FP.F16.F32.PACK_AB R13, R15, R14 ;  /* 0x0000000e0f0d723e */ /* 0x000fe200000000ff */
[----:B------:R-:W-:Y:S01]  /*c060*/  FMUL R21, R21, R2 ;  /* 0x0000000215157220 */ /* 0x000fe20000400000 */
[-C--:B------:R-:W-:Y:S02]  /*c070*/  FFMA R16, R16, R0.reuse, R17 ;  /* 0x0000000010107223 */ /* 0x080fe40000000011 */
[----:B------:R-:W-:Y:S01]  /*c080*/  FFMA R17, R18, R0, R19 ;  /* 0x0000000012117223 */ /* 0x000fe20000000013 */
[-C--:B------:R-:W-:Y:S01]  /*c090*/  FMUL R19, R24, R2.reuse ;  /* 0x0000000218137220 */ /* 0x080fe20000400000 */
[--C-:B------:R-:W-:Y:S02]  /*c0a0*/  HADD2.F32 R18, -RZ, R11.reuse.H0_H0 ;  /* 0x2000000bff127230 */ /* 0x100fe40000004100 */
[----:B------:R-:W-:Y:S02]  /*c0b0*/  HADD2.F32 R24, -RZ, R11.H1_H1 ;  /* 0x3000000bff187230 */ /* 0x000fe40000004100 */
[----:B------:R-:W-:Y:S01]  /*c0c0*/  FMUL R25, R25, R2 ;  /* 0x0000000219197220 */ /* 0x000fe20000400000 */
[----:B------:R-:W-:Y:S01]  /*c0d0*/  F2FP.F16.F32.PACK_AB R14, R17, R16 ;  /* 0x00000010110e723e */ /* 0x000fe200000000ff */
[-C--:B------:R-:W-:Y:S01]  /*c0e0*/  FFMA R18, R18, R0.reuse, R19 ;  /* 0x0000000012127223 */ /* 0x080fe20000000013 */
[----:B------:R-:W-:Y:S01]  /*c0f0*/  FFMA R19, R24, R0, R21 ;  /* 0x0000000018137223 */ /* 0x000fe20000000015 */
[----:B------:R-:W-:Y:S01]  /*c100*/  FMUL R21, R26, R2 ;  /* 0x000000021a157220 */ /* 0x000fe20000400000 */
[----:B------:R-:W-:-:S02]  /*c110*/  HADD2.F32 R24, -RZ, R4.H0_H0 ;  /* 0x20000004ff187230 */ /* 0x000fc40000004100 */
[----:B------:R-:W-:Y:S02]  /*c120*/  HADD2.F32 R26, -RZ, R4.H1_H1 ;  /* 0x30000004ff1a7230 */ /* 0x000fe40000004100 */
[----:B------:R-:W-:Y:S01]  /*c130*/  FMUL R27, R27, R2 ;  /* 0x000000021b1b7220 */ /* 0x000fe20000400000 */
[----:B------:R-:W-:Y:S01]  /*c140*/  F2FP.F16.F32.PACK_AB R15, R19, R18 ;  /* 0x00000012130f723e */ /* 0x000fe200000000ff */
[-C--:B------:R-:W-:Y:S01]  /*c150*/  FFMA R21, R24, R0.reuse, R21 ;  /* 0x0000000018157223 */ /* 0x080fe20000000015 */
[----:B------:R-:W-:Y:S01]  /*c160*/  FFMA R24, R26, R0, R25 ;  /* 0x000000001a187223 */ /* 0x000fe20000000019 */
[-C--:B------:R-:W-:Y:S01]  /*c170*/  FMUL R25, R28, R2.reuse ;  /* 0x000000021c197220 */ /* 0x080fe20000400000 */
[--C-:B------:R-:W-:Y:S02]  /*c180*/  HADD2.F32 R26, -RZ, R5.reuse.H0_H0 ;  /* 0x20000005ff1a7230 */ /* 0x100fe40000004100 */
[----:B------:R-:W-:Y:S01]  /*c190*/  FMUL R29, R29, R2 ;  /* 0x000000021d1d7220 */ /* 0x000fe20000400000 */
[----:B------:R-:W-:Y:S01]  /*c1a0*/  HADD2.F32 R28, -RZ, R5.H1_H1 ;  /* 0x30000005ff1c7230 */ /* 0x000fe20000004100 */
[----:B------:R-:W-:Y:S01]  /*c1b0*/  F2FP.F16.F32.PACK_AB R16, R24, R21 ;  /* 0x000000151810723e */ /* 0x000fe200000000ff */
[----:B------:R1:W-:Y:S01]  /*c1c0*/  STSM.16.MT88.4 [R3+0x30000], R12 ;  /* 0x0300000c03007844 */ /* 0x0003e20000004200 */
[----:B------:R-:W-:-:S02]  /*c1d0*/  FFMA R25, R26, R0, R25 ;  /* 0x000000001a197223 */ /* 0x000fc40000000019 */
[----:B------:R-:W-:Y:S01]  /*c1e0*/  FFMA R26, R28, R0, R27 ;  /* 0x000000001c1a7223 */ /* 0x000fe2000000001b */
[-C--:B------:R-:W-:Y:S01]  /*c1f0*/  FMUL R27, R30, R2.reuse ;  /* 0x000000021e1b7220 */ /* 0x080fe20000400000 */
[--C-:B------:R-:W-:Y:S02]  /*c200*/  HADD2.F32 R28, -RZ, R6.reuse.H0_H0 ;  /* 0x20000006ff1c7230 */ /* 0x100fe40000004100 */
[----:B------:R-:W-:Y:S01]  /*c210*/  FMUL R31, R31, R2 ;  /* 0x000000021f1f7220 */ /* 0x000fe20000400000 */
[----:B------:R-:W-:Y:S01]  /*c220*/  HADD2.F32 R30, -RZ, R6.H1_H1 ;  /* 0x30000006ff1e7230 */ /* 0x000fe20000004100 */
[----:B------:R-:W-:Y:S01]  /*c230*/  F2FP.F16.F32.PACK_AB R17, R26, R25 ;  /* 0x000000191a11723e */ /* 0x000fe200000000ff */
[----:B------:R-:W-:-:S03]  /*c240*/  FFMA R27, R28, R0, R27 ;  /* 0x000000001c1b7223 */ /* 0x000fc6000000001b */
[----:B------:R-:W-:Y:S01]  /*c250*/  FFMA R28, R30, R0, R29 ;  /* 0x000000001e1c7223 */ /* 0x000fe2000000001d */
[----:B------:R-:W-:Y:S01]  /*c260*/  FMUL R29, R32, R2 ;  /* 0x00000002201d7220 */ /* 0x000fe20000400000 */
[--C-:B------:R-:W-:Y:S02]  /*c270*/  HADD2.F32 R30, -RZ, R7.reuse.H0_H0 ;  /* 0x20000007ff1e7230 */ /* 0x100fe40000004100 */
[----:B------:R-:W-:Y:S01]  /*c280*/  HADD2.F32 R32, -RZ, R7.H1_H1 ;  /* 0x30000007ff207230 */ /* 0x000fe20000004100 */
[----:B------:R-:W-:Y:S02]  /*c290*/  F2FP.F16.F32.PACK_AB R18, R28, R27 ;  /* 0x0000001b1c12723e */ /* 0x000fe400000000ff */
[-C--:B------:R-:W-:Y:S02]  /*c2a0*/  FFMA R29, R30, R0.reuse, R29 ;  /* 0x000000001e1d7223 */ /* 0x080fe4000000001d */
[----:B------:R-:W-:-:S05]  /*c2b0*/  FFMA R30, R32, R0, R31 ;  /* 0x00000000201e7223 */ /* 0x000fca000000001f */
        /* <DEDUP_REMOVED lines=16> */
.L_x_86:
[----:B------:R-:W-:Y:S05]  /*c3c0*/  BSYNC B0 ;  /* 0x0000000000007941 */ /* 0x000fea0003800000 */
.L_x_85:
[----:B------:R-:W-:Y:S06]  /*c3d0*/  BAR.SYNC.DEFER_BLOCKING 0x1, 0x80 ;  /* 0x0042000000007b1d */ /* 0x000fec0000010000 */
[----:B------:R-:W-:Y:S05]  /*c3e0*/  @!P0 BRA `(.L_x_87) ;  /* 0x0000000000048947 */ /* 0x000fea0003800000 */
[----:B------:R-:W-:Y:S01]  /*c3f0*/  BPT.TRAP 0x1 ;  /* 0x000000040000795c */ /* 0x000fe20000300000 */
.L_x_87:
[----:B------:R-:W-:-:S04]  /*c400*/  UIADD3 UR10, UR47, 0x344f8, URZ ;  /* 0x000344f82f0a7890 */ /* 0x000fc8000fffe03f */
[----:B------:R-:W-:-:S09]  /*c410*/  UPRMT UR10, UR57, 0x654, UR10 ;  /* 0x00000654390a7896 */ /* 0x000fd2000800000a */
[----:B------:R-:W-:Y:S01]  /*c420*/  SYNCS.ARRIVE.TRANS64.RED.A1T0 RZ, [UR10], RZ ;  /* 0x000000ffffff79a7 */ /* 0x000fe2000810040a */
[----:B------:R-:W-:Y:S05]  /*c430*/  @!P0 BRA `(.L_x_88) ;  /* 0x0000000000048947 */ /* 0x000fea0003800000 */
[----:B------:R-:W-:Y:S01]  /*c440*/  BPT.TRAP 0x1 ;  /* 0x000000040000795c */ /* 0x000fe20000300000 */
.L_x_88:
[----:B------:R-:W2:Y:S02]  /*c450*/  SYNCS.PHASECHK.TRANS64.TRYWAIT P3, [UR47+0x344c8], R20 ;  /* 0x0344c814ff0075a7 */ /* 0x000ea4000806016f */
[----:B--2---:R-:W-:Y:S05]  /*c460*/  @!P3 BRA `(.L_x_89) ;  /* 0x000000b00030b947 */ /* 0x004fea0003800000 */
.L_x_368:
        /* <DEDUP_REMOVED lines=19> */
[----:B------:R-:W-:Y:S05]  /*c5a0*/  WARPSYNC.ALL ;  /* 0x0000000000007948 */ /* 0x000fea0003800000 */
[----:B------:R-:W-:Y:S01]  /*c5b0*/  BSSY B0, `(.L_x_90) ;  /* 0x0000039000007945 */ /* 0x000fe20003800000 */
[----:B--2---:R-:W-:-:S02]  /*c5c0*/  HADD2.F32 R12, -RZ, R8.H0_H0 ;  /* 0x20000008ff0c7230 */ /* 0x004fc40000004100 */
[----:B------:R-:W-:Y:S02]  /*c5d0*/  HADD2.F32 R14, -RZ, R8.H1_H1 ;  /* 0x30000008ff0e7230 */ /* 0x000fe40000004100 */
[--C-:B------:R-:W-:Y:S02]  /*c5e0*/  HADD2.F32 R16, -RZ, R9.reuse.H0_H0 ;  /* 0x20000009ff107230 */ /* 0x100fe40000004100 */
[-C--:B------:R-:W-:Y:S01]  /*c5f0*/  FFMA R12, R12, R0.reuse, R13 ;  /* 0x000000000c0c7223 */ /* 0x080fe2000000000d */
[----:B------:R-:W-:Y:S02]  /*c600*/  HADD2.F32 R18, -RZ, R9.H1_H1 ;  /* 0x30000009ff127230 */ /* 0x000fe40000004100 */
[-C--:B------:R-:W-:Y:S01]  /*c610*/  FFMA R13, R14, R0.reuse, R169 ;  /* 0x000000000e0d7223 */ /* 0x080fe200000000a9 */
[----:B------:R-:W-:Y:S02]  /*c620*/  HADD2.F32 R24, -RZ, R11.H0_H0 ;  /* 0x2000000bff187230 */ /* 0x000fe40000004100 */
[----:B------:R-:W-:Y:S01]  /*c630*/  FFMA R14, R16, R0, R15 ;  /* 0x00000000100e7223 */ /* 0x000fe2000000000f */
[----:B------:R-:W-:-:S02]  /*c640*/  HADD2.F32 R16, -RZ, R10.H0_H0 ;  /* 0x2000000aff107230 */ /* 0x000fc40000004100 */
[-C--:B------:R-:W-:Y:S01]  /*c650*/  FFMA R15, R18, R0.reuse, R171 ;  /* 0x00000000120f7223 */ /* 0x080fe200000000ab */
[----:B------:R-:W-:Y:S02]  /*c660*/  HADD2.F32 R18, -RZ, R10.H1_H1 ;  /* 0x3000000aff127230 */ /* 0x000fe40000004100 */
[-C--:B------:R-:W-:Y:S01]  /*c670*/  FFMA R19, R24, R0.reuse, R19 ;  /* 0x0000000018137223 */ /* 0x080fe20000000013 */
[----:B------:R-:W-:Y:S02]  /*c680*/  HADD2.F32 R26, -RZ, R11.H1_H1 ;  /* 0x3000000bff1a7230 */ /* 0x000fe40000004100 */
[-C--:B------:R-:W-:Y:S01]  /*c690*/  FFMA R17, R16, R0.reuse, R17 ;  /* 0x0000000010117223 */ /* 0x080fe20000000011 */
[----:B-1----:R-:W-:Y:S02]  /*c6a0*/  HADD2.F32 R24, -RZ, R4.H0_H0 ;  /* 0x20000004ff187230 */ /* 0x002fe40000004100 */
[----:B------:R-:W-:Y:S01]  /*c6b0*/  FFMA R16, R18, R0, R173 ;  /* 0x0000000012107223 */ /* 0x000fe200000000ad */
[----:B------:R-:W-:-:S02]  /*c6c0*/  HADD2.F32 R28, -RZ, R5.H0_H0 ;  /* 0x20000005ff1c7230 */ /* 0x000fc40000004100 */
[-C--:B------:R-:W-:Y:S01]  /*c6d0*/  FFMA R18, R26, R0.reuse, R175 ;  /* 0x000000001a127223 */ /* 0x080fe200000000af */
[----:B------:R-:W-:Y:S02]  /*c6e0*/  HADD2.F32 R26, -RZ, R4.H1_H1 ;  /* 0x30000004ff1a7230 */ /* 0x000fe40000004100 */
        /* <DEDUP_REMOVED lines=10> */
[----:B------:R-:W-:Y:S01]  /*c790*/  FFMA R29, R32, R0, R29 ;  /* 0x00000000201d7223 */ /* 0x000fe2000000001d */
[----:B------:R-:W-:Y:S01]  /*c7a0*/  F2FP.F16.F32.PACK_AB R12, R13, R12 ;  /* 0x0000000c0d0c723e */ /* 0x000fe200000000ff */
[----:B------:R-:W-:Y:S01]  /*c7b0*/  FFMA R28, R30, R0, R181 ;  /* 0x000000001e1c7223 */ /* 0x000fe200000000b5 */
[----:B------:R-:W-:Y:S01]  /*c7c0*/  F2FP.F16.F32.PACK_AB R13, R15, R14 ;  /* 0x0000000e0f0d723e */ /* 0x000fe200000000ff */
[----:B------:R-:W-:Y:S01]  /*c7d0*/  FFMA R30, R34, R0, R183 ;  /* 0x00000000221e7223 */ /* 0x000fe200000000b7 */
[----:B------:R-:W-:-:S02]  /*c7e0*/  F2FP.F16.F32.PACK_AB R14, R16, R17 ;  /* 0x00000011100e723e */ /* 0x000fc400000000ff */
[----:B------:R-:W-:Y:S02]  /*c7f0*/  F2FP.F16.F32.PACK_AB R15, R18, R19 ;  /* 0x00000013120f723e */ /* 0x000fe400000000ff */
[----:B------:R-:W-:Y:S02]  /*c800*/  F2FP.F16.F32.PACK_AB R16, R24, R21 ;  /* 0x000000151810723e */ /* 0x000fe400000000ff */
[----:B------:R-:W-:Y:S01]  /*c810*/  F2FP.F16.F32.PACK_AB R17, R26, R25 ;  /* 0x000000191a11723e */ /* 0x000fe200000000ff */
[----:B------:R1:W-:Y:S01]  /*c820*/  STSM.16.MT88.4 [R3+0x31000], R12 ;  /* 0x0310000c03007844 */ /* 0x0003e20000004200 */
        /* <DEDUP_REMOVED lines=12> */
[----:B------:R-:W-:Y:S02]  /*c8f0*/  UIADD3 UR5, UR45, 0x40, URZ ;  /* 0x000000402d057890 */ /* 0x000fe4000fffe03f */
[----:B------:R-:W-:-:S09]  /*c900*/  UIADD3 UR4, UR47, 0x31000, URZ ;  /* 0x000310002f047890 */ /* 0x000fd2000fffe03f */
[----:B------:R2:W-:Y:S01]  /*c910*/  UTMASTG.2D [UR4], [UR36] ;  /* 0x00000004240073b5 */ /* 0x0005e20008008000 */
[----:B------:R0:W-:Y:S01]  /*c920*/  UTMACMDFLUSH ;  /* 0x00000000000079b7 */ /* 0x0001e20000000000 */
[----:B--2---:R-:W-:-:S04]  /*c930*/  DEPBAR.LE SB0, 0x1 ;  /* 0x000080400000791a */ /* 0x004fc80000000000 */
.L_x_91:
[----:B------:R-:W-:Y:S05]  /*c940*/  BSYNC B0 ;  /* 0x0000000000007941 */ /* 0x000fea0003800000 */
.L_x_90:
[----:B------:R-:W-:Y:S06]  /*c950*/  BAR.SYNC.DEFER_BLOCKING 0x1, 0x80 ;  /* 0x0042000000007b1d */ /* 0x000fec0000010000 */
[----:B------:R-:W-:Y:S05]  /*c960*/  @!P0 BRA `(.L_x_92) ;  /* 0x0000000000048947 */ /* 0x000fea0003800000 */
[----:B------:R-:W-:Y:S01]  /*c970*/  BPT.TRAP 0x1 ;  /* 0x000000040000795c */ /* 0x000fe20000300000 */
.L_x_92:
[----:B------:R-:W-:Y:S01]  /*c980*/  SYNCS.ARRIVE.TRANS64.RED.A1T0 RZ, [UR7], RZ ;  /* 0x000000ffffff79a7 */ /* 0x000fe20008100407 */
[----:B------:R-:W-:Y:S05]  /*c990*/  @!P0 BRA `(.L_x_93) ;  /* 0x0000000000048947 */ /* 0x000fea0003800000 */
[----:B------:R-:W-:Y:S01]  /*c9a0*/  BPT.TRAP 0x1 ;  /* 0x000000040000795c */ /* 0x000fe20000300000 */
.L_x_93:
[----:B------:R-:W2:Y:S02]  /*c9b0*/  SYNCS.PHASECHK.TRANS64.TRYWAIT P3, [UR47+0x344d0], R20 ;  /* 0x0344d014ff0075a7 */ /* 0x000ea4000806016f */
[----:B--2---:R-:W-:Y:S05]  /*c9c0*/  @!P3 BRA `(.L_x_94) ;  /* 0x000000a800f0b947 */ /* 0x004fea0003800000 */
.L_x_369:
        /* <DEDUP_REMOVED lines=29> */
[----:B------:R-:W-:Y:S01]  /*cba0*/  FFMA R14, R18, R0, R107 ;  /* 0x00000000120e7223 */ /* 0x000fe2000000006b */
[----:B------:R-:W-:Y:S01]  /*cbb0*/  FMUL R15, R108, R2 ;  /* 0x000000026c0f7220 */ /* 0x000fe20000400000 */
        /* <DEDUP_REMOVED lines=20> */
[----:B------:R-:W-:Y:S01]  /*cd00*/  F2FP.F16.F32.PACK_AB R13, R14, R13 ;  /* 0x0000000d0e0d723e */ /* 0x000fe200000000ff */
[-C--:B------:R-:W-:Y:S01]  /*cd10*/  FFMA R28, R30, R0.reuse, R117 ;  /* 0x000000001e1c7223 */ /* 0x080fe20000000075 */
        /* <DEDUP_REMOVED lines=24> */
.L_x_96:
[----:B------:R-:W-:Y:S05]  /*cea0*/  BSYNC B0 ;  /* 0x0000000000007941 */ /* 0x000fea0003800000 */
.L_x_95:
[----:B------:R-:W-:Y:S06]  /*ceb0*/  BAR.SYNC.DEFER_BLOCKING 0x1, 0x80 ;  /* 0x0042000000007b1d */ /* 0x000fec0000010000 */
[----:B------:R-:W-:Y:S05]  /*cec0*/  @!P0 BRA `(.L_x_97) ;  /* 0x0000000000048947 */ /* 0x000fea0003800000 */
[----:B------:R-:W-:Y:S01]  /*ced0*/  BPT.TRAP 0x1 ;  /* 0x000000040000795c */ /* 0x000fe20000300000 */
.L_x_97:
[----:B------:R-:W-:Y:S01]  /*cee0*/  SYNCS.ARRIVE.TRANS64.RED.A1T0 RZ, [UR8], RZ ;  /* 0x000000ffffff79a7 */ /* 0x000fe20008100408 */
[----:B------:R-:W-:Y:S05]  /*cef0*/  @!P0 BRA `(.L_x_98) ;  /* 0x0000000000048947 */ /* 0x000fea0003800000 */
[----:B------:R-:W-:Y:S01]  /*cf00*/  BPT.TRAP 0x1 ;  /* 0x000000040000795c */ /* 0x000fe20000300000 */
.L_x_98:
[----:B------:R-:W2:Y:S02]  /*cf10*/  SYNCS.PHASECHK.TRANS64.TRYWAIT P3, [UR47+0x344d8], R20 ;  /* 0x0344d814ff0075a7 */ /* 0x000ea4000806016f */
[----:B--2---:R-:W-:Y:S05]  /*cf20*/  @!P3 BRA `(.L_x_99) ;  /* 0x000000a400b0b947 */ /* 0x004fea0003800000 */
.L_x_370:
        /* <DEDUP_REMOVED lines=77> */
.L_x_101:
[----:B------:R-:W-:Y:S05]  /*d400*/  BSYNC B0 ;  /* 0x0000000000007941 */ /* 0x000fea0003800000 */
.L_x_100:
[----:B------:R-:W-:Y:S06]  /*d410*/  BAR.SYNC.DEFER_BLOCKING 0x1, 0x80 ;  /* 0x0042000000007b1d */ /* 0x000fec0000010000 */
[----:B------:R-:W-:Y:S05]  /*d420*/  @!P0 BRA `(.L_x_102) ;  /* 0x0000000000048947 */ /* 0x000fea0003800000 */
[----:B------:R-:W-:Y:S01]  /*d430*/  BPT.TRAP 0x1 ;  /* 0x000000040000795c */ /* 0x000fe20000300000 */
.L_x_102:
[----:B------:R-:W-:Y:S01]  /*d440*/  SYNCS.ARRIVE.TRANS64.RED.A1T0 RZ, [UR9], RZ ;  /* 0x000000ffffff79a7 */ /* 0x000fe20008100409 */
[----:B------:R-:W-:Y:S05]  /*d450*/  @!P0 BRA `(.L_x_103) ;  /* 0x0000000000048947 */ /* 0x000fea0003800000 */
[----:B------:R-:W-:Y:S01]  /*d460*/  BPT.TRAP 0x1 ;  /* 0x000000040000795c */ /* 0x000fe20000300000 */
.L_x_103:
[----:B------:R-:W2:Y:S02]  /*d470*/  SYNCS.PHASECHK.TRANS64.TRYWAIT P3, [UR47+0x344c0], R222 ;  /* 0x0344c0deff0075a7 */ /* 0x000ea4000806016f */
[----:B--2---:R-:W-:Y:S05]  /*d480*/  @!P3 BRA `(.L_x_104) ;  /* 0x000000a00070b947 */ /* 0x004fea0003800000 */
.L_x_371:
        /* <DEDUP_REMOVED lines=21> */
[----:B-1----:R-:W-:-:S02]  /*d5e0*/  HADD2.F32 R16, -RZ, R9.H0_H0 ;  /* 0x20000009ff107230 */ /* 0x002fc40000004100 */
[----:B------:R-:W-:Y:S02]  /*d5f0*/  HADD2.F32 R18, -RZ, R9.H1_H1 ;  /* 0x30000009ff127230 */ /* 0x000fe40000004100 */
[-C--:B--2---:R-:W-:Y:S01]  /*d600*/  FMUL R13, R13, R2.reuse ;  /* 0x000000020d0d7220 */ /* 0x084fe20000400000 */
[-C--:B---3--:R-:W-:Y:S01]  /*d610*/  FMUL R15, R14, R2.reuse ;  /* 0x000000020e0f7220 */ /* 0x088fe20000400000 */
[--C-:B------:R-:W-:Y:S02]  /*d620*/  HADD2.F32 R14, -RZ, R8.reuse.H1_H1 ;  /* 0x30000008ff0e7230 */ /* 0x100fe40000004100 */
[----:B----4-:R-:W-:Y:S01]  /*d630*/  FMUL R17, R12, R2 ;  /* 0x000000020c117220 */ /* 0x010fe20000400000 */
[----:B------:R-:W-:Y:S02]  /*d640*/  HADD2.F32 R12, -RZ, R8.H0_H0 ;  /* 0x20000008ff0c7230 */ /* 0x000fe40000004100 */
[----:B------:R-:W-:Y:S01]  /*d650*/  FFMA R15, R14, R0, R15 ;  /* 0x000000000e0f7223 */ /* 0x000fe2000000000f */
[----:B-----5:R-:W-:-:S02]  /*d660*/  FMUL R19, R19, R2 ;  /* 0x0000000213137220 */ /* 0x020fc40000400000 */
[-C--:B------:R-:W-:Y:S01]  /*d670*/  FFMA R12, R12, R0.reuse, R13 ;  /* 0x000000000c0c7223 */ /* 0x080fe2000000000d */
[-C--:B------:R-:W-:Y:S01]  /*d680*/  FFMA R13, R16, R0.reuse, R17 ;  /* 0x00000000100d7223 */ /* 0x080fe20000000011 */
[----:B------:R-:W-:Y:S01]  /*d690*/  FFMA R14, R18, R0, R19 ;  /* 0x00000000120e7223 */ /* 0x000fe20000000013 */
[--C-:B------:R-:W-:Y:S02]  /*d6a0*/  HADD2.F32 R16, -RZ, R10.reuse.H0_H0 ;  /* 0x2000000aff107230 */ /* 0x100fe40000004100 */
[-C--:B------:R-:W-:Y:S01]  /*d6b0*/  FMUL R17, R26, R2.reuse ;  /* 0x000000021a117220 */ /* 0x080fe20000400000 */
[----:B------:R-:W-:Y:S02]  /*d6c0*/  HADD2.F32 R18, -RZ, R10.H1_H1 ;  /* 0x3000000aff127230 */ /* 0x000fe40000004100 */
[----:B------:R-:W-:Y:S01]  /*d6d0*/  FMUL R19, R24, R2 ;  /* 0x0000000218137220 */ /* 0x000fe20000400000 */
[--C-:B------:R-:W-:Y:S02]  /*d6e0*/  HADD2.F32 R24, -RZ, R11.reuse.H0_H0 ;  /* 0x2000000bff187230 */ /* 0x100fe40000004100 */
[----:B------:R-:W-:Y:S01]  /*d6f0*/  FFMA R17, R16, R0, R17 ;  /* 0x0000000010117223 */ /* 0x000fe20000000011 */
[----:B------:R-:W-:-:S02]  /*d700*/  HADD2.F32 R26, -RZ, R11.H1_H1 ;  /* 0x3000000bff1a7230 */ /* 0x000fc40000004100 */
[----:B------:R-:W-:Y:S01]  /*d710*/  FMUL R21, R21, R2 ;  /* 0x0000000215157220 */ /* 0x000fe20000400000 */
[----:B------:R-:W-:Y:S01]  /*d720*/  FFMA R16, R18, R0, R19 ;  /* 0x0000000012107223 */ /* 0x000fe20000000013 */
[----:B------:R-:W-:Y:S01]  /*d730*/  F2FP.F16.F32.PACK_AB R13, R14, R13 ;  /* 0x0000000d0e0d723e */ /* 0x000fe200000000ff */
[----:B------:R-:W-:Y:S01]  /*d740*/  FMUL R25, R25, R2 ;  /* 0x0000000219197220 */ /* 0x000fe20000400000 */
[----:B------:R-:W-:Y:S01]  /*d750*/  FFMA R21, R24, R0, R21 ;  /* 0x0000000018157223 */ /* 0x000fe20000000015 */
[--C-:B------:R-:W-:Y:S01]  /*d760*/  HADD2.F32 R24, -RZ, R4.reuse.H0_H0 ;  /* 0x20000004ff187230 */ /* 0x100fe20000004100 */
[----:B------:R-:W-:Y:S01]  /*d770*/  F2FP.F16.F32.PACK_AB R12, R15, R12 ;  /* 0x0000000c0f0c723e */ /* 0x000fe200000000ff */
[----:B------:R-:W-:Y:S01]  /*d780*/  FFMA R18, R26, R0, R25 ;  /* 0x000000001a127223 */ /* 0x000fe20000000019 */
[-C--:B------:R-:W-:Y:S01]  /*d790*/  FMUL R19, R30, R2.reuse ;  /* 0x000000021e137220 */ /* 0x080fe20000400000 */
[----:B------:R-:W-:Y:S01]  /*d7a0*/  HADD2.F32 R26, -RZ, R4.H1_H1 ;  /* 0x30000004ff1a7230 */ /* 0x000fe20000004100 */
[----:B------:R-:W-:Y:S01]  /*d7b0*/  F2FP.F16.F32.PACK_AB R14, R16, R17 ;  /* 0x00000011100e723e */ /* 0x000fe200000000ff */
[----:B------:R-:W-:Y:S01]  /*d7c0*/  FMUL R25, R28, R2 ;  /* 0x000000021c197220 */ /* 0x000fe20000400000 */
[----:B------:R-:W-:-:S02]  /*d7d0*/  HADD2.F32 R28, -RZ, R5.H0_H0 ;  /* 0x20000005ff1c7230 */ /* 0x000fc40000004100 */
[----:B------:R-:W-:Y:S01]  /*d7e0*/  FFMA R19, R24, R0, R19 ;  /* 0x0000000018137223 */ /* 0x000fe20000000013 */
[----:B------:R-:W-:Y:S02]  /*d7f0*/  HADD2.F32 R30, -RZ, R5.H1_H1 ;  /* 0x30000005ff1e7230 */ /* 0x000fe40000004100 */
[----:B------:R-:W-:Y:S01]  /*d800*/  FMUL R27, R27, R2 ;  /* 0x000000021b1b7220 */ /* 0x000fe20000400000 */
[----:B------:R-:W-:Y:S01]  /*d810*/  FFMA R24, R26, R0, R25 ;  /* 0x000000001a187223 */ /* 0x000fe20000000019 */
[----:B------:R-:W-:Y:S01]  /*d820*/  F2FP.F16.F32.PACK_AB R15, R18, R21 ;  /* 0x00000015120f723e */ /* 0x000fe200000000ff */
[----:B------:R-:W-:Y:S01]  /*d830*/  FMUL R29, R29, R2 ;  /* 0x000000021d1d7220 */ /* 0x000fe20000400000 */
[-C--:B------:R-:W-:Y:S01]  /*d840*/  FFMA R27, R28, R0.reuse, R27 ;  /* 0x000000001c1b7223 */ /* 0x080fe2000000001b */
[--C-:B------:R-:W-:Y:S01]  /*d850*/  HADD2.F32 R28, -RZ, R6.reuse.H0_H0 ;  /* 0x20000006ff1c7230 */ /* 0x100fe20000004100 */
[----:B------:R-:W-:Y:S01]  /*d860*/  F2FP.F16.F32.PACK_AB R16, R24, R19 ;  /* 0x000000131810723e */ /* 0x000fe200000000ff */
[----:B------:R-:W-:Y:S01]  /*d870*/  FFMA R26, R30, R0, R29 ;  /* 0x000000001e1a7223 */ /* 0x000fe2000000001d */
[-C--:B------:R-:W-:Y:S01]  /*d880*/  FMUL R25, R34, R2.reuse ;  /* 0x0000000222197220 */ /* 0x080fe20000400000 */
[----:B------:R-:W-:Y:S01]  /*d890*/  HADD2.F32 R30, -RZ, R6.H1_H1 ;  /* 0x30000006ff1e7230 */ /* 0x000fe20000004100 */
[----:B------:R1:W-:Y:S01]  /*d8a0*/  STSM.16.MT88.4 [R3+0x30000], R12 ;  /* 0x0300000c03007844 */ /* 0x0003e20000004200 */
        /* <DEDUP_REMOVED lines=8> */
[-C--:B------:R-:W-:Y:S02]  /*d930*/  FFMA R31, R32, R0.reuse, R31 ;  /* 0x00000000201f7223 */ /* 0x080fe4000000001f */
[----:B------:R-:W-:Y:S01]  /*d940*/  F2FP.F16.F32.PACK_AB R18, R28, R25 ;  /* 0x000000191c12723e */ /* 0x000fe200000000ff */
        /* <DEDUP_REMOVED lines=17> */
.L_x_106:
[----:B------:R-:W-:Y:S05]  /*da60*/  BSYNC B0 ;  /* 0x0000000000007941 */ /* 0x000fea0003800000 */
.L_x_105:
[----:B------:R-:W-:Y:S06]  /*da70*/  BAR.SYNC.DEFER_BLOCKING 0x1, 0x80 ;  /* 0x0042000000007b1d */ /* 0x000fec0000010000 */
[----:B------:R-:W-:Y:S05]  /*da80*/  @!P0 BRA `(.L_x_107) ;  /* 0x0000000000048947 */ /* 0x000fea0003800000 */
[----:B------:R-:W-:Y:S01]  /*da90*/  BPT.TRAP 0x1 ;  /* 0x000000040000795c */ /* 0x000fe20000300000 */
.L_x_107:
[----:B------:R-:W-:Y:S01]  /*daa0*/  SYNCS.ARRIVE.TRANS64.RED.A1T0 RZ, [UR10], RZ ;  /* 0x000000ffffff79a7 */ /* 0x000fe2000810040a */
[----:B------:R-:W-:Y:S05]  /*dab0*/  @!P0 BRA `(.L_x_108) ;  /* 0x0000000000048947 */ /* 0x000fea0003800000 */
[----:B------:R-:W-:Y:S01]  /*dac0*/  BPT.TRAP 0x1 ;  /* 0x000000040000795c */ /* 0x000fe20000300000 */
.L_x_108:
[----:B------:R-:W2:Y:S02]  /*dad0*/  SYNCS.PHASECHK.TRANS64.TRYWAIT P3, [UR47+0x344c8], R222 ;  /* 0x0344c8deff0075a7 */ /* 0x000ea4000806016f */
[----:B--2---:R-:W-:Y:S05]  /*dae0*/  @!P3 BRA `(.L_x_109) ;  /* 0x0000009800f0b947 */ /* 0x004fea0003800000 */
.L_x_372:
        /* <DEDUP_REMOVED lines=58> */
[----:B------:R-:W-:Y:S02]  /*de90*/  F2FP.F16.F32.PACK_AB R26, R28, R27 ;  /* 0x0000001b1c1a723e */ /* 0x000fe400000000ff */
[----:B------:R-:W-:Y:S01]  /*dea0*/  F2FP.F16.F32.PACK_AB R24, R24, R21 ;  /* 0x000000151818723e */ /* 0x000fe200000000ff */
[----:B------:R1:W-:Y:S01]  /*deb0*/  STSM.16.MT88.4 [R3+0x31000], R12 ;  /* 0x0310000c03007844 */ /* 0x0003e20000004200 */
        /* <DEDUP_REMOVED lines=16> */
.L_x_111:
[----:B------:R-:W-:Y:S05]  /*dfc0*/  BSYNC B0 ;  /* 0x0000000000007941 */ /* 0x000fea0003800000 */
.L_x_110:
[----:B------:R-:W-:Y:S06]  /*dfd0*/  BAR.SYNC.DEFER_BLOCKING 0x1, 0x80 ;  /* 0x0042000000007b1d */ /* 0x000fec0000010000 */
[----:B------:R-:W-:Y:S05]  /*dfe0*/  @!P0 BRA `(.L_x_112) ;  /* 0x0000000000048947 */ /* 0x000fea0003800000 */
[----:B------:R-:W-:Y:S01]  /*dff0*/  BPT.TRAP 0x1 ;  /* 0x000000040000795c */ /* 0x000fe20000300000 */
.L_x_112:
[----:B------:R-:W-:Y:S01]  /*e000*/  SYNCS.ARRIVE.TRANS64.RED.A1T0 RZ, [UR7], RZ ;  /* 0x000000ffffff79a7 */ /* 0x000fe20008100407 */
[----:B------:R-:W-:Y:S05]  /*e010*/  @!P0 BRA `(.L_x_113) ;  /* 0x0000000000048947 */ /* 0x000fea0003800000 */
[----:B------:R-:W-:Y:S01]  /*e020*/  BPT.TRAP 0x1 ;  /* 0x000000040000795c */ /* 0x000fe20000300000 */
.L_x_113:
[----:B------:R-:W2:Y:S02]  /*e030*/  SYNCS.PHASECHK.TRANS64.TRYWAIT P3, [UR47+0x344d0], R222 ;  /* 0x0344d0deff0075a7 */ /* 0x000ea4000806016f */
[----:B--2---:R-:W-:Y:S05]  /*e040*/  @!P3 BRA `(.L_x_114) ;  /* 0x0000009400b0b947 */ /* 0x004fea0003800000 */
.L_x_373:
        /* <DEDUP_REMOVED lines=77> */
.L_x_116:
[----:B------:R-:W-:Y:S05]  /*e520*/  BSYNC B0 ;  /* 0x0000000000007941 */ /* 0x000fea0003800000 */
.L_x_115:
[----:B------:R-:W-:Y:S06]  /*e530*/  BAR.SYNC.DEFER_BLOCKING 0x1, 0x80 ;  /* 0x0042000000007b1d */ /* 0x000fec0000010000 */
[----:B------:R-:W-:Y:S05]  /*e540*/  @!P0 BRA `(.L_x_117) ;  /* 0x0000000000048947 */ /* 0x000fea0003800000 */
[----:B------:R-:W-:Y:S01]  /*e550*/  BPT.TRAP 0x1 ;  /* 0x000000040000795c */ /* 0x000fe20000300000 */
.L_x_117:
[----:B------:R-:W-:Y:S01]  /*e560*/  SYNCS.ARRIVE.TRANS64.RED.A1T0 RZ, [UR8], RZ ;  /* 0x000000ffffff79a7 */ /* 0x000fe20008100408 */
[----:B------:R-:W-:Y:S05]  /*e570*/  @!P0 BRA `(.L_x_118) ;  /* 0x0000000000048947 */ /* 0x000fea0003800000 */
[----:B------:R-:W-:Y:S01]  /*e580*/  BPT.TRAP 0x1 ;  /* 0x000000040000795c */ /* 0x000fe20000300000 */
.L_x_118:
[----:B------:R-:W2:Y:S02]  /*e590*/  SYNCS.PHASECHK.TRANS64.TRYWAIT P3, [UR47+0x344d8], R222 ;  /* 0x0344d8deff0075a7 */ /* 0x000ea4000806016f */
[----:B--2---:R-:W-:Y:S05]  /*e5a0*/  @!P3 BRA `(.L_x_119) ;  /* 0x000000900070b947 */ /* 0x004fea0003800000 */
.L_x_374:
        /* <DEDUP_REMOVED lines=77> */
.L_x_121:
[----:B------:R-:W-:Y:S05]  /*ea80*/  BSYNC B0 ;  /* 0x0000000000007941 */ /* 0x000fea0003800000 */
.L_x_120:
[----:B------:R-:W-:Y:S06]  /*ea90*/  BAR.SYNC.DEFER_BLOCKING 0x1, 0x80 ;  /* 0x0042000000007b1d */ /* 0x000fec0000010000 */
[----:B------:R-:W-:Y:S05]  /*eaa0*/  @!P0 BRA `(.L_x_122) ;  /* 0x0000000000048947 */ /* 0x000fea0003800000 */
[----:B------:R-:W-:Y:S01]  /*eab0*/  BPT.TRAP 0x1 ;  /* 0x000000040000795c */ /* 0x000fe20000300000 */
.L_x_122:
[----:B------:R-:W-:Y:S01]  /*eac0*/  SYNCS.ARRIVE.TRANS64.RED.A1T0 RZ, [UR9], RZ ;  /* 0x000000ffffff79a7 */ /* 0x000fe20008100409 */
[----:B------:R-:W-:Y:S05]  /*ead0*/  @!P0 BRA `(.L_x_123) ;  /* 0x0000000000048947 */ /* 0x000fea0003800000 */
[----:B------:R-:W-:Y:S01]  /*eae0*/  BPT.TRAP 0x1 ;  /* 0x000000040000795c */ /* 0x000fe20000300000 */
.L_x_123:
[----:B------:R-:W2:Y:S02]  /*eaf0*/  SYNCS.PHASECHK.TRANS64.TRYWAIT P3, [UR47+0x344c0], R20 ;  /* 0x0344c014ff0075a7 */ /* 0x000ea4000806016f */
[----:B--2---:R-:W-:Y:S05]  /*eb00*/  @!P3 BRA `(.L_x_124) ;  /* 0x0000008c0030b947 */ /* 0x004fea0003800000 */
.L_x_375:
        /* <DEDUP_REMOVED lines=17> */
[----:B------:R-:W-:Y:S04]  /*ec20*/  @P1 LDSM.16.MT88.4 R8, [R3+0x30000] ;  /* 0x030000000308183b */ /* 0x000fe80000004200 */
[----:B------:R-:W1:Y:S01]  /*ec30*/  @P1 LDSM.16.MT88.4 R4, [R3+0x30800] ;  /* 0x030800000304183b */ /* 0x000e620000004200 */
[----:B------:R-:W-:Y:S05]  /*ec40*/  WARPSYNC.ALL ;  /* 0x0000000000007948 */ /* 0x000fea0003800000 */
[----:B------:R-:W-:Y:S01]  /*ec50*/  BSSY B0, `(.L_x_125) ;  /* 0x0000049000007945 */ /* 0x000fe20003800000 */
[----:B-1----:R-:W-:-:S02]  /*ec60*/  HADD2.F32 R32, -RZ, R7.H0_H0 ;  /* 0x20000007ff207230 */ /* 0x002fc40000004100 */
[----:B------:R-:W-:Y:S02]  /*ec70*/  HADD2.F32 R34, -RZ, R7.H1_H1 ;  /* 0x30000007ff227230 */ /* 0x000fe40000004100 */
[-C--:B--2---:R-:W-:Y:S01]  /*ec80*/  FMUL R13, R13, R2.reuse ;  /* 0x000000020d0d7220 */ /* 0x084fe20000400000 */
[-C--:B---3--:R-:W-:Y:S01]  /*ec90*/  FMUL R15, R15, R2.reuse ;  /* 0x000000020f0f7220 */ /* 0x088fe20000400000 */
[-C--:B----4-:R-:W-:Y:S01]  /*eca0*/  FMUL R17, R17, R2.reuse ;  /* 0x0000000211117220 */ /* 0x090fe20000400000 */
[-C--:B-----5:R-:W-:Y:S01]  /*ecb0*/  FMUL R19, R19, R2.reuse ;  /* 0x0000000213137220 */ /* 0x0a0fe20000400000 */
[-C--:B------:R-:W-:Y:S01]  /*ecc0*/  FMUL R21, R21, R2.reuse ;  /* 0x0000000215157220 */ /* 0x080fe20000400000 */
[-C--:B------:R-:W-:Y:S01]  /*ecd0*/  FMUL R25, R25, R2.reuse ;  /* 0x0000000219197220 */ /* 0x080fe20000400000 */
[-C--:B------:R-:W-:Y:S01]  /*ece0*/  FMUL R27, R27, R2.reuse ;  /* 0x000000021b1b7220 */ /* 0x080fe20000400000 */
[-C--:B------:R-:W-:Y:S01]  /*ecf0*/  FMUL R29, R29, R2.reuse ;  /* 0x000000021d1d7220 */ /* 0x080fe20000400000 */
[----:B------:R-:W-:Y:S01]  /*ed00*/  FMUL R31, R30, R2 ;  /* 0x000000021e1f7220 */ /* 0x000fe20000400000 */
[----:B------:R-:W-:-:S02]  /*ed10*/  HADD2.F32 R30, -RZ, R5.H0_H0 ;  /* 0x20000005ff1e7230 */ /* 0x000fc40000004100 */
[-C--:B------:R-:W-:Y:S01]  /*ed20*/  FMUL R33, R28, R2.reuse ;  /* 0x000000021c217220 */ /* 0x080fe20000400000 */
[--C-:B------:R-:W-:Y:S02]  /*ed30*/  HADD2.F32 R28, -RZ, R4.reuse.H1_H1 ;  /* 0x30000004ff1c7230 */ /* 0x100fe40000004100 */
[-C--:B------:R-:W-:Y:S01]  /*ed40*/  FMUL R35, R26, R2.reuse ;  /* 0x000000021a237220 */ /* 0x080fe20000400000 */
[----:B------:R-:W-:Y:S02]  /*ed50*/  HADD2.F32 R26, -RZ, R4.H0_H0 ;  /* 0x20000004ff1a7230 */ /* 0x000fe40000004100 */
[----:B------:R-:W-:Y:S01]  /*ed60*/  FMUL R37, R12, R2 ;  /* 0x000000020c257220 */ /* 0x000fe20000400000 */
[----:B------:R-:W-:Y:S02]  /*ed70*/  HADD2.F32 R12, -RZ, R8.H0_H0 ;  /* 0x20000008ff0c7230 */ /* 0x000fe40000004100 */
[-C--:B------:R-:W-:Y:S01]  /*ed80*/  FFMA R31, R26, R0.reuse, R31 ;  /* 0x000000001a1f7223 */ /* 0x080fe2000000001f */
[----:B------:R-:W-:Y:S01]  /*ed90*/  FFMA R35, R30, R0, R35 ;  /* 0x000000001e237223 */ /* 0x000fe20000000023 */
[----:B------:R-:W-:Y:S01]  /*eda0*/  FMUL R39, R24, R2 ;  /* 0x0000000218277220 */ /* 0x000fe20000400000 */
[----:B------:R-:W-:-:S02]  /*edb0*/  HADD2.F32 R24, -RZ, R10.H1_H1 ;  /* 0x3000000aff187230 */ /* 0x000fc40000004100 */
[----:B------:R-:W-:Y:S01]  /*edc0*/  FFMA R13, R12, R0, R13 ;  /* 0x000000000c0d7223 */ /* 0x000fe2000000000d */
[----:B------:R-:W-:Y:S02]  /*edd0*/  HADD2.F32 R12, -RZ, R8.H1_H1 ;  /* 0x30000008ff0c7230 */ /* 0x000fe40000004100 */
[-C--:B------:R-:W-:Y:S01]  /*ede0*/  FMUL R41, R18, R2.reuse ;  /* 0x0000000212297220 */ /* 0x080fe20000400000 */
[----:B------:R-:W-:Y:S02]  /*edf0*/  HADD2.F32 R18, -RZ, R10.H0_H0 ;  /* 0x2000000aff127230 */ /* 0x000fe40000004100 */
[----:B------:R-:W-:Y:S02]  /*ee00*/  HADD2.F32 R26, -RZ, R5.H1_H1 ;  /* 0x30000005ff1a7230 */ /* 0x000fe40000004100 */
[----:B------:R-:W-:Y:S01]  /*ee10*/  FMUL R43, R16, R2 ;  /* 0x00000002102b7220 */ /* 0x000fe20000400000 */
[----:B------:R-:W-:Y:S02]  /*ee20*/  HADD2.F32 R16, -RZ, R9.H1_H1 ;  /* 0x30000009ff107230 */ /* 0x000fe40000004100 */
[----:B------:R-:W-:Y:S01]  /*ee30*/  FFMA R21, R18, R0, R21 ;  /* 0x0000000012157223 */ /* 0x000fe20000000015 */
[----:B------:R-:W-:-:S02]  /*ee40*/  HADD2.F32 R18, -RZ, R11.H0_H0 ;  /* 0x2000000bff127230 */ /* 0x000fc40000004100 */
[----:B------:R-:W-:Y:S01]  /*ee50*/  FMUL R45, R14, R2 ;  /* 0x000000020e2d7220 */ /* 0x000fe20000400000 */
[----:B------:R-:W-:Y:S02]  /*ee60*/  HADD2.F32 R14, -RZ, R9.H0_H0 ;  /* 0x20000009ff0e7230 */ /* 0x000fe40000004100 */
[-C--:B------:R-:W-:Y:S01]  /*ee70*/  FFMA R12, R12, R0.reuse, R15 ;  /* 0x000000000c0c7223 */ /* 0x080fe2000000000f */
[----:B------:R-:W-:Y:S02]  /*ee80*/  HADD2.F32 R30, -RZ, R6.H1_H1 ;  /* 0x30000006ff1e7230 */ /* 0x000fe40000004100 */
[-C--:B------:R-:W-:Y:S01]  /*ee90*/  FFMA R27, R18, R0.reuse, R27 ;  /* 0x00000000121b7223 */ /* 0x080fe2000000001b */
[-C--:B------:R-:W-:Y:S01]  /*eea0*/  FFMA R26, R26, R0.reuse, R37 ;  /* 0x000000001a1a7223 */ /* 0x080fe20000000025 */
[-C--:B------:R-:W-:Y:S01]  /*eeb0*/  FFMA R17, R14, R0.reuse, R17 ;  /* 0x000000000e117223 */ /* 0x080fe20000000011 */
[-C--:B------:R-:W-:Y:S01]  /*eec0*/  FFMA R14, R16, R0.reuse, R19 ;  /* 0x00000000100e7223 */ /* 0x080fe20000000013 */
[----:B------:R-:W-:Y:S01]  /*eed0*/  FFMA R16, R24, R0, R25 ;  /* 0x0000000018107223 */ /* 0x000fe20000000019 */
[----:B------:R-:W-:-:S02]  /*eee0*/  HADD2.F32 R24, -RZ, R11.H1_H1 ;  /* 0x3000000bff187230 */ /* 0x000fc40000004100 */
[-C--:B------:R-:W-:Y:S01]  /*eef0*/  FFMA R43, R32, R0.reuse, R43 ;  /* 0x00000000202b7223 */ /* 0x080fe2000000002b */
[----:B------:R-:W-:Y:S02]  /*ef00*/  F2FP.F16.F32.PACK_AB R12, R12, R13 ;  /* 0x0000000d0c0c723e */ /* 0x000fe400000000ff */
[----:B------:R-:W-:Y:S01]  /*ef10*/  F2FP.F16.F32.PACK_AB R13, R14, R17 ;  /* 0x000000110e0d723e */ /* 0x000fe200000000ff */
[-C--:B------:R-:W-:Y:S01]  /*ef20*/  FFMA R18, R24, R0.reuse, R29 ;  /* 0x0000000018127223 */ /* 0x080fe2000000001d */
[-C--:B------:R-:W-:Y:S01]  /*ef30*/  FFMA R24, R28, R0.reuse, R33 ;  /* 0x000000001c187223 */ /* 0x080fe20000000021 */
[----:B------:R-:W-:Y:S01]  /*ef40*/  HADD2.F32 R28, -RZ, R6.H0_H0 ;  /* 0x20000006ff1c7230 */ /* 0x000fe20000004100 */
[----:B------:R-:W-:Y:S02]  /*ef50*/  F2FP.F16.F32.PACK_AB R14, R16, R21 ;  /* 0x00000015100e723e */ /* 0x000fe400000000ff */
[----:B------:R-:W-:Y:S02]  /*ef60*/  F2FP.F16.F32.PACK_AB R15, R18, R27 ;  /* 0x0000001b120f723e */ /* 0x000fe400000000ff */
[-C--:B------:R-:W-:Y:S01]  /*ef70*/  FFMA R39, R28, R0.reuse, R39 ;  /* 0x000000001c277223 */ /* 0x080fe20000000027 */
[-C--:B------:R-:W-:Y:S01]  /*ef80*/  FFMA R28, R30, R0.reuse, R41 ;  /* 0x000000001e1c7223 */ /* 0x080fe20000000029 */
[----:B------:R-:W-:Y:S01]  /*ef90*/  FFMA R30, R34, R0, R45 ;  /* 0x00000000221e7223 */ /* 0x000fe2000000002d */
[----:B------:R-:W-:Y:S01]  /*efa0*/  F2FP.F16.F32.PACK_AB R25, R26, R35 ;  /* 0x000000231a19723e */ /* 0x000fe200000000ff */
[----:B------:R1:W-:Y:S01]  /*efb0*/  STSM.16.MT88.4 [R3+0x30000], R12 ;  /* 0x0300000c03007844 */ /* 0x0003e20000004200 */
        /* <DEDUP_REMOVED lines=18> */
.L_x_126:
[----:B------:R-:W-:Y:S05]  /*f0e0*/  BSYNC B0 ;  /* 0x0000000000007941 */ /* 0x000fea0003800000 */
.L_x_125:
[----:B------:R-:W-:Y:S06]  /*f0f0*/  BAR.SYNC.DEFER_BLOCKING 0x1, 0x80 ;  /* 0x0042000000007b1d */ /* 0x000fec0000010000 */
[----:B------:R-:W-:Y:S05]  /*f100*/  @!P0 BRA `(.L_x_127) ;  /* 0x0000000000048947 */ /* 0x000fea0003800000 */
[----:B------:R-:W-:Y:S01]  /*f110*/  BPT.TRAP 0x1 ;  /* 0x000000040000795c */ /* 0x000fe20000300000 */
.L_x_127:
[----:B------:R-:W-:Y:S01]  /*f120*/  SYNCS.ARRIVE.TRANS64.RED.A1T0 RZ, [UR10], RZ ;  /* 0x000000ffffff79a7 */ /* 0x000fe2000810040a */
[----:B------:R-:W-:Y:S05]  /*f130*/  @!P0 BRA `(.L_x_128) ;  /* 0x0000000000048947 */ /* 0x000fea0003800000 */
[----:B------:R-:W-:Y:S01]  /*f140*/  BPT.TRAP 0x1 ;  /* 0x000000040000795c */ /* 0x000fe20000300000 */
.L_x_128:
[----:B------:R-:W2:Y:S02]  /*f150*/  SYNCS.PHASECHK.TRANS64.TRYWAIT P3, [UR47+0x344c8], R20 ;  /* 0x0344c814ff0075a7 */ /* 0x000ea4000806016f */
[----:B--2---:R-:W-:Y:S05]  /*f160*/  @!P3 BRA `(.L_x_129) ;  /* 0x0000008400b0b947 */ /* 0x004fea0003800000 */
.L_x_376:
        /* <DEDUP_REMOVED lines=33> */
[--C-:B-1----:R-:W-:Y:S02]  /*f380*/  HADD2.F32 R26, -RZ, R4.reuse.H0_H0 ;  /* 0x20000004ff1a7230 */ /* 0x102fe40000004100 */
[-C--:B------:R-:W-:Y:S01]  /*f390*/  FFMA R19, R18, R0.reuse, R19 ;  /* 0x0000000012137223 */ /* 0x080fe20000000013 */
[----:B------:R-:W-:Y:S02]  /*f3a0*/  HADD2.F32 R28, -RZ, R4.H1_H1 ;  /* 0x30000004ff1c7230 */ /* 0x000fe40000004100 */
[----:B------:R-:W-:Y:S01]  /*f3b0*/  FFMA R18, R24, R0, R207 ;  /* 0x0000000018127223 */ /* 0x000fe200000000cf */
[----:B------:R-:W-:-:S02]  /*f3c0*/  HADD2.F32 R30, -RZ, R5.H0_H0 ;  /* 0x20000005ff1e7230 */ /* 0x000fc40000004100 */
[-C--:B------:R-:W-:Y:S01]  /*f3d0*/  FFMA R21, R26, R0.reuse, R21 ;  /* 0x000000001a157223 */ /* 0x080fe20000000015 */
[----:B------:R-:W-:Y:S02]  /*f3e0*/  HADD2.F32 R12, -RZ, R8.H1_H1 ;  /* 0x30000008ff0c7230 */ /* 0x000fe40000004100 */
        /* <DEDUP_REMOVED lines=37> */
.L_x_131:
[----:B------:R-:W-:Y:S05]  /*f640*/  BSYNC B0 ;  /* 0x0000000000007941 */ /* 0x000fea0003800000 */
.L_x_130:
[----:B------:R-:W-:Y:S06]  /*f650*/  BAR.SYNC.DEFER_BLOCKING 0x1, 0x80 ;  /* 0x0042000000007b1d */ /* 0x000fec0000010000 */
[----:B------:R-:W-:Y:S05]  /*f660*/  @!P0 BRA `(.L_x_132) ;  /* 0x0000000000048947 */ /* 0x000fea0003800000 */
[----:B------:R-:W-:Y:S01]  /*f670*/  BPT.TRAP 0x1 ;  /* 0x000000040000795c */ /* 0x000fe20000300000 */
.L_x_132:
[----:B------:R-:W-:Y:S01]  /*f680*/  SYNCS.ARRIVE.TRANS64.RED.A1T0 RZ, [UR7], RZ ;  /* 0x000000ffffff79a7 */ /* 0x000fe20008100407 */
[----:B------:R-:W-:Y:S05]  /*f690*/  @!P0 BRA `(.L_x_133) ;  /* 0x0000000000048947 */ /* 0x000fea0003800000 */
[----:B------:R-:W-:Y:S01]  /*f6a0*/  BPT.TRAP 0x1 ;  /* 0x000000040000795c */ /* 0x000fe20000300000 */
.L_x_133:
[----:B------:R-:W2:Y:S02]  /*f6b0*/  SYNCS.PHASECHK.TRANS64.TRYWAIT P3, [UR47+0x344d0], R20 ;  /* 0x0344d014ff0075a7 */ /* 0x000ea4000806016f */
[----:B--2---:R-:W-:Y:S05]  /*f6c0*/  @!P3 BRA `(.L_x_134) ;  /* 0x000000800070b947 */ /* 0x004fea0003800000 */
.L_x_377:
        /* <DEDUP_REMOVED lines=77> */
.L_x_136:
[----:B------:R-:W-:Y:S05]  /*fba0*/  BSYNC B0 ;  /* 0x0000000000007941 */ /* 0x000fea0003800000 */
.L_x_135:
[----:B------:R-:W-:Y:S06]  /*fbb0*/  BAR.SYNC.DEFER_BLOCKING 0x1, 0x80 ;  /* 0x0042000000007b1d */ /* 0x000fec0000010000 */
[----:B------:R-:W-:Y:S05]  /*fbc0*/  @!P0 BRA `(.L_x_137) ;  /* 0x0000000000048947 */ /* 0x000fea0003800000 */
[----:B------:R-:W-:Y:S01]  /*fbd0*/  BPT.TRAP 0x1 ;  /* 0x000000040000795c */ /* 0x000fe20000300000 */
.L_x_137:
[----:B------:R-:W-:Y:S01]  /*fbe0*/  SYNCS.ARRIVE.TRANS64.RED.A1T0 RZ, [UR8], RZ ;  /* 0x000000ffffff79a7 */ /* 0x000fe20008100408 */
[----:B------:R-:W-:Y:S05]  /*fbf0*/  @!P0 BRA `(.L_x_138) ;  /* 0x0000000000048947 */ /* 0x000fea0003800000 */
[----:B------:R-:W-:Y:S01]  /*fc00*/  BPT.TRAP 0x1 ;  /* 0x000000040000795c */ /* 0x000fe20000300000 */
.L_x_138:
[----:B------:R-:W2:Y:S02]  /*fc10*/  SYNCS.PHASECHK.TRANS64.TRYWAIT P3, [UR47+0x344d8], R20 ;  /* 0x0344d814ff0075a7 */ /* 0x000ea4000806016f */
[----:B--2---:R-:W-:Y:S05]  /*fc20*/  @!P3 BRA `(.L_x_139) ;  /* 0x0000007c0030b947 */ /* 0x004fea0003800000 */
.L_x_378:
[----:B------:R-:W-:Y:S05]  /*fc30*/  @P1 WARPSYNC.ALL ;  /* 0x0000000000001948 */ /* 0x000fea0003800000 */
[----:B------:R-:W2:Y:S01]  /*fc40*/  @P1 LDSM.16.MT88.4 R8, [R3+0x33000] ;  /* 0x033000000308183b */ /* 0x000ea20000004200 */
[-C--:B------:R-:W-:Y:S01]  /*fc50*/  FMUL R72, R72, R2.reuse ;  /* 0x0000000248487220 */ /* 0x080fe20000400000 */
[-C--:B-1----:R-:W-:Y:S01]  /*fc60*/  FMUL R12, R73, R2.reuse ;  /* 0x00000002490c7220 */ /* 0x082fe20000400000 */
        /* <DEDUP_REMOVED lines=35> */
[--C-:B------:R-:W-:Y:S02]  /*fea0*/  HADD2.F32 R27, -RZ, R4.reuse.H0_H0 ;  /* 0x20000004ff1b7230 */ /* 0x100fe40000004100 */
[-C--:B------:R-:W-:Y:S01]  /*feb0*/  FFMA R31, R31, R0.reuse, R82 ;  /* 0x000000001f1f7223 */ /* 0x080fe20000000052 */
[----:B------:R-:W-:Y:S02]  /*fec0*/  HADD2.F32 R29, -RZ, R4.H1_H1 ;  /* 0x30000004ff1d7230 */ /* 0x000fe40000004100 */
        /* <DEDUP_REMOVED lines=35> */
.L_x_141:
[----:B------:R-:W-:Y:S05]  /*10100*/  BSYNC B0 ;  /* 0x0000000000007941 */ /* 0x000fea0003800000 */
.L_x_140:
[----:B------:R-:W-:Y:S06]  /*10110*/  BAR.SYNC.DEFER_BLOCKING 0x1, 0x80 ;  /* 0x0042000000007b1d */ /* 0x000fec0000010000 */
[----:B------:R-:W-:Y:S05]  /*10120*/  @!P0 BRA `(.L_x_142) ;  /* 0x0000000000048947 */ /* 0x000fea0003800000 */
[----:B------:R-:W-:Y:S01]  /*10130*/  BPT.TRAP 0x1 ;  /* 0x000000040000795c */ /* 0x000fe20000300000 */
.L_x_142:
[----:B------:R-:W-:Y:S01]  /*10140*/  UISETP.NE.AND UP0, UPT, UR52, 0x3, UPT ;  /* 0x000000033400788c */ /* 0x000fe2000bf05270 */
[----:B------:R-:W-:Y:S05]  /*10150*/  SYNCS.ARRIVE.TRANS64.RED.A1T0 RZ, [UR9], RZ ;  /* 0x000000ffffff79a7 */ /* 0x000fea0008100409 */
[----:B------:R-:W-:-:S13]  /*10160*/  PLOP3.LUT P1, PT, PT, PT, UP0, 0x80, 0x0 ;  /* 0x000000000000781c */ /* 0x000fda0003f2f008 */
[----:B------:R-:W-:Y:S05]  /*10170*/  @!P1 BRA `(.L_x_143) ;  /* 0x0000000000049947 */ /* 0x000fea0003800000 */
[----:B------:R-:W-:Y:S01]  /*10180*/  BPT.TRAP 0x1 ;  /* 0x000000040000795c */ /* 0x000fe20000300000 */
.L_x_143:
[C---:B------:R-:W-:Y:S02]  /*10190*/  R2UR UR4, R22.reuse ;  /* 0x00000000160472ca */ /* 0x040fe400000e0000 */
[----:B------:R-:W-:Y:S02]  /*101a0*/  SHF.L.U32 R0, R23, 0x1f, RZ ;  /* 0x0000001f17007819 */ /* 0x000fe400000006ff */
[----:B------:R-:W-:-:S09]  /*101b0*/  LEA R19, R22, UR47, 0x4 ;  /* 0x0000002f16137c11 */ /* 0x000fd2000f8e20ff */
[----:B------:R-:W-:-:S09]  /*101c0*/  ULEA UR4, UR4, UR47, 0x3 ;  /* 0x0000002f04047291 */ /* 0x000fd2000f8e183f */
[----:B------:R-:W2:Y:S02]  /*101d0*/  SYNCS.PHASECHK.TRANS64.TRYWAIT P2, [UR4+0x34400], R0 ;  /* 0x03440000ff0075a7 */ /* 0x000ea40008040144 */
[----:B--2---:R-:W-:Y:S05]  /*101e0*/  @!P2 BRA `(.L_x_144) ;  /* 0x0000007400d8a947 */ /* 0x004fea0003800000 */
.L_x_379:
[----:B------:R-:W2:Y:S01]  /*101f0*/  LDS.128 R16, [R19+0x34530] ;  /* 0x0345300013107984 */ /* 0x000ea20000000c00 */
        /* <DEDUP_REMOVED lines=8> */
.L_x_145:
[----:B------:R-:W-:Y:S01]  /*10280*/  UIADD3 UR4, UR4, 0x34440, URZ ;  /* 0x0003444004047890 */ /* 0x000fe2000fffe03f */
[----:B--2---:R-:W-:Y:S01]  /*10290*/  ISETP.NE.AND P3, PT, R19, RZ, PT ;  /* 0x000000ff1300720c */ /* 0x004fe20003f65270 */
[----:B------:R-:W-:Y:S01]  /*102a0*/  VIADD R22, R22, 0x1 ;  /* 0x0000000116167836 */ /* 0x000fe20000000000 */
[----:B------:R-:W-:Y:S01]  /*102b0*/  MOV R19, RZ ;  /* 0x000000ff00137202 */ /* 0x000fe20000000f00 */
[----:B------:R-:W-:-:S03]  /*102c0*/  UPRMT UR4, UR57, 0x654, UR4 ;  /* 0x0000065439047896 */ /* 0x000fc60008000004 */
[----:B------:R-:W-:-:S04]  /*102d0*/  ISETP.NE.AND P2, PT, R22, 0x8, PT ;  /* 0x000000081600780c */ /* 0x000fc80003f45270 */
[----:B-1----:R-:W-:Y:S02]  /*102e0*/  SEL R0, RZ, 0x1, P2 ;  /* 0x00000001ff007807 */ /* 0x002fe40001000000 */
[----:B---3--:R-:W-:Y:S01]  /*102f0*/  SYNCS.ARRIVE.TRANS64.RED.A1T0 RZ, [UR4], RZ ;  /* 0x000000ffffff79a7 */ /* 0x008fe20008100404 */
[----:B------:R-:W-:Y:S02]  /*10300*/  SEL R22, R22, RZ, P2 ;  /* 0x000000ff16167207 */ /* 0x000fe40001000000 */
[----:B------:R-:W-:Y:S01]  /*10310*/  LOP3.LUT R23, R23, R0, RZ, 0x3c, !PT ;  /* 0x0000000017177212 */ /* 0x000fe200078e3cff */
[----:B------:R-:W-:Y:S06]  /*10320*/  @!P3 BRA `(.L_x_146) ;  /* 0x0000000000b0b947 */ /* 0x000fec0003800000 */
[----:B------:R-:W1:Y:S02]  /*10330*/  LDC.64 R2, c[0x0][0x290] ;  /* 0x0000a400ff027b82 */ /* 0x000e640000000a00 */
[----:B-1----:R-:W-:-:S06]  /*10340*/  IMAD.WIDE R2, R18, 0xc, R2 ;  /* 0x0000000c12027825 */ /* 0x002fcc00078e0202 */
[----:B------:R-:W2:Y:S02]  /*10350*/  LDG.E R2, desc[UR38][R2.64+0x8] ;  /* 0x0000082602027981 */ /* 0x000ea4000c1e1900 */
[----:B--2---:R-:W-:-:S13]  /*10360*/  R2UR UR4, R2 ;  /* 0x00000000020472ca */ /* 0x004fda00000e0000 */
[----:B------:R-:W-:-:S04]  /*10370*/  UIADD3 UR4, UR4, 0x3f, URZ ;  /* 0x0000003f04047890 */ /* 0x000fc8000fffe03f */
[----:B------:R-:W-:-:S04]  /*10380*/  USHF.R.S32.HI UR5, URZ, 0x1f, UR4 ;  /* 0x0000001f3f057899 */ /* 0x000fc80008011404 */
[----:B------:R-:W-:-:S04]  /*10390*/  ULEA.HI UR5, UR5, UR4, URZ, 0x6 ;  /* 0x0000000405057291 */ /* 0x000fc8000f8f303f */
[----:B------:R-:W-:-:S04]  /*103a0*/  USHF.R.S32.HI UR5, URZ, 0x6, UR5 ;  /* 0x000000063f057899 */ /* 0x000fc80008011405 */
[----:B------:R-:W-:-:S04]  /*103b0*/  UIADD3 UR40, UR40, UR5, URZ ;  /* 0x0000000528287290 */ /* 0x000fc8000fffe03f */
[----:B------:R-:W-:Y:S02]  /*103c0*/  USHF.R.U32.HI UR4, URZ, 0x2, UR40 ;  /* 0x000000023f047899 */ /* 0x000fe40008011628 */
[----:B------:R-:W-:Y:S02]  /*103d0*/  UISETP.GT.U32.AND UP0, UPT, UR40, 0x3, UPT ;  /* 0x000000032800788c */ /* 0x000fe4000bf04070 */
[----:B------:R-:W-:Y:S02]  /*103e0*/  ULOP3.LUT UR4, UR4, 0x1, URZ, 0xc0, !UPT ;  /* 0x0000000104047892 */ /* 0x000fe4000f8ec03f */
[----:B------:R-:W-:Y:S02]  /*103f0*/  UISETP.LT.U32.AND UP0, UPT, UR5, 0x4, UP0 ;  /* 0x000000040500788c */ /* 0x000fe40008701070 */
[----:B------:R-:W-:-:S04]  /*10400*/  UISETP.NE.U32.AND UP1, UPT, UR4, 0x1, UPT ;  /* 0x000000010400788c */ /* 0x000fc8000bf25070 */
[----:B------:R-:W-:Y:S02]  /*10410*/  UISETP.GT.U32.AND UP1, UPT, UR5, 0x3, !UP1 ;  /* 0x000000030500788c */ /* 0x000fe4000cf24070 */
[----:B------:R-:W-:Y:S02]  /*10420*/  USEL UR5, URZ, 0x1, !UP0 ;  /* 0x000000013f057887 */ /* 0x000fe4000c000000 */
[----:B------:R-:W-:-:S04]  /*10430*/  USEL UR4, URZ, 0x1, !UP1 ;  /* 0x000000013f047887 */ /* 0x000fc8000c800000 */
[----:B------:R-:W-:Y:S01]  /*10440*/  ULOP3.LUT UR41, UR4, UR41, UR5, 0x96, !UPT ;  /* 0x0000002904297292 */ /* 0x000fe2000f8e9605 */
[----:B------:R-:W-:Y:S11]  /*10450*/  @!P1 BRA `(.L_x_147) ;  /* 0x0000000000049947 */ /* 0x000ff60003800000 */
[----:B------:R-:W-:Y:S01]  /*10460*/  BPT.TRAP 0x1 ;  /* 0x000000040000795c */ /* 0x000fe20000300000 */
.L_x_147:
[C---:B------:R-:W-:Y:S02]  /*10470*/  R2UR UR4, R22.reuse ;  /* 0x00000000160472ca */ /* 0x040fe400000e0000 */
[----:B------:R-:W-:Y:S02]  /*10480*/  SHF.L.U32 R2, R23, 0x1f, RZ ;  /* 0x0000001f17027819 */ /* 0x000fe400000006ff */
[----:B------:R-:W-:-:S09]  /*10490*/  LEA R0, R22, UR47, 0x4 ;  /* 0x0000002f16007c11 */ /* 0x000fd2000f8e20ff */
[----:B------:R-:W-:-:S09]  /*104a0*/  ULEA UR4, UR4, UR47, 0x3 ;  /* 0x0000002f04047291 */ /* 0x000fd2000f8e183f */
[----:B------:R-:W1:Y:S02]  /*104b0*/  SYNCS.PHASECHK.TRANS64.TRYWAIT P2, [UR4+0x34400], R2 ;  /* 0x03440002ff0075a7 */ /* 0x000e640008040144 */
[----:B-1----:R-:W-:Y:S05]  /*104c0*/  @!P2 BRA `(.L_x_148) ;  /* 0x000000740038a947 */ /* 0x002fea0003800000 */
.L_x_380:
[----:B------:R2:W3:Y:S01]  /*104d0*/  LDS.128 R16, [R0+0x34530] ;  /* 0x0345300000107984 */ /* 0x0004e20000000c00 */
[----:B------:R-:W-:Y:S01]  /*104e0*/  @!PT LDS RZ, [RZ] ;  /* 0x00000000fffff984 */ /* 0x000fe20000000800 */
[----:B------:R-:W-:Y:S01]  /*104f0*/  @!PT LDS RZ, [RZ] ;  /* 0x00000000fffff984 */ /* 0x000fe20000000800 */
[----:B------:R-:W-:Y:S01]  /*10500*/  @!PT LDS RZ, [RZ] ;  /* 0x00000000fffff984 */ /* 0x000fe20000000800 */
[----:B------:R-:W-:Y:S01]  /*10510*/  @!PT LDS RZ, [RZ] ;  /* 0x00000000fffff984 */ /* 0x000fe20000000800 */
[----:B------:R4:W-:Y:S06]  /*10520*/  MEMBAR.ALL.CTA ;  /* 0x0000000000007992 */ /* 0x0009ec0000008000 */
[----:B----4-:R-:W4:Y:S01]  /*10530*/  FENCE.VIEW.ASYNC.S ;  /* 0x00000000000073c6 */ /* 0x010f220000000000 */
[----:B--2---:R-:W-:Y:S05]  /*10540*/  @!P1 BRA `(.L_x_149) ;  /* 0x0000000000049947 */ /* 0x004fea0003800000 */
[----:B------:R-:W-:Y:S01]  /*10550*/  BPT.TRAP 0x1 ;  /* 0x000000040000795c */ /* 0x000fe20000300000 */
.L_x_149:
[----:B------:R-:W-:Y:S01]  /*10560*/  UIADD3 UR4, UR4, 0x34440, URZ ;  /* 0x0003444004047890 */ /* 0x000fe2000fffe03f */
[----:B------:R-:W-:Y:S01]  /*10570*/  VIADD R22, R22, 0x1 ;  /* 0x0000000116167836 */ /* 0x000fe20000000000 */
[----:B------:R-:W-:Y:S02]  /*10580*/  ULOP3.LUT UR40, UR40, 0x3, URZ, 0xc0, !UPT ;  /* 0x0000000328287892 */ /* 0x000fe4000f8ec03f */
[----:B------:R-:W-:Y:S02]  /*10590*/  UPRMT UR4, UR57, 0x654, UR4 ;  /* 0x0000065439047896 */ /* 0x000fe40008000004 */
[----:B------:R-:W-:-:S04]  /*105a0*/  ISETP.NE.AND P1, PT, R22, 0x8, PT ;  /* 0x000000081600780c */ /* 0x000fc80003f25270 */
[----:B------:R-:W-:Y:S02]  /*105b0*/  SEL R0, RZ, 0x1, P1 ;  /* 0x00000001ff007807 */ /* 0x000fe40000800000 */
[----:B------:R-:W-:Y:S01]  /*105c0*/  SEL R22, R22, RZ, P1 ;  /* 0x000000ff16167207 */ /* 0x000fe20000800000 */
[----:B----4-:R-:W-:Y:S01]  /*105d0*/  SYNCS.ARRIVE.TRANS64.RED.A1T0 RZ, [UR4], RZ ;  /* 0x000000ffffff79a7 */ /* 0x010fe20008100404 */
[----:B------:R-:W-:-:S07]  /*105e0*/  LOP3.LUT R23, R23, R0, RZ, 0x3c, !PT ;  /* 0x0000000017177212 */ /* 0x000fce00078e3cff */
.L_x_146:
[----:B---3--:R-:W-:Y:S02]  /*105f0*/  ISETP.NE.AND P1, PT, R19, RZ, PT ;  /* 0x000000ff1300720c */ /* 0x008fe40003f25270 */
[CC--:B------:R-:W-:Y:S02]  /*10600*/  ISETP.NE.AND P2, PT, R218.reuse, R18.reuse, PT ;  /* 0x00000012da00720c */ /* 0x0c0fe40003f45270 */
[----:B------:R-:W-:-:S13]  /*10610*/  ISETP.EQ.OR P3, PT, R218, R18, !P1 ;  /* 0x00000012da00720c */ /* 0x000fda0004f62670 */
[----:B------:R-:W-:Y:S05]  /*10620*/  @P3 BRA `(.L_x_150) ;  /* 0x0000000000fc3947 */ /* 0x000fea0003800000 */
[----:B------:R-:W-:-:S13]  /*10630*/  ISETP.NE.AND P3, PT, RZ, UR51, PT ;  /* 0x00000033ff007c0c */ /* 0x000fda000bf65270 */
[----:B------:R-:W-:Y:S05]  /*10640*/  @P3 BRA `(.L_x_150) ;  /* 0x0000000000f43947 */ /* 0x000fea0003800000 */
[----:B------:R-:W2:Y:S01]  /*10650*/  S2R R0, SR_LANEID ;  /* 0x0000000000007919 */ /* 0x000ea20000000000 */
[----:B------:R-:W-:Y:S01]  /*10660*/  ELECT P3, URZ, PT ;  /* 0x00000000003f782f */ /* 0x000fe20003860000 */
[----:B------:R-:W-:Y:S01]  /*10670*/  BSSY B0, `(.L_x_151) ;  /* 0x000002f000007945 */ /* 0x000fe20003800000 */
[----:B--2---:R-:W-:-:S11]  /*10680*/  SHF.L.U32 R15, R0, 0x2, RZ ;  /* 0x00000002000f7819 */ /* 0x004fd600000006ff */
[----:B------:R-:W-:Y:S05]  /*10690*/  @!P3 BRA `(.L_x_152) ;  /* 0x0000000000b0b947 */ /* 0x000fea0003800000 */
[----:B------:R-:W-:Y:S01]  /*106a0*/  IMAD.SHL.U32 R0, R18, 0x8, RZ ;  /* 0x0000000812007824 */ /* 0x000fe200078e00ff */
[----:B-1----:R-:W-:Y:S01]  /*106b0*/  SHF.R.S32.HI R3, RZ, 0x1f, R18 ;  /* 0x0000001fff037819 */ /* 0x002fe20000011412 */
[----:B------:R-:W-:-:S03]  /*106c0*/  ULDC.64 UR4, c[0x0][0x820] ;  /* 0x0002080000047ab9 */ /* 0x000fc60000000a00 */
[----:B------:R-:W-:Y:S02]  /*106d0*/  SHF.L.U64.HI R8, R18, 0x3, R3 ;  /* 0x0000000312087819 */ /* 0x000fe40000010203 */
[----:B------:R-:W-:Y:S01]  /*106e0*/  IADD3 R4, P3, R0, UR4, RZ ;  /* 0x0000000400047c10 */ /* 0x000fe2000ff7e0ff */
[----:B------:R-:W1:Y:S03]  /*106f0*/  LDC.64 R2, c[0x0][0x290] ;  /* 0x0000a400ff027b82 */ /* 0x000e660000000a00 */
[----:B------:R-:W-:Y:S01]  /*10700*/  IADD3.X R5, R8, UR5, RZ, P3, !PT ;  /* 0x0000000508057c10 */ /* 0x000fe20009ffe4ff */
[----:B------:R-:W-:-:S05]  /*10710*/  ULDC.64 UR4, c[0x0][0x818] ;  /* 0x0002060000047ab9 */ /* 0x000fca0000000a00 */
[----:B------:R-:W2:Y:S01]  /*10720*/  LDG.E.64 R4, desc[UR38][R4.64] ;  /* 0x0000002604047981 */ /* 0x000ea2000c1e1b00 */
[----:B-1----:R-:W-:Y:S01]  /*10730*/  IMAD.WIDE R6, R18, 0xc, R2 ;  /* 0x0000000c12067825 */ /* 0x002fe200078e0202 */
[----:B------:R-:W-:Y:S02]  /*10740*/  IADD3 R2, P3, R0, UR4, RZ ;  /* 0x0000000400027c10 */ /* 0x000fe4000ff7e0ff */
[----:B------:R-:W1:Y:S02]  /*10750*/  LDS R0, [UR48+0x1c] ;  /* 0x00001c30ff007984 */ /* 0x000e640008000800 */
[----:B------:R-:W-:Y:S02]  /*10760*/  IADD3.X R3, R8, UR5, RZ, P3, !PT ;  /* 0x0000000508037c10 */ /* 0x000fe40009ffe4ff */
[----:B------:R-:W3:Y:S04]  /*10770*/  LDG.E R12, desc[UR38][R6.64] ;  /* 0x00000026060c7981 */ /* 0x000ee8000c1e1900 */
[----:B------:R4:W5:Y:S04]  /*10780*/  LDG.E R13, desc[UR38][R6.64+0x4] ;  /* 0x00000426060d7981 */ /* 0x000968000c1e1900 */
[----:B------:R-:W5:Y:S01]  /*10790*/  LDG.E.64 R2, desc[UR38][R2.64] ;  /* 0x0000002602027981 */ /* 0x000f62000c1e1b00 */
[----:B------:R-:W-:-:S03]  /*107a0*/  MOV R8, UR48 ;  /* 0x0000003000087c02 */ /* 0x000fc60008000f00 */
[----:B------:R-:W-:Y:S01]  /*107b0*/  STS [UR48+0x30], RZ ;  /* 0x000030ffff007988 */ /* 0x000fe20008000830 */
[----:B------:R-:W-:Y:S02]  /*107c0*/  SHF.R.U64 R8, R8, 0x4, RZ ;  /* 0x0000000408087819 */ /* 0x000fe400000012ff */
[----:B----4-:R-:W-:-:S03]  /*107d0*/  CS2R R6, SRZ ;  /* 0x0000000000067805 */ /* 0x010fc6000001ff00 */
[----:B------:R-:W-:Y:S04]  /*107e0*/  STS [UR48+0x10], R8 ;  /* 0x00001008ff007988 */ /* 0x000fe80008000830 */
[----:B------:R-:W-:Y:S01]  /*107f0*/  STS [UR48+0x14], R8 ;  /* 0x00001408ff007988 */ /* 0x000fe20008000830 */
[C---:B--2---:R-:W-:Y:S01]  /*10800*/  SHF.L.U64.HI R11, R4.reuse, 0x1, R5 ;  /* 0x00000001040b7819 */ /* 0x044fe20000010205 */
[----:B------:R-:W-:-:S03]  /*10810*/  IMAD.SHL.U32 R10, R4, 0x2, RZ ;  /* 0x00000002040a7824 */ /* 0x000fc600078e00ff */
[----:B------:R-:W-:Y:S02]  /*10820*/  LOP3.LUT R11, R11, 0x1fffffff, RZ, 0xc0, !PT ;  /* 0x1fffffff0b0b7812 */ /* 0x000fe400078ec0ff */
[----:B------:R-:W-:Y:S02]  /*10830*/  LOP3.LUT R10, R10, 0xfffffffe, RZ, 0xc0, !PT ;  /* 0xfffffffe0a0a7812 */ /* 0x000fe400078ec0ff */
[--C-:B------:R-:W-:Y:S02]  /*10840*/  SHF.R.U32.HI R5, RZ, 0x4, R11.reuse ;  /* 0x00000004ff057819 */ /* 0x100fe4000001160b */
[----:B------:R-:W-:Y:S02]  /*10850*/  SHF.R.U64 R10, R10, 0x4, R11 ;  /* 0x000000040a0a7819 */ /* 0x000fe4000000120b */
[----:B-1----:R-:W-:-:S03]  /*10860*/  LOP3.LUT R0, R0, 0xf, R5, 0xb8, !PT ;  /* 0x0000000f00007812 */ /* 0x002fc600078eb805 */
[----:B------:R-:W-:Y:S04]  /*10870*/  STS [UR48+0xc], R10 ;  /* 0x00000c0aff007988 */ /* 0x000fe80008000830 */
[----:B------:R-:W-:Y:S01]  /*10880*/  STS [UR48+0x1c], R0 ;  /* 0x00001c00ff007988 */ /* 0x000fe20008000830 */
[----:B---3--:R-:W-:-:S03]  /*10890*/  IADD3 R4, R12, -0x1, RZ ;  /* 0xffffffff0c047810 */ /* 0x008fc60007ffe0ff */
[----:B------:R-:W1:Y:S04]  /*108a0*/  LDS R5, [UR48+0x1c] ;  /* 0x00001c30ff057984 */ /* 0x000e680008000800 */
[----:B-----5:R-:W-:Y:S01]  /*108b0*/  STS.64 [UR48], R2 ;  /* 0x00000002ff007988 */ /* 0x020fe20008000a30 */
[----:B-1----:R-:W-:-:S05]  /*108c0*/  LOP3.LUT R5, R5, 0xf0, RZ, 0xb8, !PT ;  /* 0x000000f005057812 */ /* 0x002fca00078eb8ff */
[----:B------:R1:W-:Y:S04]  /*108d0*/  STS [UR48+0x1c], R5 ;  /* 0x00001c05ff007988 */ /* 0x0003e80008000830 */
[----:B------:R-:W2:Y:S01]  /*108e0*/  LDS R9, [UR48+0x1c] ;  /* 0x00001c30ff097984 */ /* 0x000ea20008000800 */
[----:B-1----:R-:W-:-:S05]  /*108f0*/  VIADD R5, R13, 0xffffffff ;  /* 0xffffffff0d057836 */ /* 0x002fca0000000000 */
[----:B------:R-:W-:Y:S01]  /*10900*/  STS.128 [UR48+0x20], R4 ;  /* 0x00002004ff007988 */ /* 0x000fe20008000c30 */
[----:B--2---:R-:W-:-:S05]  /*10910*/  LOP3.LUT R9, R9, 0xf00, RZ, 0xb8, !PT ;  /* 0x00000f0009097812 */ /* 0x004fca00078eb8ff */
[----:B------:R-:W-:Y:S04]  /*10920*/  STS.64 [UR48+0x18], R8 ;  /* 0x00001808ff007988 */ /* 0x000fe80008000a30 */
[----:B------:R-:W1:Y:S02]  /*10930*/  LDS R14, [UR48+0x1c] ;  /* 0x00001c30ff0e7984 */ /* 0x000e640008000800 */
[----:B-1----:R-:W-:-:S05]  /*10940*/  LOP3.LUT R0, R14, 0xf000, RZ, 0xb8, !PT ;  /* 0x0000f0000e007812 */ /* 0x002fca00078eb8ff */
[----:B------:R2:W-:Y:S02]  /*10950*/  STS [UR48+0x1c], R0 ;  /* 0x00001c00ff007988 */ /* 0x0005e40008000830 */
.L_x_152:
[----:B------:R-:W-:Y:S05]  /*10960*/  BSYNC B0 ;  /* 0x0000000000007941 */ /* 0x000fea0003800000 */
.L_x_151:
[----:B------:R-:W-:Y:S01]  /*10970*/  NOP ;  /* 0x0000000000007918 */ /* 0x000fe20000000000 */
[----:B------:R3:W4:Y:S01]  /*10980*/  LDS R5, [R15+UR48] ;  /* 0x000000300f057984 */ /* 0x0007220008000800 */
[----:B------:R-:W-:Y:S02]  /*10990*/  ELECT P3, URZ, PT ;  /* 0x00000000003f782f */ /* 0x000fe40003860000 */
[----:B-1----:R-:W-:Y:S01]  /*109a0*/  IADD3 R2, P4, R15, UR36, RZ ;  /* 0x000000240f027c10 */ /* 0x002fe2000ff9e0ff */
[----:B------:R-:W-:Y:S03]  /*109b0*/  BSSY B0, `(.L_x_153) ;  /* 0x0000005000007945 */ /* 0x000fe60003800000 */
[----:B------:R-:W-:-:S07]  /*109c0*/  IADD3.X R3, RZ, UR37, RZ, P4, !PT ;  /* 0x00000025ff037c10 */ /* 0x000fce000a7fe4ff */
[----:B---3--:R-:W-:Y:S05]  /*109d0*/  @!P3 BRA `(.L_x_154) ;  /* 0x000000000008b947 */ /* 0x008fea0003800000 */
[----:B------:R0:W-:Y:S01]  /*109e0*/  UTMACMDFLUSH ;  /* 0x00000000000079b7 */ /* 0x0001e20000000000 */
[----:B------:R-:W-:-:S04]  /*109f0*/  DEPBAR.LE SB0, 0x0 ;  /* 0x000080000000791a */ /* 0x000fc80000000000 */
.L_x_154:
[----:B------:R-:W-:Y:S05]  /*10a00*/  BSYNC B0 ;  /* 0x0000000000007941 */ /* 0x000fea0003800000 */
.L_x_153:
[----:B----4-:R3:W5:Y:S02]  /*10a10*/  ATOMG.E.EXCH.STRONG.GPU PT, RZ, [R2], R5 ;  /* 0x0000000502ff73a8 */ /* 0x01076400041ee100 */
.L_x_150:
[----:B------:R-:W-:-:S04]  /*10a20*/  DEPBAR.LE SB0, 0x0 ;  /* 0x000080000000791a */ /* 0x000fc80000000000 */
[----:B------:R-:W-:Y:S05]  /*10a30*/  @!P0 BRA `(.L_x_155) ;  /* 0x0000000000048947 */ /* 0x000fea0003800000 */
[----:B------:R-:W-:Y:S01]  /*10a40*/  BPT.TRAP 0x1 ;  /* 0x000000040000795c */ /* 0x000fe20000300000 */
.L_x_155:
[----:B--2---:R-:W-:Y:S01]  /*10a50*/  IMAD.U32 R0, RZ, RZ, UR53 ;  /* 0x00000035ff007e24 */ /* 0x004fe2000f8e00ff */
[----:B-----5:R-:W-:Y:S01]  /*10a60*/  SYNCS.ARRIVE.TRANS64.RED.A1T0 RZ, [UR10], RZ ;  /* 0x000000ffffff79a7 */ /* 0x020fe2000810040a */
[----:B---3--:R-:W-:Y:S02]  /*10a70*/  SEL R5, RZ, 0x1, !P2 ;  /* 0x00000001ff057807 */ /* 0x008fe40005000000 */
[----:B------:R-:W-:Y:S01]  /*10a80*/  LOP3.LUT R216, R216, 0x1, RZ, 0x3c, !PT ;  /* 0x00000001d8d87812 */ /* 0x000fe200078e3cff */
[----:B------:R2:W-:Y:S01]  /*10a90*/  SYNCS.ARRIVE.TRANS64.A1T0 RZ, [R0+UR49], RZ ;  /* 0x000000ff00ff79a7 */ /* 0x0005e20008100031 */
[----:B------:R-:W-:Y:S05]  /*10aa0*/  @P1 BRA `(.L_x_156) ;  /* 0xffffff2c00e01947 */ /* 0x000fea000383ffff */
[----:B------:R-:W-:Y:S05]  /*10ab0*/  EXIT ;  /* 0x000000000000794d */ /* 0x000fea0003800000 */
.L_x_23:
[----:B------:R-:W-:-:S08]  /*10ac0*/  NOP ;  /* 0x0000000000007918 */ /* 0x000fd00000000000 */
[----:B----45:R-:W1:-:S00]  /*10ad0*/  USETMAXREG.DEALLOC.CTAPOOL 0x28 ;  /* 0x00000028000079c8 */ /* 0x030e4000080e0500 */
[----:B------:R-:W-:-:S06]  /*10ae0*/  UISETP.NE.AND UP1, UPT, UR51, 0x3, UPT ;  /* 0x000000033300788c */ /* 0x000fcc000bf25270 */
[----:B------:R-:W-:-:S13]  /*10af0*/  PLOP3.LUT P1, PT, PT, PT, UP1, 0x80, 0x0 ;  /* 0x000000000000781c */ /* 0x000fda0003f2f018 */
[----:B-1----:R-:W-:Y:S05]  /*10b00*/  @!P1 BRA `(.L_x_157) ;  /* 0x0000004000ac9947 */ /* 0x002fea0003800000 */
[----:B------:R-:W-:-:S13]  /*10b10*/  ISETP.NE.AND P0, PT, RZ, UR51, PT ;  /* 0x00000033ff007c0c */ /* 0x000fda000bf05270 */
[----:B------:R-:W-:Y:S05]  /*10b20*/  @!P0 BRA `(.L_x_158) ;  /* 0x0000002400b48947 */ /* 0x000fea0003800000 */
[----:B------:R-:W-:-:S06]  /*10b30*/  UISETP.NE.AND UP0, UPT, UR51, 0x2, UPT ;  /* 0x000000023300788c */ /* 0x000fcc000bf05270 */
[----:B------:R-:W-:-:S13]  /*10b40*/  PLOP3.LUT P0, PT, PT, PT, UP0, 0x80, 0x0 ;  /* 0x000000000000781c */ /* 0x000fda0003f0f008 */
[----:B--2---:R-:W-:Y:S05]  /*10b50*/  @P0 EXIT ;  /* 0x000000000000094d */ /* 0x004fea0003800000 */
[----:B------:R-:W1:Y:S01]  /*10b60*/  S2UR UR4, SR_CTAID.Y ;  /* 0x00000000000479c3 */ /* 0x000e620000002600 */
[----:B------:R-:W-:Y:S01]  /*10b70*/  ELECT P0, URZ, PT ;  /* 0x00000000003f782f */ /* 0x000fe20003800000 */
[----:B------:R-:W-:Y:S01]  /*10b80*/  BSSY B0, `(.L_x_159) ;  /* 0x0000023000007945 */ /* 0x000fe20003800000 */
[----:B-1----:R-:W-:-:S11]  /*10b90*/  UIMAD UR4, UR4, UR60, UR56 ;  /* 0x0000003c040472a4 */ /* 0x002fd6000f8e0238 */
[----:B------:R-:W-:Y:S05]  /*10ba0*/  @!P0 BRA `(.L_x_160) ;  /* 0x0000000000808947 */ /* 0x000fea0003800000 */
[----:B------:R-:W-:Y:S01]  /*10bb0*/  STL.64 [R1+0x110], R18 ;  /* 0x0001101201007387 */ /* 0x000fe20000100a00 */
[----:B------:R-:W1:Y:S01]  /*10bc0*/  LDC.64 R14, c[0x0][0x628] ;  /* 0x00018a00ff0e7b82 */ /* 0x000e620000000a00 */
[----:B------:R-:W-:Y:S02]  /*10bd0*/  UMOV UR5, 0x400 ;  /* 0x0000040000057882 */ /* 0x000fe40000000000 */
[----:B------:R2:W-:Y:S01]  /*10be0*/  STL.64 [R1+0x108], R16 ;  /* 0x0001081001007387 */ /* 0x0005e20000100a00 */
[----:B------:R-:W-:-:S03]  /*10bf0*/  ULEA UR5, UR58, UR5, 0x18 ;  /* 0x000000053a057291 */ /* 0x000fc6000f8ec03f */
[----:B------:R3:W-:Y:S01]  /*10c00*/  STL [R1+0x100], R13 ;  /* 0x0001000d01007387 */ /* 0x0007e20000100800 */
[----:B------:R-:W4:Y:S08]  /*10c10*/  LDC.64 R4, c[0x0][0x600] ;  /* 0x00018000ff047b82 */ /* 0x000f300000000a00 */
[----:B--2---:R-:W2:Y:S08]  /*10c20*/  LDC.64 R16, c[0x0][0x610] ;  /* 0x00018400ff107b82 */ /* 0x004eb00000000a00 */
[----:B------:R-:W2:Y:S08]  /*10c30*/  LDC.64 R18, c[0x0][0x618] ;  /* 0x00018600ff127b82 */ /* 0x000eb00000000a00 */
[----:B---3--:R-:W1:Y:S08]  /*10c40*/  LDC.64 R12, c[0x0][0x620] ;  /* 0x00018800ff0c7b82 */ /* 0x008e700000000a00 */
[----:B------:R-:W4:Y:S01]  /*10c50*/  LDC.64 R6, c[0x0][0x608] ;  /* 0x00018200ff067b82 */ /* 0x000f220000000a00 */
[----:B--2---:R2:W-:Y:S07]  /*10c60*/  STS.128 [UR5+0x34710], R16 ;  /* 0x03471010ff007988 */ /* 0x0045ee0008000c05 */
[----:B------:R-:W3:Y:S01]  /*10c70*/  LDC.64 R32, c[0x0][0x630] ;  /* 0x00018c00ff207b82 */ /* 0x000ee20000000a00 */
[----:B-1----:R1:W-:Y:S07]  /*10c80*/  STS.128 [UR5+0x34720], R12 ;  /* 0x0347200cff007988 */ /* 0x0023ee0008000c05 */
[----:B------:R-:W3:Y:S01]  /*10c90*/  LDC.64 R34, c[0x0][0x638] ;  /* 0x00018e00ff227b82 */ /* 0x000ee20000000a00 */
[----:B--2---:R2:W5:Y:S07]  /*10ca0*/  LDL.LU.64 R18, [R1+0x110] ;  /* 0x0001100001127983 */ /* 0x00456e0000300a00 */
[----:B------:R-:W2:Y:S01]  /*10cb0*/  LDC.64 R28, c[0x0][0x640] ;  /* 0x00019000ff1c7b82 */ /* 0x000ea20000000a00 */
[----:B------:R2:W5:Y:S04]  /*10cc0*/  LDL.LU.64 R16, [R1+0x108] ;  /* 0x0001080001107983 */ /* 0x0005680000300a00 */
[----:B-1----:R1:W5:Y:S03]  /*10cd0*/  LDL.LU R13, [R1+0x100] ;  /* 0x00010000010d7983 */ /* 0x0023660000300800 */
[----:B------:R-:W2:Y:S01]  /*10ce0*/  LDC.64 R30, c[0x0][0x648] ;  /* 0x00019200ff1e7b82 */ /* 0x000ea20000000a00 */
[----:B----4-:R4:W-:Y:S07]  /*10cf0*/  STS.128 [UR5+0x34700], R4 ;  /* 0x03470004ff007988 */ /* 0x0109ee0008000c05 */
[----:B------:R-:W1:Y:S08]  /*10d00*/  LDC.64 R24, c[0x0][0x650] ;  /* 0x00019400ff187b82 */ /* 0x000e700000000a00 */
[----:B------:R-:W1:Y:S08]  /*10d10*/  LDC.64 R26, c[0x0][0x658] ;  /* 0x00019600ff1a7b82 */ /* 0x000e700000000a00 */
[----:B------:R-:W1:Y:S08]  /*10d20*/  LDC.64 R8, c[0x0][0x660] ;  /* 0x00019800ff087b82 */ /* 0x000e700000000a00 */
[----:B------:R-:W1:Y:S08]  /*10d30*/  LDC.64 R10, c[0x0][0x668] ;  /* 0x00019a00ff0a7b82 */ /* 0x000e700000000a00 */
[----:B----4-:R-:W4:Y:S08]  /*10d40*/  LDC.64 R4, c[0x0][0x670] ;  /* 0x00019c00ff047b82 */ /* 0x010f300000000a00 */
[----:B------:R-:W4:Y:S01]  /*10d50*/  LDC.64 R6, c[0x0][0x678] ;  /* 0x00019e00ff067b82 */ /* 0x000f220000000a00 */
[----:B---3--:R3:W-:Y:S04]  /*10d60*/  STS.128 [UR5+0x34730], R32 ;  /* 0x03473020ff007988 */ /* 0x0087e80008000c05 */
[----:B--2---:R3:W-:Y:S04]  /*10d70*/  STS.128 [UR5+0x34740], R28 ;  /* 0x0347401cff007988 */ /* 0x0047e80008000c05 */
[----:B-1----:R3:W-:Y:S04]  /*10d80*/  STS.128 [UR5+0x34750], R24 ;  /* 0x03475018ff007988 */ /* 0x0027e80008000c05 */
[----:B------:R3:W-:Y:S04]  /*10d90*/  STS.128 [UR5+0x34760], R8 ;  /* 0x03476008ff007988 */ /* 0x0007e80008000c05 */
[----:B----4-:R3:W-:Y:S02]  /*10da0*/  STS.128 [UR5+0x34770], R4 ;  /* 0x03477004ff007988 */ /* 0x0107e40008000c05 */
.L_x_160:
[----:B------:R-:W-:Y:S05]  /*10db0*/  BSYNC B0 ;  /* 0x0000000000007941 */ /* 0x000fea0003800000 */
.L_x_159:
[----:B------:R-:W-:Y:S01]  /*10dc0*/  ELECT P0, URZ, PT ;  /* 0x00000000003f782f */ /* 0x000fe20003800000 */
[----:B------:R-:W-:Y:S01]  /*10dd0*/  NOP ;  /* 0x0000000000007918 */ /* 0x000fe20000000000 */
[----:B------:R-:W-:Y:S01]  /*10de0*/  ULDC UR5, c[0x0][0x884] ;  /* 0x0002210000057ab9 */ /* 0x000fe20000000800 */
[----:B------:R-:W-:Y:S01]  /*10df0*/  ULDC.64 UR12, c[0x0][0x800] ;  /* 0x00020000000c7ab9 */ /* 0x000fe20000000a00 */
[----:B------:R-:W-:Y:S01]  /*10e00*/  ULEA UR4, UR5, UR4, 0x1 ;  /* 0x0000000405047291 */ /* 0x000fe2000f8e083f */
[----:B------:R-:W-:Y:S03]  /*10e10*/  BSSY B0, `(.L_x_161) ;  /* 0x0000033000007945 */ /* 0x000fe60003800000 */
[----:B------:R-:W-:-:S05]  /*10e20*/  UIMAD.WIDE UR12, UR4, 0x80, UR12 ;  /* 0x00000080040c78a5 */ /* 0x000fca000f8e020c */
[----:B------:R-:W-:Y:S07]  /*10e30*/  @!P0 BRA `(.L_x_162) ;  /* 0x0000000000c08947 */ /* 0x000fee0003800000 */
[----:B------:R-:W-:Y:S01]  /*10e40*/  ULDC.64 UR4, c[0x0][0x808] ;  /* 0x0002020000047ab9 */ /* 0x000fe20000000a00 */
[----:B------:R-:W-:Y:S01]  /*10e50*/  ULDC.64 UR6, c[0x0][0x810] ;  /* 0x0002040000067ab9 */ /* 0x000fe20000000a00 */
[----:B------:R-:W-:Y:S02]  /*10e60*/  ISETP.NE.U32.AND P0, PT, RZ, UR4, PT ;  /* 0x00000004ff007c0c */ /* 0x000fe4000bf05070 */
[----:B------:R-:W-:Y:S02]  /*10e70*/  ISETP.NE.U32.AND P1, PT, RZ, UR6, PT ;  /* 0x00000006ff007c0c */ /* 0x000fe4000bf25070 */
[----:B------:R-:W-:Y:S02]  /*10e80*/  ISETP.NE.AND.EX P0, PT, RZ, UR5, PT, P0 ;  /* 0x00000005ff007c0c */ /* 0x000fe4000bf05300 */
[----:B------:R-:W-:-:S11]  /*10e90*/  ISETP.NE.AND.EX P1, PT, RZ, UR7, PT, P1 ;  /* 0x00000007ff007c0c */ /* 0x000fd6000bf25310 */
[----:B------:R-:W-:Y:S05]  /*10ea0*/  @!P0 BRA `(.L_x_163) ;  /* 0x0000000000188947 */ /* 0x000fea0003800000 */
[----:B------:R-:W1:Y:S02]  /*10eb0*/  LDC.64 R2, c[0x0][0x808] ;  /* 0x00020200ff027b82 */ /* 0x000e640000000a00 */
[----:B-1---5:R-:W-:-:S06]  /*10ec0*/  IMAD.WIDE R2, R18, 0x8, R2 ;  /* 0x0000000812027825 */ /* 0x022fcc00078e0202 */
[----:B------:R-:W2:Y:S01]  /*10ed0*/  LDG.E.64 R2, desc[UR38][R2.64] ;  /* 0x0000002602027981 */ /* 0x000ea2000c1e1b00 */
[----:B------:R-:W-:Y:S02]  /*10ee0*/  UMOV UR4, 0x400 ;  /* 0x0000040000047882 */ /* 0x000fe40000000000 */
[----:B------:R-:W-:-:S09]  /*10ef0*/  ULEA UR4, UR58, UR4, 0x18 ;  /* 0x000000043a047291 */ /* 0x000fd2000f8ec03f */
[----:B--2---:R1:W-:Y:S03]  /*10f00*/  STS.64 [UR4+0x34700], R2 ;  /* 0x03470002ff007988 */ /* 0x0043e60008000a04 */
.L_x_163:
[----:B------:R-:W-:Y:S05]  /*10f10*/  @!P1 BRA `(.L_x_162) ;  /* 0x0000000000889947 */ /* 0x000fea0003800000 */
[----:B-1----:R-:W1:Y:S02]  /*10f20*/  LDC.64 R2, c[0x0][0x810] ;  /* 0x00020400ff027b82 */ /* 0x002e640000000a00 */
[----:B-1---5:R-:W-:-:S06]  /*10f30*/  IMAD.WIDE R2, R18, 0x8, R2 ;  /* 0x0000000812027825 */ /* 0x022fcc00078e0202 */
[----:B------:R-:W2:Y:S01]  /*10f40*/  LDG.E.64 R2, desc[UR38][R2.64] ;  /* 0x0000002602027981 */ /* 0x000ea2000c1e1b00 */
[----:B------:R-:W-:Y:S01]  /*10f50*/  UMOV UR4, 0x400 ;  /* 0x0000040000047882 */ /* 0x000fe20000000000 */
[----:B---3--:R-:W-:Y:S01]  /*10f60*/  IADD3 R4, R13, -0x1, RZ ;  /* 0xffffffff0d047810 */ /* 0x008fe20007ffe0ff */
[----:B------:R-:W-:-:S04]  /*10f70*/  ULEA UR4, UR58, UR4, 0x18 ;  /* 0x000000043a047291 */ /* 0x000fc8000f8ec03f */
[----:B------:R-:W-:-:S05]  /*10f80*/  UIADD3 UR5, UR4, 0x34700, URZ ;  /* 0x0003470004057890 */ /* 0x000fca000fffe03f */
[----:B------:R-:W1:Y:S01]  /*10f90*/  LDS R0, [UR4+0x3471c] ;  /* 0x03471c04ff007984 */ /* 0x000e620008000800 */
[----:B------:R-:W-:-:S03]  /*10fa0*/  MOV R8, UR5 ;  /* 0x0000000500087c02 */ /* 0x000fc60008000f00 */
[----:B------:R-:W-:Y:S01]  /*10fb0*/  STS [UR4+0x34730], RZ ;  /* 0x034730ffff007988 */ /* 0x000fe20008000804 */
[----:B------:R-:W-:-:S05]  /*10fc0*/  SHF.R.U64 R8, R8, 0x4, RZ ;  /* 0x0000000408087819 */ /* 0x000fca00000012ff */
        /* <DEDUP_REMOVED lines=8> */
[----:B-1----:R-:W-:Y:S01]  /*11050*/  LOP3.LUT R0, R0, 0xf, R5, 0xb8, !PT ;  /* 0x0000000f00007812 */ /* 0x002fe200078eb805 */
[----:B------:R-:W-:Y:S02]  /*11060*/  VIADD R5, R19, 0xffffffff ;  /* 0xffffffff13057836 */ /* 0x000fe40000000000 */
[----:B------:R-:W-:Y:S04]  /*11070*/  STS [UR4+0x3470c], R2 ;  /* 0x03470c02ff007988 */ /* 0x000fe80008000804 */
[----:B------:R-:W-:Y:S04]  /*11080*/  STS [UR4+0x3471c], R0 ;  /* 0x03471c00ff007988 */ /* 0x000fe80008000804 */
[----:B------:R-:W1:Y:S02]  /*11090*/  LDS R6, [UR4+0x3471c] ;  /* 0x03471c04ff067984 */ /* 0x000e640008000800 */
[----:B-1----:R-:W-:-:S05]  /*110a0*/  LOP3.LUT R6, R6, 0xf0, RZ, 0xb8, !PT ;  /* 0x000000f006067812 */ /* 0x002fca00078eb8ff */
[----:B------:R1:W-:Y:S04]  /*110b0*/  STS [UR4+0x3471c], R6 ;  /* 0x03471c06ff007988 */ /* 0x0003e80008000804 */
[----:B------:R-:W2:Y:S01]  /*110c0*/  LDS R9, [UR4+0x3471c] ;  /* 0x03471c04ff097984 */ /* 0x000ea20008000800 */
[----:B-1----:R-:W-:-:S05]  /*110d0*/  CS2R R6, SRZ ;  /* 0x0000000000067805 */ /* 0x002fca000001ff00 */
[----:B------:R-:W-:Y:S01]  /*110e0*/  STS.128 [UR4+0x34720], R4 ;  /* 0x03472004ff007988 */ /* 0x000fe20008000c04 */
[----:B--2---:R-:W-:-:S05]  /*110f0*/  LOP3.LUT R9, R9, 0xf00, RZ, 0xb8, !PT ;  /* 0x00000f0009097812 */ /* 0x004fca00078eb8ff */
[----:B------:R-:W-:Y:S04]  /*11100*/  STS.64 [UR4+0x34718], R8 ;  /* 0x03471808ff007988 */ /* 0x000fe80008000a04 */
[----:B------:R-:W1:Y:S02]  /*11110*/  LDS R3, [UR4+0x3471c] ;  /* 0x03471c04ff037984 */ /* 0x000e640008000800 */
[----:B-1----:R-:W-:-:S05]  /*11120*/  LOP3.LUT R0, R3, 0xf000, RZ, 0xb8, !PT ;  /* 0x0000f00003007812 */ /* 0x002fca00078eb8ff */
[----:B------:R2:W-:Y:S02]  /*11130*/  STS [UR4+0x3471c], R0 ;  /* 0x03471c00ff007988 */ /* 0x0005e40008000804 */
.L_x_162:
[----:B------:R-:W-:Y:S05]  /*11140*/  BSYNC B0 ;  /* 0x0000000000007941 */ /* 0x000fea0003800000 */
.L_x_161:
[----:B--2---:R-:W2:Y:S01]  /*11150*/  S2R R0, SR_LANEID ;  /* 0x0000000000007919 */ /* 0x004ea20000000000 */
[----:B------:R-:W-:Y:S01]  /*11160*/  ELECT P0, URZ, PT ;  /* 0x00000000003f782f */ /* 0x000fe20003800000 */
[----:B------:R-:W-:Y:S01]  /*11170*/  NOP ;  /* 0x0000000000007918 */ /* 0x000fe20000000000 */
[----:B------:R-:W-:Y:S11]  /*11180*/  BSSY B0, `(.L_x_164) ;  /* 0x0000004000007945 */ /* 0x000ff60003800000 */
[----:B------:R-:W-:Y:S05]  /*11190*/  @!P0 BRA `(.L_x_165) ;  /* 0x0000000000088947 */ /* 0x000fea0003800000 */
[----:B------:R0:W-:Y:S01]  /*111a0*/  UTMACMDFLUSH ;  /* 0x00000000000079b7 */ /* 0x0001e20000000000 */
[----:B------:R-:W-:-:S04]  /*111b0*/  DEPBAR.LE SB0, 0x0 ;  /* 0x000080000000791a */ /* 0x000fc80000000000 */
.L_x_165:
[----:B------:R-:W-:Y:S05]  /*111c0*/  BSYNC B0 ;  /* 0x0000000000007941 */ /* 0x000fea0003800000 */
.L_x_164:
[----:B------:R-:W-:Y:S01]  /*111d0*/  UMOV UR6, 0x400 ;  /* 0x0000040000067882 */ /* 0x000fe20000000000 */
[----:B--23--:R-:W-:Y:S01]  /*111e0*/  SHF.L.U32 R4, R0, 0x2, RZ ;  /* 0x0000000200047819 */ /* 0x00cfe200000006ff */
[----:B------:R-:W-:-:S03]  /*111f0*/  ULEA UR6, UR58, UR6, 0x18 ;  /* 0x000000063a067291 */ /* 0x000fc6000f8ec03f */
[----:B-1----:R-:W-:Y:S01]  /*11200*/  IADD3 R2, P0, R4, UR12, RZ ;  /* 0x0000000c04027c10 */ /* 0x002fe2000ff1e0ff */
[----:B------:R-:W-:Y:S01]  /*11210*/  UIADD3 UR5, UR6, 0x34700, URZ ;  /* 0x0003470006057890 */ /* 0x000fe2000fffe03f */
[----:B------:R-:W-:-:S03]  /*11220*/  MOV R0, RZ ;  /* 0x000000ff00007202 */ /* 0x000fc60000000f00 */
[----:B------:R-:W-:-:S05]  /*11230*/  IMAD.X R3, RZ, RZ, UR13, P0 ;  /* 0x0000000dff037e24 */ /* 0x000fca00080e06ff */
[----:B------:R-:W1:Y:S01]  /*11240*/  LDS R5, [R4+UR5] ;  /* 0x0000000504057984 */ /* 0x000e620008000800 */
[----:B------:R-:W-:-:S03]  /*11250*/  SHF.L.U32 R0, R0, 0x1f, RZ ;  /* 0x0000001f00007819 */ /* 0x000fc600000006ff */
[----:B-1----:R1:W2:Y:S02]  /*11260*/  ATOMG.E.EXCH.STRONG.GPU PT, RZ, [R2], R5 ;  /* 0x0000000502ff73a8 */ /* 0x0022a400041ee100 */
[----:B--2---:R-:W2:Y:S01]  /*11270*/  SYNCS.PHASECHK.TRANS64.TRYWAIT P0, [UR6+0x34508], R0 ;  /* 0x03450800ff0075a7 */ /* 0x004ea20008000146 */
[----:B------:R-:W-:Y:S02]  /*11280*/  ULOP3.LUT UR4, UR59, 0x1, URZ, 0xfc, !UPT ;  /* 0x000000013b047892 */ /* 0x000fe4000f8efc3f */
[----:B------:R-:W-:Y:S01]  /*11290*/  ULOP3.LUT UR37, UR61, 0x2, URZ, 0xfc, !UPT ;  /* 0x000000023d257892 */ /* 0x000fe2000f8efc3f */
[----:B-12---:R-:W-:Y:S11]  /*112a0*/  @!P0 BRA `(.L_x_166) ;  /* 0x0000006400d88947 */ /* 0x006ff60003800000 */
.L_x_381:
[----:B------:R-:W-:Y:S01]  /*112b0*/  IMAD.MOV.U32 R2, RZ, RZ, 0x1 ;  /* 0x00000001ff027424 */ /* 0x000fe200078e00ff */
[----:B-1----:R-:W-:Y:S01]  /*112c0*/  MOV R0, RZ ;  /* 0x000000ff00007202 */ /* 0x002fe20000000f00 */
[----:B------:R-:W-:Y:S01]  /*112d0*/  ULDC UR40, c[0x0][0x598] ;  /* 0x0001660000287ab9 */ /* 0x000fe20000000800 */
[----:B------:R-:W-:Y:S01]  /*112e0*/  ULDC UR41, c[0x0][0x580] ;  /* 0x0001600000297ab9 */ /* 0x000fe20000000800 */
[----:B------:R-:W-:Y:S01]  /*112f0*/  ULDC.64 UR10, c[0x0][0x590] ;  /* 0x00016400000a7ab9 */ /* 0x000fe20000000a00 */
[----:B------:R-:W-:-:S05]  /*11300*/  ULDC.64 UR8, c[0x0][0x588] ;  /* 0x0001620000087ab9 */ /* 0x000fca0000000a00 */
.L_x_275:
[----:B------:R-:W-:-:S06]  /*11310*/  UISETP.NE.AND UP0, UPT, UR4, 0x3, UPT ;  /* 0x000000030400788c */ /* 0x000fcc000bf05270 */
[----:B------:R-:W-:-:S13]  /*11320*/  PLOP3.LUT P1, PT, PT, PT, UP0, 0x80, 0x0 ;  /* 0x000000000000781c */ /* 0x000fda0003f2f008 */
[----:B-----5:R-:W-:Y:S05]  /*11330*/  @!P1 BRA `(.L_x_167) ;  /* 0x0000000000049947 */ /* 0x020fea0003800000 */
[----:B------:R-:W-:Y:S01]  /*11340*/  BPT.TRAP 0x1 ;  /* 0x000000040000795c */ /* 0x000fe20000300000 */
.L_x_167:
[----:B------:R-:W-:Y:S02]  /*11350*/  R2UR UR7, R22 ;  /* 0x00000000160772ca */ /* 0x000fe400000e0000 */
[----:B------:R-:W-:Y:S02]  /*11360*/  SHF.L.U32 R3, R0, 0x1f, RZ ;  /* 0x0000001f00037819 */ /* 0x000fe400000006ff */
[----:B------:R-:W-:-:S09]  /*11370*/  LEA R4, R22, UR6, 0x4 ;  /* 0x0000000616047c11 */ /* 0x000fd2000f8e20ff */
[----:B------:R-:W-:-:S09]  /*11380*/  ULEA UR7, UR7, UR6, 0x3 ;  /* 0x0000000607077291 */ /* 0x000fd2000f8e183f */
[----:B------:R-:W1:Y:S02]  /*11390*/  SYNCS.PHASECHK.TRANS64.TRYWAIT P0, [UR7+0x34400], R3 ;  /* 0x03440003ff0075a7 */ /* 0x000e640008000147 */
[----:B-1----:R-:W-:Y:S05]  /*113a0*/  @!P0 BRA `(.L_x_168) ;  /* 0x0000006400b08947 */ /* 0x002fea0003800000 */
.L_x_382:
[----:B-1----:R-:W1:Y:S01]  /*113b0*/  LDS.128 R4, [R4+0x34530] ;  /* 0x0345300004047984 */ /* 0x002e620000000c00 */
[----:B------:R-:W-:Y:S01]  /*113c0*/  @!PT LDS RZ, [RZ] ;  /* 0x00000000fffff984 */ /* 0x000fe20000000800 */
[----:B------:R-:W-:Y:S01]  /*113d0*/  @!PT LDS RZ, [RZ] ;  /* 0x00000000fffff984 */ /* 0x000fe20000000800 */
[----:B------:R-:W-:Y:S01]  /*113e0*/  @!PT LDS RZ, [RZ] ;  /* 0x00000000fffff984 */ /* 0x000fe20000000800 */
[----:B------:R-:W-:Y:S01]  /*113f0*/  @!PT LDS RZ, [RZ] ;  /* 0x00000000fffff984 */ /* 0x000fe20000000800 */
[----:B------:R2:W-:Y:S06]  /*11400*/  MEMBAR.ALL.CTA ;  /* 0x0000000000007992 */ /* 0x0005ec0000008000 */
[----:B--2---:R-:W2:Y:S01]  /*11410*/  FENCE.VIEW.ASYNC.S ;  /* 0x00000000000073c6 */ /* 0x004ea20000000000 */
[----:B------:R-:W-:Y:S05]  /*11420*/  @!P1 BRA `(.L_x_169) ;  /* 0x0000000000049947 */ /* 0x000fea0003800000 */
[----:B------:R-:W-:Y:S01]  /*11430*/  BPT.TRAP 0x1 ;  /* 0x000000040000795c */ /* 0x000fe20000300000 */
.L_x_169:
[----:B------:R-:W-:Y:S01]  /*11440*/  UIADD3 UR7, UR7, 0x34440, URZ ;  /* 0x0003444007077890 */ /* 0x000fe2000fffe03f */
[----:B-----5:R-:W-:Y:S02]  /*11450*/  R2UR UR18, R16 ;  /* 0x00000000101272ca */ /* 0x020fe400000e0000 */
[----:B------:R-:W-:Y:S01]  /*11460*/  R2UR UR19, R17 ;  /* 0x00000000111372ca */ /* 0x000fe200000e0000 */
[----:B------:R-:W-:Y:S01]  /*11470*/  UPRMT UR7, UR58, 0x654, UR7 ;  /* 0x000006543a077896 */ /* 0x000fe20008000007 */
[----:B------:R-:W-:Y:S02]  /*11480*/  LOP3.LUT P1, RZ, R2, 0xff, RZ, 0xc0, !PT ;  /* 0x000000ff02ff7812 */ /* 0x000fe4000782c0ff */
[----:B------:R-:W-:-:S04]  /*11490*/  ISETP.NE.U32.AND P0, PT, RZ, UR10, PT ;  /* 0x0000000aff007c0c */ /* 0x000fc8000bf05070 */
[----:B------:R-:W-:Y:S02]  /*114a0*/  ISETP.NE.AND.EX P0, PT, RZ, UR11, PT, P0 ;  /* 0x0000000bff007c0c */ /* 0x000fe4000bf05300 */
[----:B--2---:R-:W-:Y:S01]  /*114b0*/  SYNCS.ARRIVE.TRANS64.RED.A1T0 RZ, [UR7], RZ ;  /* 0x000000ffffff79a7 */ /* 0x004fe20008100407 */
[----:B------:R-:W-:Y:S02]  /*114c0*/  USHF.L.U32 UR18, UR18, 0x8, URZ ;  /* 0x0000000812127899 */ /* 0x000fe4000800063f */
[----:B------:R-:W-:Y:S02]  /*114d0*/  USHF.L.U32 UR19, UR19, 0x7, URZ ;  /* 0x0000000713137899 */ /* 0x000fe4000800063f */
[----:B------:R-:W-:Y:S10]  /*114e0*/  @!P1 BRA `(.L_x_170) ;  /* 0x00000000000c9947 */ /* 0x000ff40003800000 */
[----:B------:R-:W-:-:S04]  /*114f0*/  DEPBAR {5,4,3,2,1,0} ;  /* 0x0000003f0000791a */ /* 0x000fc80000000000 */
[----:B------:R2:W-:Y:S02]  /*11500*/  UTMACCTL.IV [UR12] ;  /* 0x000000000c0079b9 */ /* 0x0005e40008000000 */
[----:B--2---:R-:W-:Y:S01]  /*11510*/  NOP ;  /* 0x0000000000007918 */ /* 0x004fe20000000000 */
.L_x_170:
[----:B------:R-:W-:Y:S05]  /*11520*/  @!P0 BRA `(.L_x_171) ;  /* 0x0000000000188947 */ /* 0x000fea0003800000 */
[----:B------:R-:W2:Y:S02]  /*11530*/  LDC.64 R2, c[0x0][0x590] ;  /* 0x00016400ff027b82 */ /* 0x000ea40000000a00 */
[----:B--2---:R-:W-:-:S06]  /*11540*/  IMAD.WIDE R2, R18, 0x8, R2 ;  /* 0x0000000812027825 */ /* 0x004fcc00078e0202 */
[----:B------:R-:W2:Y:S04]  /*11550*/  LDG.E.64 R2, desc[UR38][R2.64] ;  /* 0x0000002602027981 */ /* 0x000ea8000c1e1b00 */
[----:B--2---:R-:W2:Y:S02]  /*11560*/  LD.E R8, desc[UR38][R2.64] ;  /* 0x0000002602087980 */ /* 0x004ea4000c101900 */
[----:B--2---:R-:W-:Y:S01]  /*11570*/  FSETP.NEU.AND P0, PT, R8, RZ, PT ;  /* 0x000000ff0800720b */ /* 0x004fe20003f0d000 */
[----:B------:R-:W-:-:S12]  /*11580*/  BRA `(.L_x_172) ;  /* 0x0000000000247947 */ /* 0x000fd80003800000 */
.L_x_171:
[----:B------:R-:W-:Y:S02]  /*11590*/  ISETP.NE.U32.AND P1, PT, RZ, UR8, PT ;  /* 0x00000008ff007c0c */ /* 0x000fe4000bf25070 */
[----:B------:R-:W-:Y:S02]  /*115a0*/  FSETP.NEU.AND P0, PT, RZ, UR41, PT ;  /* 0x00000029ff007c0b */ /* 0x000fe4000bf0d000 */
[----:B------:R-:W-:-:S13]  /*115b0*/  ISETP.NE.AND.EX P1, PT, RZ, UR9, PT, P1 ;  /* 0x00000009ff007c0c */ /* 0x000fda000bf25310 */
[----:B------:R-:W-:Y:S05]  /*115c0*/  @!P1 BRA `(.L_x_172) ;  /* 0x0000000000149947 */ /* 0x000fea0003800000 */
[----:B------:R-:W2:Y:S01]  /*115d0*/  LDC.64 R2, c[0x0][0x588] ;  /* 0x00016200ff027b82 */ /* 0x000ea20000000a00 */
[----:B------:R-:W-:-:S04]  /*115e0*/  IMAD R9, R18, UR40, RZ ;  /* 0x0000002812097c24 */ /* 0x000fc8000f8e02ff */
[----:B--2---:R-:W-:-:S06]  /*115f0*/  IMAD.WIDE R2, R9, 0x4, R2 ;  /* 0x0000000409027825 */ /* 0x004fcc00078e0202 */
[----:B------:R-:W2:Y:S02]  /*11600*/  LDG.E R2, desc[UR38][R2.64] ;  /* 0x0000002602027981 */ /* 0x000ea4000c1e1900 */
[----:B--2---:R-:W-:-:S13]  /*11610*/  FSETP.NEU.AND P0, PT, R2, RZ, PT ;  /* 0x000000ff0200720b */ /* 0x004fda0003f0d000 */
.L_x_172:
[----:B------:R-:W-:Y:S01]  /*11620*/  UISETP.NE.AND UP0, UPT, UR37, 0x3, UPT ;  /* 0x000000032500788c */ /* 0x000fe2000bf05270 */
[----:B------:R-:W-:-:S05]  /*11630*/  ELECT P1, URZ, PT ;  /* 0x00000000003f782f */ /* 0x000fca0003820000 */
[----:B------:R-:W-:Y:S02]  /*11640*/  PLOP3.LUT P2, PT, PT, PT, UP0, 0x80, 0x0 ;  /* 0x000000000000781c */ /* 0x000fe40003f4f008 */
[----:B------:R-:W-:-:S11]  /*11650*/  PLOP3.LUT P0, PT, P0, P1, PT, 0x2a, 0x0 ;  /* 0x000000000000781c */ /* 0x000fd60000702572 */
[----:B------:R-:W-:Y:S05]  /*11660*/  @!P2 BRA `(.L_x_173) ;  /* 0x000000000004a947 */ /* 0x000fea0003800000 */
[----:B------:R-:W-:Y:S01]  /*11670*/  BPT.TRAP 0x1 ;  /* 0x000000040000795c */ /* 0x000fe20000300000 */
.L_x_173:
[----:B------:R-:W-:-:S05]  /*11680*/  IMAD.MOV.U32 R8, RZ, RZ, 0x1 ;  /* 0x00000001ff087424 */ /* 0x000fca00078e00ff */
[----:B------:R-:W-:-:S04]  /*11690*/  SHF.L.U32 R8, R8, 0x1f, RZ ;  /* 0x0000001f08087819 */ /* 0x000fc800000006ff */
[----:B------:R-:W2:Y:S02]  /*116a0*/  SYNCS.PHASECHK.TRANS64.TRYWAIT P1, [UR6+0x344e0], R8 ;  /* 0x0344e008ff0075a7 */ /* 0x000ea40008020146 */
[----:B--2---:R-:W-:Y:S05]  /*116b0*/  @!P1 BRA `(.L_x_174) ;  /* 0x0000006400049947 */ /* 0x004fea0003800000 */
.L_x_383:
[----:B------:R-:W-:Y:S04]  /*116c0*/  BSSY B0, `(.L_x_175) ;  /* 0x000000b000007945 */ /* 0x000fe80003800000 */
[----:B------:R-:W-:Y:S05]  /*116d0*/  @P0 BRA `(.L_x_176) ;  /* 0x0000000000240947 */ /* 0x000fea0003800000 */
[----:B------:R-:W-:Y:S02]  /*116e0*/  UIADD3 UR16, UR6, 0x30000, URZ ;  /* 0x0003000006107890 */ /* 0x000fe4000fffe03f */
[----:B------:R-:W-:Y:S01]  /*116f0*/  UIADD3 UR17, UR6, 0x344c0, URZ ;  /* 0x000344c006117890 */ /* 0x000fe2000fffe03f */
[----:B------:R-:W-:Y:S01]  /*11700*/  UMOV UR14, 0x0 ;  /* 0x00000000000e7882 */ /* 0x000fe20000000000 */
[----:B------:R-:W-:-:S07]  /*11710*/  UMOV UR15, 0x10000000 ;  /* 0x10000000000f7882 */ /* 0x000fce0000000000 */
[----:B------:R3:W-:Y:S02]  /*11720*/  UTMALDG.2D [UR16], [UR12], desc[UR14] ;  /* 0x00000e100c0075b4 */ /* 0x0007e40008009000 */
[----:B---3--:R-:W-:Y:S05]  /*11730*/  @!P2 BRA `(.L_x_177) ;  /* 0x000000000004a947 */ /* 0x008fea0003800000 */
[----:B------:R-:W-:Y:S01]  /*11740*/  BPT.TRAP 0x1 ;  /* 0x000000040000795c */ /* 0x000fe20000300000 */
.L_x_177:
[----:B------:R-:W3:Y:S02]  /*11750*/  LDC R2, c[0x0][0x828] ;  /* 0x00020a00ff027b82 */ /* 0x000ee40000000800 */
[----:B---3--:R3:W-:Y:S02]  /*11760*/  SYNCS.ARRIVE.TRANS64.RED.A0TR RZ, [UR6+0x344c0], R2 ;  /* 0x0344c002ffff79a7 */ /* 0x0087e40008300406 */
.L_x_176:
[----:B------:R-:W-:Y:S05]  /*11770*/  BSYNC B0 ;  /* 0x0000000000007941 */ /* 0x000fea0003800000 */
.L_x_175:
[----:B------:R-:W-:Y:S05]  /*11780*/  @!P2 BRA `(.L_x_178) ;  /* 0x000000000004a947 */ /* 0x000fea0003800000 */
[----:B------:R-:W-:Y:S01]  /*11790*/  BPT.TRAP 0x1 ;  /* 0x000000040000795c */ /* 0x000fe20000300000 */
.L_x_178:
[----:B------:R-:W-:-:S04]  /*117a0*/  UIADD3 UR21, UR6, 0x344c0, URZ ;  /* 0x000344c006157890 */ /* 0x000fc8000fffe03f */
[----:B------:R-:W-:-:S09]  /*117b0*/  UPRMT UR15, UR58, 0x654, UR21 ;  /* 0x000006543a0f7896 */ /* 0x000fd20008000015 */
[----:B------:R-:W-:Y:S01]  /*117c0*/  SYNCS.ARRIVE.TRANS64.RED.A1T0 RZ, [UR15], RZ ;  /* 0x000000ffffff79a7 */ /* 0x000fe2000810040f */
[----:B------:R-:W-:Y:S05]  /*117d0*/  @!P2 BRA `(.L_x_179) ;  /* 0x000000000004a947 */ /* 0x000fea0003800000 */
[----:B------:R-:W-:Y:S01]  /*117e0*/  BPT.TRAP 0x1 ;  /* 0x000000040000795c */ /* 0x000fe20000300000 */
.L_x_179:
[----:B------:R-:W4:Y:S02]  /*117f0*/  SYNCS.PHASECHK.TRANS64.TRYWAIT P1, [UR6+0x344e8], R8 ;  /* 0x0344e808ff0075a7 */ /* 0x000f240008020146 */
[----:B----4-:R-:W-:Y:S05]  /*11800*/  @!P1 BRA `(.L_x_180) ;  /* 0x0000006000c89947 */ /* 0x010fea0003800000 */
.L_x_384:
[----:B------:R-:W-:Y:S04]  /*11810*/  BSSY B0, `(.L_x_181) ;  /* 0x000000d000007945 */ /* 0x000fe80003800000 */
[----:B------:R-:W-:Y:S05]  /*11820*/  @P0 BRA `(.L_x_182) ;  /* 0x00000000002c0947 */ /* 0x000fea0003800000 */
[----:B------:R-:W-:Y:S02]  /*11830*/  UIADD3 UR26, UR18, 0x40, URZ ;  /* 0x00000040121a7890 */ /* 0x000fe4000fffe03f */
[----:B------:R-:W-:Y:S02]  /*11840*/  UIADD3 UR24, UR6, 0x31000, URZ ;  /* 0x0003100006187890 */ /* 0x000fe4000fffe03f */
[----:B------:R-:W-:Y:S01]  /*11850*/  UIADD3 UR25, UR6, 0x344c8, URZ ;  /* 0x000344c806197890 */ /* 0x000fe2000fffe03f */
[----:B------:R-:W-:Y:S01]  /*11860*/  UMOV UR16, 0x0 ;  /* 0x0000000000107882 */ /* 0x000fe20000000000 */
[----:B------:R-:W-:Y:S01]  /*11870*/  UMOV UR17, 0x10000000 ;  /* 0x1000000000117882 */ /* 0x000fe20000000000 */
[----:B------:R-:W-:-:S06]  /*11880*/  UMOV UR27, UR19 ;  /* 0x00000013001b7c82 */ /* 0x000fcc0008000000 */
[----:B------:R4:W-:Y:S02]  /*11890*/  UTMALDG.2D [UR24], [UR12], desc[UR16] ;  /* 0x000010180c0075b4 */ /* 0x0009e40008009000 */
[----:B----4-:R-:W-:Y:S05]  /*118a0*/  @!P2 BRA `(.L_x_183) ;  /* 0x000000000004a947 */ /* 0x010fea0003800000 */
[----:B------:R-:W-:Y:S01]  /*118b0*/  BPT.TRAP 0x1 ;  /* 0x000000040000795c */ /* 0x000fe20000300000 */
.L_x_183:
[----:B---3--:R-:W3:Y:S02]  /*118c0*/  LDC R2, c[0x0][0x828] ;  /* 0x00020a00ff027b82 */ /* 0x008ee40000000800 */
[----:B---3--:R4:W-:Y:S02]  /*118d0*/  SYNCS.ARRIVE.TRANS64.RED.A0TR RZ, [UR6+0x344c8], R2 ;  /* 0x0344c802ffff79a7 */ /* 0x0089e40008300406 */
.L_x_182:
[----:B------:R-:W-:Y:S05]  /*118e0*/  BSYNC B0 ;  /* 0x0000000000007941 */ /* 0x000fea0003800000 */
.L_x_181:
[----:B------:R-:W-:Y:S05]  /*118f0*/  @!P2 BRA `(.L_x_184) ;  /* 0x000000000004a947 */ /* 0x000fea0003800000 */
[----:B------:R-:W-:Y:S01]  /*11900*/  BPT.TRAP 0x1 ;  /* 0x000000040000795c */ /* 0x000fe20000300000 */
.L_x_184:
[----:B------:R-:W-:-:S04]  /*11910*/  UIADD3 UR25, UR6, 0x344c8, URZ ;  /* 0x000344c806197890 */ /* 0x000fc8000fffe03f */
[----:B------:R-:W-:-:S09]  /*11920*/  UPRMT UR7, UR58, 0x654, UR25 ;  /* 0x000006543a077896 */ /* 0x000fd20008000019 */
[----:B------:R-:W-:Y:S01]  /*11930*/  SYNCS.ARRIVE.TRANS64.RED.A1T0 RZ, [UR7], RZ ;  /* 0x000000ffffff79a7 */ /* 0x000fe20008100407 */
[----:B------:R-:W-:Y:S05]  /*11940*/  @!P2 BRA `(.L_x_185) ;  /* 0x000000000004a947 */ /* 0x000fea0003800000 */
[----:B------:R-:W-:Y:S01]  /*11950*/  BPT.TRAP 0x1 ;  /* 0x000000040000795c */ /* 0x000fe20000300000 */
.L_x_185:
[----:B------:R-:W5:Y:S02]  /*11960*/  SYNCS.PHASECHK.TRANS64.TRYWAIT P1, [UR6+0x344f0], R8 ;  /* 0x0344f008ff0075a7 */ /* 0x000f640008020146 */
[----:B-----5:R-:W-:Y:S05]  /*11970*/  @!P1 BRA `(.L_x_186) ;  /* 0x0000006000849947 */ /* 0x020fea0003800000 */
.L_x_385:
        /* <DEDUP_REMOVED lines=9> */
[----:B-1----:R-:W-:Y:S05]  /*11a10*/  @!P2 BRA `(.L_x_189) ;  /* 0x000000000004a947 */ /* 0x002fea0003800000 */
[----:B------:R-:W-:Y:S01]  /*11a20*/  BPT.TRAP 0x1 ;  /* 0x000000040000795c */ /* 0x000fe20000300000 */
.L_x_189:
[----:B---34-:R-:W1:Y:S02]  /*11a30*/  LDC R2, c[0x0][0x828] ;  /* 0x00020a00ff027b82 */ /* 0x018e640000000800 */
[----:B-1----:R1:W-:Y:S02]  /*11a40*/  SYNCS.ARRIVE.TRANS64.RED.A0TR RZ, [UR6+0x344d0], R2 ;  /* 0x0344d002ffff79a7 */ /* 0x0023e40008300406 */
.L_x_188:
[----:B------:R-:W-:Y:S05]  /*11a50*/  BSYNC B0 ;  /* 0x0000000000007941 */ /* 0x000fea0003800000 */
.L_x_187:
[----:B------:R-:W-:Y:S05]  /*11a60*/  @!P2 BRA `(.L_x_190) ;  /* 0x000000000004a947 */ /* 0x000fea0003800000 */
[----:B------:R-:W-:Y:S01]  /*11a70*/  BPT.TRAP 0x1 ;  /* 0x000000040000795c */ /* 0x000fe20000300000 */
.L_x_190:
[----:B------:R-:W-:-:S04]  /*11a80*/  UIADD3 UR29, UR6, 0x344d0, URZ ;  /* 0x000344d0061d7890 */ /* 0x000fc8000fffe03f */
[----:B------:R-:W-:-:S09]  /*11a90*/  UPRMT UR14, UR58, 0x654, UR29 ;  /* 0x000006543a0e7896 */ /* 0x000fd2000800001d */
[----:B------:R-:W-:Y:S01]  /*11aa0*/  SYNCS.ARRIVE.TRANS64.RED.A1T0 RZ, [UR14], RZ ;  /* 0x000000ffffff79a7 */ /* 0x000fe2000810040e */
[----:B------:R-:W-:Y:S05]  /*11ab0*/  @!P2 BRA `(.L_x_191) ;  /* 0x000000000004a947 */ /* 0x000fea0003800000 */
[----:B------:R-:W-:Y:S01]  /*11ac0*/  BPT.TRAP 0x1 ;  /* 0x000000040000795c */ /* 0x000fe20000300000 */
.L_x_191:
[----:B------:R-:W5:Y:S02]  /*11ad0*/  SYNCS.PHASECHK.TRANS64.TRYWAIT P1, [UR6+0x344f8], R8 ;  /* 0x0344f808ff0075a7 */ /* 0x000f640008020146 */
[----:B-----5:R-:W-:Y:S05]  /*11ae0*/  @!P1 BRA `(.L_x_192) ;  /* 0x0000006000409947 */ /* 0x020fea0003800000 */
.L_x_386:
        /* <DEDUP_REMOVED lines=11> */
.L_x_195:
[----:B---34-:R-:W1:Y:S02]  /*11ba0*/  LDC R2, c[0x0][0x828] ;  /* 0x00020a00ff027b82 */ /* 0x018e640000000800 */
[----:B-1----:R1:W-:Y:S02]  /*11bb0*/  SYNCS.ARRIVE.TRANS64.RED.A0TR RZ, [UR6+0x344d8], R2 ;  /* 0x0344d802ffff79a7 */ /* 0x0023e40008300406 */
.L_x_194:
[----:B------:R-:W-:Y:S05]  /*11bc0*/  BSYNC B0 ;  /* 0x0000000000007941 */ /* 0x000fea0003800000 */
.L_x_193:
[----:B------:R-:W-:Y:S05]  /*11bd0*/  @!P2 BRA `(.L_x_196) ;  /* 0x000000000004a947 */ /* 0x000fea0003800000 */
[----:B------:R-:W-:Y:S01]  /*11be0*/  BPT.TRAP 0x1 ;  /* 0x000000040000795c */ /* 0x000fe20000300000 */
.L_x_196:
[----:B------:R-:W-:Y:S02]  /*11bf0*/  UIADD3 UR33, UR6, 0x344d8, URZ ;  /* 0x000344d806217890 */ /* 0x000fe4000fffe03f */
[----:B------:R-:W-:Y:S02]  /*11c00*/  UIADD3 UR23, UR19, 0x20, URZ ;  /* 0x0000002013177890 */ /* 0x000fe4000fffe03f */
[----:B------:R-:W-:-:S09]  /*11c10*/  UPRMT UR36, UR58, 0x654, UR33 ;  /* 0x000006543a247896 */ /* 0x000fd20008000021 */
[----:B------:R-:W-:Y:S01]  /*11c20*/  SYNCS.ARRIVE.TRANS64.RED.A1T0 RZ, [UR36], RZ ;  /* 0x000000ffffff79a7 */ /* 0x000fe20008100424 */
[----:B------:R-:W-:Y:S05]  /*11c30*/  @!P2 BRA `(.L_x_197) ;  /* 0x000000000004a947 */ /* 0x000fea0003800000 */
[----:B------:R-:W-:Y:S01]  /*11c40*/  BPT.TRAP 0x1 ;  /* 0x000000040000795c */ /* 0x000fe20000300000 */
.L_x_197:
[----:B-1-34-:R-:W-:-:S04]  /*11c50*/  SHF.L.U32 R2, RZ, 0x1f, RZ ;  /* 0x0000001fff027819 */ /* 0x01afc800000006ff */
[----:B------:R-:W1:Y:S02]  /*11c60*/  SYNCS.PHASECHK.TRANS64.TRYWAIT P1, [UR6+0x344e0], R2 ;  /* 0x0344e002ff0075a7 */ /* 0x000e640008020146 */
[----:B-1----:R-:W-:Y:S05]  /*11c70*/  @!P1 BRA `(.L_x_198) ;  /* 0x0000005c00f49947 */ /* 0x002fea0003800000 */
.L_x_387:
[----:B------:R-:W-:Y:S04]  /*11c80*/  BSSY B0, `(.L_x_199) ;  /* 0x000000b000007945 */ /* 0x000fe80003800000 */
[----:B------:R-:W-:Y:S05]  /*11c90*/  @P0 BRA `(.L_x_200) ;  /* 0x0000000000240947 */ /* 0x000fea0003800000 */
[----:B------:R-:W-:Y:S01]  /*11ca0*/  UIADD3 UR20, UR6, 0x30000, URZ ;  /* 0x0003000006147890 */ /* 0x000fe2000fffe03f */
[----:B------:R-:W-:Y:S01]  /*11cb0*/  UMOV UR16, 0x0 ;  /* 0x0000000000107882 */ /* 0x000fe20000000000 */
[----:B------:R-:W-:Y:S01]  /*11cc0*/  UMOV UR17, 0x10000000 ;  /* 0x1000000000117882 */ /* 0x000fe20000000000 */
[----:B------:R-:W-:-:S06]  /*11cd0*/  UMOV UR22, UR18 ;  /* 0x0000001200167c82 */ /* 0x000fcc0008000000 */
[----:B------:R3:W-:Y:S02]  /*11ce0*/  UTMALDG.2D [UR20], [UR12], desc[UR16] ;  /* 0x000010140c0075b4 */ /* 0x0007e40008009000 */
[----:B---3--:R-:W-:Y:S05]  /*11cf0*/  @!P2 BRA `(.L_x_201) ;  /* 0x000000000004a947 */ /* 0x008fea0003800000 */
[----:B------:R-:W-:Y:S01]  /*11d00*/  BPT.TRAP 0x1 ;  /* 0x000000040000795c */ /* 0x000fe20000300000 */
.L_x_201:
[----:B-12---:R-:W1:Y:S02]  /*11d10*/  LDC R3, c[0x0][0x828] ;  /* 0x00020a00ff037b82 */ /* 0x006e640000000800 */
[----:B-1----:R3:W-:Y:S02]  /*11d20*/  SYNCS.ARRIVE.TRANS64.RED.A0TR RZ, [UR6+0x344c0], R3 ;  /* 0x0344c003ffff79a7 */ /* 0x0027e40008300406 */
.L_x_200:
[----:B------:R-:W-:Y:S05]  /*11d30*/  BSYNC B0 ;  /* 0x0000000000007941 */ /* 0x000fea0003800000 */
.L_x_199:
[----:B------:R-:W-:Y:S05]  /*11d40*/  @!P2 BRA `(.L_x_202) ;  /* 0x000000000004a947 */ /* 0x000fea0003800000 */
[----:B------:R-:W-:Y:S01]  /*11d50*/  BPT.TRAP 0x1 ;  /* 0x000000040000795c */ /* 0x000fe20000300000 */
.L_x_202:
[----:B------:R-:W-:Y:S01]  /*11d60*/  SYNCS.ARRIVE.TRANS64.RED.A1T0 RZ, [UR15], RZ ;  /* 0x000000ffffff79a7 */ /* 0x000fe2000810040f */
[----:B------:R-:W-:Y:S05]  /*11d70*/  @!P2 BRA `(.L_x_203) ;  /* 0x000000000004a947 */ /* 0x000fea0003800000 */
[----:B------:R-:W-:Y:S01]  /*11d80*/  BPT.TRAP 0x1 ;  /* 0x000000040000795c */ /* 0x000fe20000300000 */
.L_x_203:
[----:B------:R-:W4:Y:S02]  /*11d90*/  SYNCS.PHASECHK.TRANS64.TRYWAIT P1, [UR6+0x344e8], R2 ;  /* 0x0344e802ff0075a7 */ /* 0x000f240008020146 */
[----:B----4-:R-:W-:Y:S05]  /*11da0*/  @!P1 BRA `(.L_x_204) ;  /* 0x0000005c00c09947 */ /* 0x010fea0003800000 */
.L_x_388:
[----:B------:R-:W-:Y:S04]  /*11db0*/  BSSY B0, `(.L_x_205) ;  /* 0x000000c000007945 */ /* 0x000fe80003800000 */
[----:B------:R-:W-:Y:S05]  /*11dc0*/  @P0 BRA `(.L_x_206) ;  /* 0x0000000000280947 */ /* 0x000fea0003800000 */
        /* <DEDUP_REMOVED lines=8> */
.L_x_207:
[----:B-123--:R-:W1:Y:S02]  /*11e50*/  LDC R3, c[0x0][0x828] ;  /* 0x00020a00ff037b82 */ /* 0x00ee640000000800 */
[----:B-1----:R4:W-:Y:S02]  /*11e60*/  SYNCS.ARRIVE.TRANS64.RED.A0TR RZ, [UR6+0x344c8], R3 ;  /* 0x0344c803ffff79a7 */ /* 0x0029e40008300406 */
.L_x_206:
[----:B------:R-:W-:Y:S05]  /*11e70*/  BSYNC B0 ;  /* 0x0000000000007941 */ /* 0x000fea0003800000 */
.L_x_205:
[----:B------:R-:W-:Y:S05]  /*11e80*/  @!P2 BRA `(.L_x_208) ;  /* 0x000000000004a947 */ /* 0x000fea0003800000 */
[----:B------:R-:W-:Y:S01]  /*11e90*/  BPT.TRAP 0x1 ;  /* 0x000000040000795c */ /* 0x000fe20000300000 */
.L_x_208:
[----:B------:R-:W-:Y:S01]  /*11ea0*/  SYNCS.ARRIVE.TRANS64.RED.A1T0 RZ, [UR7], RZ ;  /* 0x000000ffffff79a7 */ /* 0x000fe20008100407 */
[----:B------:R-:W-:Y:S05]  /*11eb0*/  @!P2 BRA `(.L_x_209) ;  /* 0x000000000004a947 */ /* 0x000fea0003800000 */
[----:B------:R-:W-:Y:S01]  /*11ec0*/  BPT.TRAP 0x1 ;  /* 0x000000040000795c */ /* 0x000fe20000300000 */
.L_x_209:
[----:B------:R-:W5:Y:S02]  /*11ed0*/  SYNCS.PHASECHK.TRANS64.TRYWAIT P1, [UR6+0x344f0], R2 ;  /* 0x0344f002ff0075a7 */ /* 0x000f640008020146 */
[----:B-----5:R-:W-:Y:S05]  /*11ee0*/  @!P1 BRA `(.L_x_210) ;  /* 0x0000005c00889947 */ /* 0x020fea0003800000 */
.L_x_389:
        /* <DEDUP_REMOVED lines=10> */
.L_x_213:
[----:B--234-:R-:W1:Y:S02]  /*11f90*/  LDC R3, c[0x0][0x828] ;  /* 0x00020a00ff037b82 */ /* 0x01ce640000000800 */
[----:B-1----:R1:W-:Y:S02]  /*11fa0*/  SYNCS.ARRIVE.TRANS64.RED.A0TR RZ, [UR6+0x344d0], R3 ;  /* 0x0344d003ffff79a7 */ /* 0x0023e40008300406 */
.L_x_212:
[----:B------:R-:W-:Y:S05]  /*11fb0*/  BSYNC B0 ;  /* 0x0000000000007941 */ /* 0x000fea0003800000 */
.L_x_211:
[----:B------:R-:W-:Y:S05]  /*11fc0*/  @!P2 BRA `(.L_x_214) ;  /* 0x000000000004a947 */ /* 0x000fea0003800000 */
[----:B------:R-:W-:Y:S01]  /*11fd0*/  BPT.TRAP 0x1 ;  /* 0x000000040000795c */ /* 0x000fe20000300000 */
.L_x_214:
[----:B------:R-:W-:Y:S01]  /*11fe0*/  SYNCS.ARRIVE.TRANS64.RED.A1T0 RZ, [UR14], RZ ;  /* 0x000000ffffff79a7 */ /* 0x000fe2000810040e */
[----:B------:R-:W-:Y:S05]  /*11ff0*/  @!P2 BRA `(.L_x_215) ;  /* 0x000000000004a947 */ /* 0x000fea0003800000 */
[----:B------:R-:W-:Y:S01]  /*12000*/  BPT.TRAP 0x1 ;  /* 0x000000040000795c */ /* 0x000fe20000300000 */
.L_x_215:
[----:B------:R-:W5:Y:S02]  /*12010*/  SYNCS.PHASECHK.TRANS64.TRYWAIT P1, [UR6+0x344f8], R2 ;  /* 0x0344f802ff0075a7 */ /* 0x000f640008020146 */
[----:B-----5:R-:W-:Y:S05]  /*12020*/  @!P1 BRA `(.L_x_216) ;  /* 0x0000005c00509947 */ /* 0x020fea0003800000 */
.L_x_390:
        /* <DEDUP_REMOVED lines=10> */
.L_x_219:
[----:B--234-:R-:W1:Y:S02]  /*120d0*/  LDC R3, c[0x0][0x828] ;  /* 0x00020a00ff037b82 */ /* 0x01ce640000000800 */
[----:B-1----:R1:W-:Y:S02]  /*120e0*/  SYNCS.ARRIVE.TRANS64.RED.A0TR RZ, [UR6+0x344d8], R3 ;  /* 0x0344d803ffff79a7 */ /* 0x0023e40008300406 */
.L_x_218:
[----:B------:R-:W-:Y:S05]  /*120f0*/  BSYNC B0 ;  /* 0x0000000000007941 */ /* 0x000fea0003800000 */
.L_x_217:
[----:B------:R-:W-:Y:S05]  /*12100*/  @!P2 BRA `(.L_x_220) ;  /* 0x000000000004a947 */ /* 0x000fea0003800000 */
[----:B------:R-:W-:Y:S01]  /*12110*/  BPT.TRAP 0x1 ;  /* 0x000000040000795c */ /* 0x000fe20000300000 */
.L_x_220:
[----:B------:R-:W-:Y:S01]  /*12120*/  SYNCS.ARRIVE.TRANS64.RED.A1T0 RZ, [UR36], RZ ;  /* 0x000000ffffff79a7 */ /* 0x000fe20008100424 */
[----:B------:R-:W-:Y:S01]  /*12130*/  UIADD3 UR23, UR19, 0x40, URZ ;  /* 0x0000004013177890 */ /* 0x000fe2000fffe03f */
[----:B------:R-:W-:Y:S11]  /*12140*/  @!P2 BRA `(.L_x_221) ;  /* 0x000000000004a947 */ /* 0x000ff60003800000 */
[----:B------:R-:W-:Y:S01]  /*12150*/  BPT.TRAP 0x1 ;  /* 0x000000040000795c */ /* 0x000fe20000300000 */
.L_x_221:
[----:B------:R-:W5:Y:S02]  /*12160*/  SYNCS.PHASECHK.TRANS64.TRYWAIT P1, [UR6+0x344e0], R8 ;  /* 0x0344e008ff0075a7 */ /* 0x000f640008020146 */
[----:B-----5:R-:W-:Y:S05]  /*12170*/  @!P1 BRA `(.L_x_222) ;  /* 0x0000005c00149947 */ /* 0x020fea0003800000 */
.L_x_391:
[----:B------:R-:W-:Y:S04]  /*12180*/  BSSY B0, `(.L_x_223) ;  /* 0x000000b000007945 */ /* 0x000fe80003800000 */
[----:B------:R-:W-:Y:S05]  /*12190*/  @P0 BRA `(.L_x_224) ;  /* 0x0000000000240947 */ /* 0x000fea0003800000 */
[----:B------:R-:W-:Y:S01]  /*121a0*/  UIADD3 UR20, UR6, 0x30000, URZ ;  /* 0x0003000006147890 */ /* 0x000fe2000fffe03f */
[----:B------:R-:W-:Y:S01]  /*121b0*/  UMOV UR16, 0x0 ;  /* 0x0000000000107882 */ /* 0x000fe20000000000 */
[----:B------:R-:W-:Y:S01]  /*121c0*/  UMOV UR17, 0x10000000 ;  /* 0x1000000000117882 */ /* 0x000fe20000000000 */
[----:B------:R-:W-:-:S06]  /*121d0*/  UMOV UR22, UR18 ;  /* 0x0000001200167c82 */ /* 0x000fcc0008000000 */
[----:B------:R1:W-:Y:S02]  /*121e0*/  UTMALDG.2D [UR20], [UR12], desc[UR16] ;  /* 0x000010140c0075b4 */ /* 0x0003e40008009000 */
[----:B-1----:R-:W-:Y:S05]  /*121f0*/  @!P2 BRA `(.L_x_225) ;  /* 0x000000000004a947 */ /* 0x002fea0003800000 */
[----:B------:R-:W-:Y:S01]  /*12200*/  BPT.TRAP 0x1 ;  /* 0x000000040000795c */ /* 0x000fe20000300000 */
.L_x_225:
[----:B--234-:R-:W1:Y:S02]  /*12210*/  LDC R3, c[0x0][0x828] ;  /* 0x00020a00ff037b82 */ /* 0x01ce640000000800 */
[----:B-1----:R1:W-:Y:S02]  /*12220*/  SYNCS.ARRIVE.TRANS64.RED.A0TR RZ, [UR6+0x344c0], R3 ;  /* 0x0344c003ffff79a7 */ /* 0x0023e40008300406 */
.L_x_224:
[----:B------:R-:W-:Y:S05]  /*12230*/  BSYNC B0 ;  /* 0x0000000000007941 */ /* 0x000fea0003800000 */
.L_x_223:
[----:B------:R-:W-:Y:S05]  /*12240*/  @!P2 BRA `(.L_x_226) ;  /* 0x000000000004a947 */ /* 0x000fea0003800000 */
[----:B------:R-:W-:Y:S01]  /*12250*/  BPT.TRAP 0x1 ;  /* 0x000000040000795c */ /* 0x000fe20000300000 */
.L_x_226:
[----:B------:R-:W-:Y:S01]  /*12260*/  SYNCS.ARRIVE.TRANS64.RED.A1T0 RZ, [UR15], RZ ;  /* 0x000000ffffff79a7 */ /* 0x000fe2000810040f */
[----:B------:R-:W-:Y:S05]  /*12270*/  @!P2 BRA `(.L_x_227) ;  /* 0x000000000004a947 */ /* 0x000fea0003800000 */
[----:B------:R-:W-:Y:S01]  /*12280*/  BPT.TRAP 0x1 ;  /* 0x000000040000795c */ /* 0x000fe20000300000 */
.L_x_227:
[----:B------:R-:W5:Y:S02]  /*12290*/  SYNCS.PHASECHK.TRANS64.TRYWAIT P1, [UR6+0x344e8], R8 ;  /* 0x0344e808ff0075a7 */ /* 0x000f640008020146 */
[----:B-----5:R-:W-:Y:S05]  /*122a0*/  @!P1 BRA `(.L_x_228) ;  /* 0x0000005800e09947 */ /* 0x020fea0003800000 */
.L_x_392:
        /* <DEDUP_REMOVED lines=10> */
.L_x_231:
[----:B--234-:R-:W1:Y:S02]  /*12350*/  LDC R3, c[0x0][0x828] ;  /* 0x00020a00ff037b82 */ /* 0x01ce640000000800 */
[----:B-1----:R1:W-:Y:S02]  /*12360*/  SYNCS.ARRIVE.TRANS64.RED.A0TR RZ, [UR6+0x344c8], R3 ;  /* 0x0344c803ffff79a7 */ /* 0x0023e40008300406 */
.L_x_230:
[----:B------:R-:W-:Y:S05]  /*12370*/  BSYNC B0 ;  /* 0x0000000000007941 */ /* 0x000fea0003800000 */
.L_x_229:
[----:B------:R-:W-:Y:S05]  /*12380*/  @!P2 BRA `(.L_x_232) ;  /* 0x000000000004a947 */ /* 0x000fea0003800000 */
[----:B------:R-:W-:Y:S01]  /*12390*/  BPT.TRAP 0x1 ;  /* 0x000000040000795c */ /* 0x000fe20000300000 */
.L_x_232:
[----:B------:R-:W-:Y:S01]  /*123a0*/  SYNCS.ARRIVE.TRANS64.RED.A1T0 RZ, [UR7], RZ ;  /* 0x000000ffffff79a7 */ /* 0x000fe20008100407 */
[----:B------:R-:W-:Y:S05]  /*123b0*/  @!P2 BRA `(.L_x_233) ;  /* 0x000000000004a947 */ /* 0x000fea0003800000 */
[----:B------:R-:W-:Y:S01]  /*123c0*/  BPT.TRAP 0x1 ;  /* 0x000000040000795c */ /* 0x000fe20000300000 */
.L_x_233:
[----:B------:R-:W5:Y:S02]  /*123d0*/  SYNCS.PHASECHK.TRANS64.TRYWAIT P1, [UR6+0x344f0], R8 ;  /* 0x0344f008ff0075a7 */ /* 0x000f640008020146 */
[----:B-----5:R-:W-:Y:S05]  /*123e0*/  @!P1 BRA `(.L_x_234) ;  /* 0x0000005800a89947 */ /* 0x020fea0003800000 */
.L_x_393:
        /* <DEDUP_REMOVED lines=10> */
.L_x_237:
[----:B--234-:R-:W1:Y:S02]  /*12490*/  LDC R3, c[0x0][0x828] ;  /* 0x00020a00ff037b82 */ /* 0x01ce640000000800 */
[----:B-1----:R1:W-:Y:S02]  /*124a0*/  SYNCS.ARRIVE.TRANS64.RED.A0TR RZ, [UR6+0x344d0], R3 ;  /* 0x0344d003ffff79a7 */ /* 0x0023e40008300406 */
.L_x_236:
[----:B------:R-:W-:Y:S05]  /*124b0*/  BSYNC B0 ;  /* 0x0000000000007941 */ /* 0x000fea0003800000 */
.L_x_235:
[----:B------:R-:W-:Y:S05]  /*124c0*/  @!P2 BRA `(.L_x_238) ;  /* 0x000000000004a947 */ /* 0x000fea0003800000 */
[----:B------:R-:W-:Y:S01]  /*124d0*/  BPT.TRAP 0x1 ;  /* 0x000000040000795c */ /* 0x000fe20000300000 */
.L_x_238:
[----:B------:R-:W-:Y:S01]  /*124e0*/  SYNCS.ARRIVE.TRANS64.RED.A1T0 RZ, [UR14], RZ ;  /* 0x000000ffffff79a7 */ /* 0x000fe2000810040e */
[----:B------:R-:W-:Y:S05]  /*124f0*/  @!P2 BRA `(.L_x_239) ;  /* 0x000000000004a947 */ /* 0x000fea0003800000 */
[----:B------:R-:W-:Y:S01]  /*12500*/  BPT.TRAP 0x1 ;  /* 0x000000040000795c */ /* 0x000fe20000300000 */
.L_x_239:
[----:B------:R-:W5:Y:S02]  /*12510*/  SYNCS.PHASECHK.TRANS64.TRYWAIT P1, [UR6+0x344f8], R8 ;  /* 0x0344f808ff0075a7 */ /* 0x000f640008020146 */
[----:B-----5:R-:W-:Y:S05]  /*12520*/  @!P1 BRA `(.L_x_240) ;  /* 0x0000005800709947 */ /* 0x020fea0003800000 */
.L_x_394:
        /* <DEDUP_REMOVED lines=10> */
.L_x_243:
[----:B--234-:R-:W1:Y:S02]  /*125d0*/  LDC R3, c[0x0][0x828] ;  /* 0x00020a00ff037b82 */ /* 0x01ce640000000800 */
[----:B-1----:R1:W-:Y:S02]  /*125e0*/  SYNCS.ARRIVE.TRANS64.RED.A0TR RZ, [UR6+0x344d8], R3 ;  /* 0x0344d803ffff79a7 */ /* 0x0023e40008300406 */
.L_x_242:
[----:B------:R-:W-:Y:S05]  /*125f0*/  BSYNC B0 ;  /* 0x0000000000007941 */ /* 0x000fea0003800000 */
.L_x_241:
[----:B------:R-:W-:Y:S05]  /*12600*/  @!P2 BRA `(.L_x_244) ;  /* 0x000000000004a947 */ /* 0x000fea0003800000 */
[----:B------:R-:W-:Y:S01]  /*12610*/  BPT.TRAP 0x1 ;  /* 0x000000040000795c */ /* 0x000fe20000300000 */
.L_x_244:
[----:B------:R-:W-:Y:S01]  /*12620*/  SYNCS.ARRIVE.TRANS64.RED.A1T0 RZ, [UR36], RZ ;  /* 0x000000ffffff79a7 */ /* 0x000fe20008100424 */
[----:B------:R-:W-:Y:S01]  /*12630*/  UIADD3 UR19, UR19, 0x60, URZ ;  /* 0x0000006013137890 */ /* 0x000fe2000fffe03f */
[----:B------:R-:W-:Y:S11]  /*12640*/  @!P2 BRA `(.L_x_245) ;  /* 0x000000000004a947 */ /* 0x000ff60003800000 */
[----:B------:R-:W-:Y:S01]  /*12650*/  BPT.TRAP 0x1 ;  /* 0x000000040000795c */ /* 0x000fe20000300000 */
.L_x_245:
[----:B------:R-:W5:Y:S02]  /*12660*/  SYNCS.PHASECHK.TRANS64.TRYWAIT P1, [UR6+0x344e0], R2 ;  /* 0x0344e002ff0075a7 */ /* 0x000f640008020146 */
[----:B-----5:R-:W-:Y:S05]  /*12670*/  @!P1 BRA `(.L_x_246) ;  /* 0x0000005800349947 */ /* 0x020fea0003800000 */
.L_x_395:
        /* <DEDUP_REMOVED lines=9> */
.L_x_249:
[----:B--234-:R-:W1:Y:S02]  /*12710*/  LDC R3, c[0x0][0x828] ;  /* 0x00020a00ff037b82 */ /* 0x01ce640000000800 */
[----:B-1----:R1:W-:Y:S02]  /*12720*/  SYNCS.ARRIVE.TRANS64.RED.A0TR RZ, [UR6+0x344c0], R3 ;  /* 0x0344c003ffff79a7 */ /* 0x0023e40008300406 */
.L_x_248:
[----:B------:R-:W-:Y:S05]  /*12730*/  BSYNC B0 ;  /* 0x0000000000007941 */ /* 0x000fea0003800000 */
.L_x_247:
[----:B------:R-:W-:Y:S05]  /*12740*/  @!P2 BRA `(.L_x_250) ;  /* 0x000000000004a947 */ /* 0x000fea0003800000 */
[----:B------:R-:W-:Y:S01]  /*12750*/  BPT.TRAP 0x1 ;  /* 0x000000040000795c */ /* 0x000fe20000300000 */
.L_x_250:
[----:B------:R-:W-:Y:S01]  /*12760*/  SYNCS.ARRIVE.TRANS64.RED.A1T0 RZ, [UR15], RZ ;  /* 0x000000ffffff79a7 */ /* 0x000fe2000810040f */
[----:B------:R-:W-:Y:S05]  /*12770*/  @!P2 BRA `(.L_x_251) ;  /* 0x000000000004a947 */ /* 0x000fea0003800000 */
[----:B------:R-:W-:Y:S01]  /*12780*/  BPT.TRAP 0x1 ;  /* 0x000000040000795c */ /* 0x000fe20000300000 */
.L_x_251:
[----:B------:R-:W5:Y:S02]  /*12790*/  SYNCS.PHASECHK.TRANS64.TRYWAIT P1, [UR6+0x344e8], R2 ;  /* 0x0344e802ff0075a7 */ /* 0x000f640008020146 */
[----:B-----5:R-:W-:Y:S05]  /*127a0*/  @!P1 BRA `(.L_x_252) ;  /* 0x0000005800009947 */ /* 0x020fea0003800000 */
.L_x_396:
[----:B------:R-:W-:Y:S04]  /*127b0*/  BSSY B0, `(.L_x_253) ;  /* 0x000000d000007945 */ /* 0x000fe80003800000 */
[----:B------:R-:W-:Y:S05]  /*127c0*/  @P0 BRA `(.L_x_254) ;  /* 0x00000000002c0947 */ /* 0x000fea0003800000 */
[----:B------:R-:W-:Y:S02]  /*127d0*/  UIADD3 UR22, UR18, 0x40, URZ ;  /* 0x0000004012167890 */ /* 0x000fe4000fffe03f */
[----:B------:R-:W-:Y:S01]  /*127e0*/  UIADD3 UR20, UR6, 0x31000, URZ ;  /* 0x0003100006147890 */ /* 0x000fe2000fffe03f */
[----:B------:R-:W-:Y:S01]  /*127f0*/  UMOV UR16, 0x0 ;  /* 0x0000000000107882 */ /* 0x000fe20000000000 */
[----:B------:R-:W-:Y:S01]  /*12800*/  UMOV UR17, 0x10000000 ;  /* 0x1000000000117882 */ /* 0x000fe20000000000 */
[----:B------:R-:W-:Y:S01]  /*12810*/  UMOV UR21, UR25 ;  /* 0x0000001900157c82 */ /* 0x000fe20008000000 */
[----:B------:R-:W-:-:S05]  /*12820*/  UMOV UR23, UR19 ;  /* 0x0000001300177c82 */ /* 0x000fca0008000000 */
[----:B------:R1:W-:Y:S02]  /*12830*/  UTMALDG.2D [UR20], [UR12], desc[UR16] ;  /* 0x000010140c0075b4 */ /* 0x0003e40008009000 */
[----:B-1----:R-:W-:Y:S05]  /*12840*/  @!P2 BRA `(.L_x_255) ;  /* 0x000000000004a947 */ /* 0x002fea0003800000 */
[----:B------:R-:W-:Y:S01]  /*12850*/  BPT.TRAP 0x1 ;  /* 0x000000040000795c */ /* 0x000fe20000300000 */
.L_x_255:
[----:B--234-:R-:W1:Y:S02]  /*12860*/  LDC R3, c[0x0][0x828] ;  /* 0x00020a00ff037b82 */ /* 0x01ce640000000800 */
[----:B-1----:R1:W-:Y:S02]  /*12870*/  SYNCS.ARRIVE.TRANS64.RED.A0TR RZ, [UR6+0x344c8], R3 ;  /* 0x0344c803ffff79a7 */ /* 0x0023e40008300406 */
.L_x_254:
[----:B------:R-:W-:Y:S05]  /*12880*/  BSYNC B0 ;  /* 0x0000000000007941 */ /* 0x000fea0003800000 */
.L_x_253:
[----:B------:R-:W-:Y:S05]  /*12890*/  @!P2 BRA `(.L_x_256) ;  /* 0x000000000004a947 */ /* 0x000fea0003800000 */
[----:B------:R-:W-:Y:S01]  /*128a0*/  BPT.TRAP 0x1 ;  /* 0x000000040000795c */ /* 0x000fe20000300000 */
.L_x_256:
[----:B------:R-:W-:Y:S01]  /*128b0*/  SYNCS.ARRIVE.TRANS64.RED.A1T0 RZ, [UR7], RZ ;  /* 0x000000ffffff79a7 */ /* 0x000fe20008100407 */
[----:B------:R-:W-:Y:S05]  /*128c0*/  @!P2 BRA `(.L_x_257) ;  /* 0x000000000004a947 */ /* 0x000fea0003800000 */
[----:B------:R-:W-:Y:S01]  /*128d0*/  BPT.TRAP 0x1 ;  /* 0x000000040000795c */ /* 0x000fe20000300000 */
.L_x_257:
[----:B------:R-:W5:Y:S02]  /*128e0*/  SYNCS.PHASECHK.TRANS64.TRYWAIT P1, [UR6+0x344f0], R2 ;  /* 0x0344f002ff0075a7 */ /* 0x000f640008020146 */
[----:B-----5:R-:W-:Y:S05]  /*128f0*/  @!P1 BRA `(.L_x_258) ;  /* 0x0000005400c49947 */ /* 0x020fea0003800000 */
.L_x_397:
        /* <DEDUP_REMOVED lines=11> */
.L_x_261:
[----:B--234-:R-:W1:Y:S02]  /*129b0*/  LDC R3, c[0x0][0x828] ;  /* 0x00020a00ff037b82 */ /* 0x01ce640000000800 */
[----:B-1----:R1:W-:Y:S02]  /*129c0*/  SYNCS.ARRIVE.TRANS64.RED.A0TR RZ, [UR6+0x344d0], R3 ;  /* 0x0344d003ffff79a7 */ /* 0x0023e40008300406 */
.L_x_260:
[----:B------:R-:W-:Y:S05]  /*129d0*/  BSYNC B0 ;  /* 0x0000000000007941 */ /* 0x000fea0003800000 */
.L_x_259:
[----:B------:R-:W-:Y:S05]  /*129e0*/  @!P2 BRA `(.L_x_262) ;  /* 0x000000000004a947 */ /* 0x000fea0003800000 */
[----:B------:R-:W-:Y:S01]  /*129f0*/  BPT.TRAP 0x1 ;  /* 0x000000040000795c */ /* 0x000fe20000300000 */
.L_x_262:
[----:B------:R-:W-:Y:S01]  /*12a00*/  SYNCS.ARRIVE.TRANS64.RED.A1T0 RZ, [UR14], RZ ;  /* 0x000000ffffff79a7 */ /* 0x000fe2000810040e */
[----:B------:R-:W-:Y:S05]  /*12a10*/  @!P2 BRA `(.L_x_263) ;  /* 0x000000000004a947 */ /* 0x000fea0003800000 */
[----:B------:R-:W-:Y:S01]  /*12a20*/  BPT.TRAP 0x1 ;  /* 0x000000040000795c */ /* 0x000fe20000300000 */
.L_x_263:
[----:B------:R-:W5:Y:S02]  /*12a30*/  SYNCS.PHASECHK.TRANS64.TRYWAIT P1, [UR6+0x344f8], R2 ;  /* 0x0344f802ff0075a7 */ /* 0x000f640008020146 */
[----:B-----5:R-:W-:Y:S05]  /*12a40*/  @!P1 BRA `(.L_x_264) ;  /* 0x0000005400889947 */ /* 0x020fea0003800000 */
.L_x_398:
        /* <DEDUP_REMOVED lines=11> */
.L_x_267:
[----:B------:R-:W1:Y:S02]  /*12b00*/  LDC R2, c[0x0][0x828] ;  /* 0x00020a00ff027b82 */ /* 0x000e640000000800 */
[----:B-1----:R1:W-:Y:S02]  /*12b10*/  SYNCS.ARRIVE.TRANS64.RED.A0TR RZ, [UR6+0x344d8], R2 ;  /* 0x0344d802ffff79a7 */ /* 0x0023e40008300406 */
.L_x_266:
[----:B------:R-:W-:Y:S05]  /*12b20*/  BSYNC B0 ;  /* 0x0000000000007941 */ /* 0x000fea0003800000 */
.L_x_265:
[----:B------:R-:W-:Y:S05]  /*12b30*/  @!P2 BRA `(.L_x_268) ;  /* 0x000000000004a947 */ /* 0x000fea0003800000 */
[----:B------:R-:W-:Y:S01]  /*12b40*/  BPT.TRAP 0x1 ;  /* 0x000000040000795c */ /* 0x000fe20000300000 */
.L_x_268:
[----:B------:R-:W-:Y:S01]  /*12b50*/  ISETP.NE.AND P0, PT, R7, RZ, PT ;  /* 0x000000ff0700720c */ /* 0x000fe20003f05270 */
[----:B------:R-:W-:Y:S01]  /*12b60*/  SYNCS.ARRIVE.TRANS64.RED.A1T0 RZ, [UR36], RZ ;  /* 0x000000ffffff79a7 */ /* 0x000fe20008100424 */
[CC--:B------:R-:W-:Y:S02]  /*12b70*/  ISETP.NE.AND P3, PT, R18.reuse, R6.reuse, PT ;  /* 0x000000061200720c */ /* 0x0c0fe40003f65270 */
[----:B------:R-:W-:-:S13]  /*12b80*/  ISETP.EQ.OR P0, PT, R18, R6, !P0 ;  /* 0x000000061200720c */ /* 0x000fda0004702670 */
[----:B------:R-:W-:Y:S05]  /*12b90*/  @P0 BRA `(.L_x_269) ;  /* 0x0000000400040947 */ /* 0x000fea0003800000 */
[----:B------:R-:W-:Y:S01]  /*12ba0*/  ELECT P0, URZ, PT ;  /* 0x00000000003f782f */ /* 0x000fe20003800000 */
[----:B------:R-:W-:-:S12]  /*12bb0*/  BSSY B0, `(.L_x_270) ;  /* 0x0000032000007945 */ /* 0x000fd80003800000 */
[----:B------:R-:W-:Y:S05]  /*12bc0*/  @!P0 BRA `(.L_x_271) ;  /* 0x0000000000c08947 */ /* 0x000fea0003800000 */
[----:B-1234-:R-:W1:Y:S08]  /*12bd0*/  LDC.64 R2, c[0x0][0x290] ;  /* 0x0000a400ff027b82 */ /* 0x01ee700000000a00 */
[----:B------:R-:W2:Y:S08]  /*12be0*/  LDC.64 R10, c[0x0][0x808] ;  /* 0x00020200ff0a7b82 */ /* 0x000eb00000000a00 */
[----:B------:R-:W3:Y:S01]  /*12bf0*/  LDC.64 R14, c[0x0][0x810] ;  /* 0x00020400ff0e7b82 */ /* 0x000ee20000000a00 */
[----:B-1----:R-:W-:-:S05]  /*12c00*/  IMAD.WIDE R2, R6, 0xc, R2 ;  /* 0x0000000c06027825 */ /* 0x002fca00078e0202 */
[----:B------:R1:W5:Y:S04]  /*12c10*/  LDG.E R12, desc[UR38][R2.64] ;  /* 0x00000026020c7981 */ /* 0x000368000c1e1900 */
[----:B------:R1:W5:Y:S01]  /*12c20*/  LDG.E R13, desc[UR38][R2.64+0x4] ;  /* 0x00000426020d7981 */ /* 0x000362000c1e1900 */
[----:B--2---:R-:W-:Y:S02]  /*12c30*/  ISETP.NE.U32.AND P0, PT, R10, RZ, PT ;  /* 0x000000ff0a00720c */ /* 0x004fe40003f05070 */
[----:B------:R-:W-:Y:S02]  /*12c40*/  SHF.R.S32.HI R9, RZ, 0x1f, R6 ;  /* 0x0000001fff097819 */ /* 0x000fe40000011406 */
[----:B------:R-:W-:Y:S02]  /*12c50*/  ISETP.NE.AND.EX P0, PT, R11, RZ, PT, P0 ;  /* 0x000000ff0b00720c */ /* 0x000fe40003f05300 */
[----:B---3--:R-:W-:-:S04]  /*12c60*/  ISETP.NE.U32.AND P1, PT, R14, RZ, PT ;  /* 0x000000ff0e00720c */ /* 0x008fc80003f25070 */
[----:B------:R-:W-:-:S07]  /*12c70*/  ISETP.NE.AND.EX P1, PT, R15, RZ, PT, P1 ;  /* 0x000000ff0f00720c */ /* 0x000fce0003f25310 */
[----:B-1----:R-:W-:Y:S06]  /*12c80*/  @!P0 BRA `(.L_x_272) ;  /* 0x0000000000108947 */ /* 0x002fec0003800000 */
[----:B------:R-:W-:-:S04]  /*12c90*/  LEA R2, P0, R6, R10, 0x3 ;  /* 0x0000000a06027211 */ /* 0x000fc800078018ff */
[----:B------:R-:W-:-:S06]  /*12ca0*/  LEA.HI.X R3, R6, R11, R9, 0x3, P0 ;  /* 0x0000000b06037211 */ /* 0x000fcc00000f1c09 */
[----:B------:R-:W2:Y:S04]  /*12cb0*/  LDG.E.64 R2, desc[UR38][R2.64] ;  /* 0x0000002602027981 */ /* 0x000ea8000c1e1b00 */
[----:B--2---:R1:W-:Y:S02]  /*12cc0*/  STS.64 [UR5], R2 ;  /* 0x00000002ff007988 */ /* 0x0043e40008000a05 */
.L_x_272:
[----:B------:R-:W-:Y:S05]  /*12cd0*/  @!P1 BRA `(.L_x_271) ;  /* 0x00000000007c9947 */ /* 0x000fea0003800000 */
[----:B-1----:R-:W-:-:S04]  /*12ce0*/  LEA R2, P0, R6, R14, 0x3 ;  /* 0x0000000e06027211 */ /* 0x002fc800078018ff */
[----:B------:R-:W-:Y:S02]  /*12cf0*/  LEA.HI.X R3, R6, R15, R9, 0x3, P0 ;  /* 0x0000000f06037211 */ /* 0x000fe400000f1c09 */
[----:B------:R-:W1:Y:S04]  /*12d00*/  LDS R9, [UR5+0x1c] ;  /* 0x00001c05ff097984 */ /* 0x000e680008000800 */
[----:B------:R-:W2:Y:S01]  /*12d10*/  LDG.E.64 R2, desc[UR38][R2.64] ;  /* 0x0000002602027981 */ /* 0x000ea2000c1e1b00 */
[----:B------:R-:W-:Y:S01]  /*12d20*/  MOV R18, UR5 ;  /* 0x0000000500127c02 */ /* 0x000fe20008000f00 */
[----:B-----5:R-:W-:Y:S01]  /*12d30*/  VIADD R13, R13, 0xffffffff ;  /* 0xffffffff0d0d7836 */ /* 0x020fe20000000000 */
[----:B------:R-:W-:Y:S02]  /*12d40*/  IADD3 R12, R12, -0x1, RZ ;  /* 0xffffffff0c0c7810 */ /* 0x000fe40007ffe0ff */
[----:B------:R-:W-:-:S02]  /*12d50*/  CS2R R14, SRZ ;  /* 0x00000000000e7805 */ /* 0x000fc4000001ff00 */
[----:B------:R-:W-:Y:S01]  /*12d60*/  SHF.R.U64 R18, R18, 0x4, RZ ;  /* 0x0000000412127819 */ /* 0x000fe200000012ff */
[----:B------:R-:W-:Y:S04]  /*12d70*/  STS [UR5+0x30], RZ ;  /* 0x000030ffff007988 */ /* 0x000fe80008000805 */
[----:B------:R-:W-:Y:S04]  /*12d80*/  STS.128 [UR5+0x20], R12 ;  /* 0x0000200cff007988 */ /* 0x000fe80008000c05 */
        /* <DEDUP_REMOVED lines=10> */
[----:B------:R-:W-:Y:S04]  /*12e30*/  STS [UR5+0x1c], R9 ;  /* 0x00001c09ff007988 */ /* 0x000fe80008000805 */
[----:B------:R-:W1:Y:S02]  /*12e40*/  LDS R10, [UR5+0x1c] ;  /* 0x00001c05ff0a7984 */ /* 0x000e640008000800 */
[----:B-1----:R-:W-:-:S05]  /*12e50*/  LOP3.LUT R10, R10, 0xf0, RZ, 0xb8, !PT ;  /* 0x000000f00a0a7812 */ /* 0x002fca00078eb8ff */
[----:B------:R-:W-:Y:S04]  /*12e60*/  STS [UR5+0x1c], R10 ;  /* 0x00001c0aff007988 */ /* 0x000fe80008000805 */
[----:B------:R-:W1:Y:S02]  /*12e70*/  LDS R11, [UR5+0x1c] ;  /* 0x00001c05ff0b7984 */ /* 0x000e640008000800 */
[----:B-1----:R-:W-:-:S05]  /*12e80*/  LOP3.LUT R19, R11, 0xf00, RZ, 0xb8, !PT ;  /* 0x00000f000b137812 */ /* 0x002fca00078eb8ff */
[----:B------:R-:W-:Y:S04]  /*12e90*/  STS.64 [UR5+0x18], R18 ;  /* 0x00001812ff007988 */ /* 0x000fe80008000a05 */
[----:B------:R-:W1:Y:S02]  /*12ea0*/  LDS R11, [UR5+0x1c] ;  /* 0x00001c05ff0b7984 */ /* 0x000e640008000800 */
[----:B-1----:R-:W-:-:S05]  /*12eb0*/  LOP3.LUT R2, R11, 0xf000, RZ, 0xb8, !PT ;  /* 0x0000f0000b027812 */ /* 0x002fca00078eb8ff */
[----:B------:R1:W-:Y:S02]  /*12ec0*/  STS [UR5+0x1c], R2 ;  /* 0x00001c02ff007988 */ /* 0x0003e40008000805 */
.L_x_271:
[----:B------:R-:W-:Y:S05]  /*12ed0*/  BSYNC B0 ;  /* 0x0000000000007941 */ /* 0x000fea0003800000 */
.L_x_270:
[----:B-1----:R-:W1:Y:S01]  /*12ee0*/  S2R R2, SR_LANEID ;  /* 0x0000000000027919 */ /* 0x002e620000000000 */
[----:B------:R-:W-:Y:S01]  /*12ef0*/  NOP ;  /* 0x0000000000007918 */ /* 0x000fe20000000000 */
[----:B------:R-:W-:Y:S01]  /*12f00*/  ELECT P0, URZ, PT ;  /* 0x00000000003f782f */ /* 0x000fe20003800000 */
[----:B------:R-:W-:Y:S01]  /*12f10*/  BSSY B0, `(.L_x_273) ;  /* 0x0000008000007945 */ /* 0x000fe20003800000 */
[----:B-1----:R-:W-:-:S04]  /*12f20*/  SHF.L.U32 R10, R2, 0x2, RZ ;  /* 0x00000002020a7819 */ /* 0x002fc800000006ff */
[----:B------:R-:W-:Y:S01]  /*12f30*/  IADD3 R2, P1, R10, UR12, RZ ;  /* 0x0000000c0a027c10 */ /* 0x000fe2000ff3e0ff */
[----:B------:R1:W1:Y:S04]  /*12f40*/  LDS R9, [R10+UR5] ;  /* 0x000000050a097984 */ /* 0x0002680008000800 */
[----:B--234-:R-:W-:Y:S02]  /*12f50*/  IMAD.X R3, RZ, RZ, UR13, P1 ;  /* 0x0000000dff037e24 */ /* 0x01cfe400088e06ff */
[----:B------:R-:W-:Y:S06]  /*12f60*/  @!P0 BRA `(.L_x_274) ;  /* 0x0000000000088947 */ /* 0x000fec0003800000 */
[----:B------:R0:W-:Y:S01]  /*12f70*/  UTMACMDFLUSH ;  /* 0x00000000000079b7 */ /* 0x0001e20000000000 */
[----:B------:R-:W-:-:S04]  /*12f80*/  DEPBAR.LE SB0, 0x0 ;  /* 0x000080000000791a */ /* 0x000fc80000000000 */
.L_x_274:
[----:B------:R-:W-:Y:S05]  /*12f90*/  BSYNC B0 ;  /* 0x0000000000007941 */ /* 0x000fea0003800000 */
.L_x_273:
[----:B-1----:R1:W5:Y:S02]  /*12fa0*/  ATOMG.E.EXCH.STRONG.GPU PT, RZ, [R2], R9 ;  /* 0x0000000902ff73a8 */ /* 0x00236400041ee100 */
.L_x_269:
[----:B------:R-:W-:Y:S01]  /*12fb0*/  ISETP.NE.AND P1, PT, R7, RZ, PT ;  /* 0x000000ff0700720c */ /* 0x000fe20003f25270 */
[----:B------:R-:W-:Y:S01]  /*12fc0*/  IMAD.MOV.U32 R16, RZ, RZ, R4 ;  /* 0x000000ffff107224 */ /* 0x000fe200078e0004 */
[----:B------:R-:W-:Y:S01]  /*12fd0*/  IADD3 R22, R22, 0x1, RZ ;  /* 0x0000000116167810 */ /* 0x000fe20007ffe0ff */
[----:B------:R-:W-:Y:S01]  /*12fe0*/  IMAD.MOV.U32 R18, RZ, RZ, R6 ;  /* 0x000000ffff127224 */ /* 0x000fe200078e0006 */
[----:B-1----:R-:W-:Y:S02]  /*12ff0*/  SEL R2, RZ, 0x1, !P3 ;  /* 0x00000001ff027807 */ /* 0x002fe40005800000 */
[----:B------:R-:W-:Y:S02]  /*13000*/  ISETP.NE.AND P0, PT, R22, 0x8, PT ;  /* 0x000000081600780c */ /* 0x000fe40003f05270 */
[----:B------:R-:W-:Y:S02]  /*13010*/  MOV R17, R5 ;  /* 0x0000000500117202 */ /* 0x000fe40000000f00 */
[----:B--234-:R-:W-:-:S02]  /*13020*/  SEL R3, RZ, 0x1, P0 ;  /* 0x00000001ff037807 */ /* 0x01cfc40000000000 */
[----:B------:R-:W-:Y:S02]  /*13030*/  SEL R22, R22, RZ, P0 ;  /* 0x000000ff16167207 */ /* 0x000fe40000000000 */
[----:B------:R-:W-:Y:S01]  /*13040*/  LOP3.LUT R0, R0, R3, RZ, 0x3c, !PT ;  /* 0x0000000300007212 */ /* 0x000fe200078e3cff */
[----:B------:R-:W-:Y:S06]  /*13050*/  @P1 BRA `(.L_x_275) ;  /* 0xffffffe000ac1947 */ /* 0x000fec000383ffff */
[----:B-----5:R-:W-:Y:S01]  /*13060*/  ELECT P0, URZ, PT ;  /* 0x00000000003f782f */ /* 0x020fe20003800000 */
[----:B------:R-:W-:-:S12]  /*13070*/  BSSY B0, `(.L_x_276) ;  /* 0x0000017000007945 */ /* 0x000fd80003800000 */
[----:B------:R-:W-:Y:S05]  /*13080*/  @!P0 BRA `(.L_x_277) ;  /* 0x0000000000548947 */ /* 0x000fea0003800000 */
[----:B------:R-:W-:Y:S05]  /*13090*/  @!P2 BRA `(.L_x_278) ;  /* 0x000000000004a947 */ /* 0x000fea0003800000 */
[----:B------:R-:W-:Y:S01]  /*130a0*/  BPT.TRAP 0x1 ;  /* 0x000000040000795c */ /* 0x000fe20000300000 */
.L_x_278:
[----:B------:R-:W1:Y:S02]  /*130b0*/  SYNCS.PHASECHK.TRANS64.TRYWAIT P0, [UR6+0x344e0], R8 ;  /* 0x0344e008ff0075a7 */ /* 0x000e640008000146 */
[----:B-1----:R-:W-:Y:S05]  /*130c0*/  @!P0 BRA `(.L_x_279) ;  /* 0x0000005000008947 */ /* 0x002fea0003800000 */
.L_x_399:
[----:B------:R-:W-:Y:S05]  /*130d0*/  @!P2 BRA `(.L_x_280) ;  /* 0x000000000004a947 */ /* 0x000fea0003800000 */
[----:B------:R-:W-:Y:S01]  /*130e0*/  BPT.TRAP 0x1 ;  /* 0x000000040000795c */ /* 0x000fe20000300000 */
.L_x_280:
[----:B------:R-:W2:Y:S02]  /*130f0*/  SYNCS.PHASECHK.TRANS64.TRYWAIT P0, [UR6+0x344e8], R8 ;  /* 0x0344e808ff0075a7 */ /* 0x000ea40008000146 */
[----:B--2---:R-:W-:Y:S05]  /*13100*/  @!P0 BRA `(.L_x_281) ;  /* 0x0000005000088947 */ /* 0x004fea0003800000 */
.L_x_400:
[----:B------:R-:W-:Y:S05]  /*13110*/  @!P2 BRA `(.L_x_282) ;  /* 0x000000000004a947 */ /* 0x000fea0003800000 */
[----:B------:R-:W-:Y:S01]  /*13120*/  BPT.TRAP 0x1 ;  /* 0x000000040000795c */ /* 0x000fe20000300000 */
.L_x_282:
[----:B------:R-:W2:Y:S02]  /*13130*/  SYNCS.PHASECHK.TRANS64.TRYWAIT P0, [UR6+0x344f0], R8 ;  /* 0x0344f008ff0075a7 */ /* 0x000ea40008000146 */
[----:B--2---:R-:W-:Y:S05]  /*13140*/  @!P0 BRA `(.L_x_283) ;  /* 0x0000005000108947 */ /* 0x004fea0003800000 */
.L_x_401:
[----:B------:R-:W-:Y:S05]  /*13150*/  @!P2 BRA `(.L_x_284) ;  /* 0x000000000004a947 */ /* 0x000fea0003800000 */
[----:B------:R-:W-:Y:S01]  /*13160*/  BPT.TRAP 0x1 ;  /* 0x000000040000795c */ /* 0x000fe20000300000 */
.L_x_284:
[----:B------:R-:W-:-:S04]  /*13170*/  MOV R0, 0x1 ;  /* 0x0000000100007802 */ /* 0x000fc80000000f00 */
[----:B------:R-:W-:-:S07]  /*13180*/  SHF.L.U32 R0, R0, 0x1f, RZ ;  /* 0x0000001f00007819 */ /* 0x000fce00000006ff */
.L_x_285:
[----:B-1----:R-:W-:-:S04]  /*13190*/  IMAD.U32 R3, RZ, RZ, UR6 ;  /* 0x00000006ff037e24 */ /* 0x002fc8000f8e00ff */
[----:B------:R1:W2:Y:S03]  /*131a0*/  SYNCS.PHASECHK.TRANS64.TRYWAIT P0, [R3+URZ+0x344f8], R0 ;  /* 0x0344f800030075a7 */ /* 0x0002a6000800017f */
[----:B--2---:R-:W-:Y:S05]  /*131b0*/  @!P0 NANOSLEEP.SYNCS 0x989680 ;  /* 0x009896800000895d */ /* 0x004fea0003900000 */
[----:B------:R-:W2:Y:S02]  /*131c0*/  @!P0 SYNCS.PHASECHK.TRANS64 P0, [R3+URZ+0x344f8], R0 ;  /* 0x0344f800030085a7 */ /* 0x000ea4000800007f */
[----:B--2---:R-:W-:Y:S05]  /*131d0*/  @!P0 BRA `(.L_x_285) ;  /* 0xfffffffc00ec8947 */ /* 0x004fea000383ffff */
.L_x_277:
[----:B------:R-:W-:Y:S05]  /*131e0*/  BSYNC B0 ;  /* 0x0000000000007941 */ /* 0x000fea0003800000 */
.L_x_276:
[----:B------:R-:W-:Y:S05]  /*131f0*/  EXIT ;  /* 0x000000000000794d */ /* 0x000fea0003800000 */
.L_x_158:
[----:B------:R-:W1:Y:S01]  /*13200*/  S2UR UR4, SR_CTAID.Y ;  /* 0x00000000000479c3 */ /* 0x000e620000002600 */
[----:B------:R-:W3:Y:S01]  /*13210*/  S2R R0, SR_LANEID ;  /* 0x0000000000007919 */ /* 0x000ee20000000000 */
[----:B------:R-:W-:Y:S01]  /*13220*/  ELECT P0, URZ, PT ;  /* 0x00000000003f782f */ /* 0x000fe20003800000 */
[----:B------:R-:W-:Y:S01]  /*13230*/  BSSY B0, `(.L_x_286) ;  /* 0x000003b000007945 */ /* 0x000fe20003800000 */
[----:B------:R-:W-:Y:S01]  /*13240*/  ULDC.64 UR12, c[0x0][0x508] ;  /* 0x00014200000c7ab9 */ /* 0x000fe20000000a00 */
[----:B-1----:R-:W-:-:S04]  /*13250*/  UIMAD UR4, UR4, UR60, UR56 ;  /* 0x0000003c040472a4 */ /* 0x002fc8000f8e0238 */
[----:B------:R-:W-:-:S06]  /*13260*/  UIMAD.WIDE UR12, UR4, 0x80, UR12 ;  /* 0x00000080040c78a5 */ /* 0x000fcc000f8e020c */
[----:B------:R-:W-:Y:S06]  /*13270*/  @!P0 BRA `(.L_x_287) ;  /* 0x0000000000d88947 */ /* 0x000fec0003800000 */
[----:B------:R1:W-:Y:S01]  /*13280*/  STL [R1+0x104], R13 ;  /* 0x0001040d01007387 */ /* 0x0003e20000100800 */
[----:B------:R-:W4:Y:S01]  /*13290*/  LDC.64 R14, c[0x0][0x358] ;  /* 0x0000d600ff0e7b82 */ /* 0x000f220000000a00 */
[----:B------:R-:W-:Y:S02]  /*132a0*/  UMOV UR4, 0x400 ;  /* 0x0000040000047882 */ /* 0x000fe40000000000 */
[----:B------:R3:W-:Y:S01]  /*132b0*/  STL [R1+0x100], R11 ;  /* 0x0001000b01007387 */ /* 0x0007e20000100800 */
[----:B--2---:R-:W-:-:S04]  /*132c0*/  ULEA UR4, UR58, UR4, 0x18 ;  /* 0x000000043a047291 */ /* 0x004fc8000f8ec03f */
[----:B------:R-:W2:Y:S08]  /*132d0*/  LDC.64 R8, c[0x0][0x340] ;  /* 0x0000d000ff087b82 */ /* 0x000eb00000000a00 */
[----:B-1----:R-:W4:Y:S08]  /*132e0*/  LDC.64 R12, c[0x0][0x350] ;  /* 0x0000d400ff0c7b82 */ /* 0x002f300000000a00 */
[----:B---3--:R-:W2:Y:S08]  /*132f0*/  LDC.64 R10, c[0x0][0x348] ;  /* 0x0000d200ff0a7b82 */ /* 0x008eb00000000a00 */
[----:B------:R-:W1:Y:S01]  /*13300*/  LDC.64 R32, c[0x0][0x300] ;  /* 0x0000c000ff207b82 */ /* 0x000e620000000a00 */
[----:B----4-:R3:W-:Y:S07]  /*13310*/  STS.128 [UR4+0x34650], R12 ;  /* 0x0346500cff007988 */ /* 0x0107ee0008000c04 */
[----:B------:R-:W1:Y:S01]  /*13320*/  LDC.64 R34, c[0x0][0x308] ;  /* 0x0000c200ff227b82 */ /* 0x000e620000000a00 */
[----:B--2---:R2:W-:Y:S07]  /*13330*/  STS.128 [UR4+0x34640], R8 ;  /* 0x03464008ff007988 */ /* 0x0045ee0008000c04 */
[----:B------:R-:W4:Y:S08]  /*13340*/  LDC.64 R28, c[0x0][0x310] ;  /* 0x0000c400ff1c7b82 */ /* 0x000f300000000a00 */
[----:B---3--:R-:W3:Y:S08]  /*13350*/  LDC.64 R12, c[0x0][0x420] ;  /* 0x00010800ff0c7b82 */ /* 0x008ef00000000a00 */
[----:B------:R-:W3:Y:S01]  /*13360*/  LDC.64 R14, c[0x0][0x428] ;  /* 0x00010a00ff0e7b82 */ /* 0x000ee20000000a00 */
[----:B-1----:R-:W-:Y:S07]  /*13370*/  STS.128 [UR4+0x34600], R32 ;  /* 0x03460020ff007988 */ /* 0x002fee0008000c04 */
[----:B--2---:R-:W1:Y:S08]  /*13380*/  LDC.64 R8, c[0x0][0x430] ;  /* 0x00010c00ff087b82 */ /* 0x004e700000000a00 */
[----:B------:R-:W1:Y:S01]  /*13390*/  LDC.64 R10, c[0x0][0x438] ;  /* 0x00010e00ff0a7b82 */ /* 0x000e620000000a00 */
[----:B---3--:R2:W-:Y:S07]  /*133a0*/  STS.128 [UR4+0x346a0], R12 ;  /* 0x0346a00cff007988 */ /* 0x0085ee0008000c04 */
[----:B------:R-:W4:Y:S08]  /*133b0*/  LDC.64 R30, c[0x0][0x318] ;  /* 0x0000c600ff1e7b82 */ /* 0x000f300000000a00 */
[----:B------:R-:W3:Y:S01]  /*133c0*/  LDC.64 R24, c[0x0][0x320] ;  /* 0x0000c800ff187b82 */ /* 0x000ee20000000a00 */
[----:B--2---:R2:W5:Y:S07]  /*133d0*/  LDL.LU R13, [R1+0x104] ;  /* 0x00010400010d7983 */ /* 0x00456e0000300800 */
[----:B------:R-:W3:Y:S01]  /*133e0*/  LDC.64 R26, c[0x0][0x328] ;  /* 0x0000ca00ff1a7b82 */ /* 0x000ee20000000a00 */
[----:B-1----:R1:W-:Y:S07]  /*133f0*/  STS.128 [UR4+0x346b0], R8 ;  /* 0x0346b008ff007988 */ /* 0x0023ee0008000c04 */
[----:B------:R-:W2:Y:S01]  /*13400*/  LDC.64 R4, c[0x0][0x330] ;  /* 0x0000cc00ff047b82 */ /* 0x000ea20000000a00 */
[----:B----4-:R4:W-:Y:S04]  /*13410*/  STS.128 [UR4+0x34610], R28 ;  /* 0x0346101cff007988 */ /* 0x0109e80008000c04 */
[----:B-1----:R1:W5:Y:S03]  /*13420*/  LDL.LU R11, [R1+0x100] ;  /* 0x00010000010b7983 */ /* 0x0023660000300800 */
[----:B------:R-:W2:Y:S01]  /*13430*/  LDC.64 R6, c[0x0][0x338] ;  /* 0x0000ce00ff067b82 */ /* 0x000ea20000000a00 */
[----:B---3--:R3:W-:Y:S07]  /*13440*/  STS.128 [UR4+0x34620], R24 ;  /* 0x03462018ff007988 */ /* 0x0087ee0008000c04 */
[----:B------:R-:W1:Y:S08]  /*13450*/  LDC.64 R32, c[0x0][0x360] ;  /* 0x0000d800ff207b82 */ /* 0x000e700000000a00 */
[----:B------:R-:W1:Y:S01]  /*13460*/  LDC.64 R34, c[0x0][0x368] ;  /* 0x0000da00ff227b82 */ /* 0x000e620000000a00 */
[----:B--2---:R2:W-:Y:S07]  /*13470*/  STS.128 [UR4+0x34630], R4 ;  /* 0x03463004ff007988 */ /* 0x0045ee0008000c04 */
[----:B----4-:R-:W4:Y:S08]  /*13480*/  LDC.64 R28, c[0x0][0x370] ;  /* 0x0000dc00ff1c7b82 */ /* 0x010f300000000a00 */
[----:B------:R-:W4:Y:S08]  /*13490*/  LDC.64 R30, c[0x0][0x378] ;  /* 0x0000de00ff1e7b82 */ /* 0x000f300000000a00 */
[----:B---3--:R-:W3:Y:S01]  /*134a0*/  LDC.64 R24, c[0x0][0x400] ;  /* 0x00010000ff187b82 */ /* 0x008ee20000000a00 */
[----:B-1----:R1:W-:Y:S07]  /*134b0*/  STS.128 [UR4+0x34660], R32 ;  /* 0x03466020ff007988 */ /* 0x0023ee0008000c04 */
[----:B------:R-:W3:Y:S08]  /*134c0*/  LDC.64 R26, c[0x0][0x408] ;  /* 0x00010200ff1a7b82 */ /* 0x000ef00000000a00 */
[----:B--2---:R-:W2:Y:S01]  /*134d0*/  LDC.64 R4, c[0x0][0x410] ;  /* 0x00010400ff047b82 */ /* 0x004ea20000000a00 */
[----:B----4-:R4:W-:Y:S07]  /*134e0*/  STS.128 [UR4+0x34670], R28 ;  /* 0x0346701cff007988 */ /* 0x0109ee0008000c04 */
[----:B------:R-:W2:Y:S01]  /*134f0*/  LDC.64 R6, c[0x0][0x418] ;  /* 0x00010600ff067b82 */ /* 0x000ea20000000a00 */
[----:B---3--:R3:W-:Y:S07]  /*13500*/  STS.128 [UR4+0x34680], R24 ;  /* 0x03468018ff007988 */ /* 0x0087ee0008000c04 */
[----:B-1----:R-:W1:Y:S08]  /*13510*/  LDC.64 R32, c[0x0][0x440] ;  /* 0x00011000ff207b82 */ /* 0x002e700000000a00 */
[----:B------:R-:W1:Y:S01]  /*13520*/  LDC.64 R34, c[0x0][0x448] ;  /* 0x00011200ff227b82 */ /* 0x000e620000000a00 */
[----:B--2---:R2:W-:Y:S07]  /*13530*/  STS.128 [UR4+0x34690], R4 ;  /* 0x03469004ff007988 */ /* 0x0045ee0008000c04 */
[----:B----4-:R-:W4:Y:S08]  /*13540*/  LDC.64 R28, c[0x0][0x450] ;  /* 0x00011400ff1c7b82 */ /* 0x010f300000000a00 */
[----:B------:R-:W4:Y:S08]  /*13550*/  LDC.64 R30, c[0x0][0x458] ;  /* 0x00011600ff1e7b82 */ /* 0x000f300000000a00 */
[----:B---3--:R-:W3:Y:S08]  /*13560*/  LDC.64 R24, c[0x0][0x460] ;  /* 0x00011800ff187b82 */ /* 0x008ef00000000a00 */
[----:B------:R-:W3:Y:S08]  /*13570*/  LDC.64 R26, c[0x0][0x468] ;  /* 0x00011a00ff1a7b82 */ /* 0x000ef00000000a00 */
[----:B--2---:R-:W2:Y:S08]  /*13580*/  LDC.64 R4, c[0x0][0x470] ;  /* 0x00011c00ff047b82 */ /* 0x004eb00000000a00 */
[----:B------:R-:W2:Y:S01]  /*13590*/  LDC.64 R6, c[0x0][0x478] ;  /* 0x00011e00ff067b82 */ /* 0x000ea20000000a00 */
[----:B-1----:R1:W-:Y:S04]  /*135a0*/  STS.128 [UR4+0x346c0], R32 ;  /* 0x0346c020ff007988 */ /* 0x0023e80008000c04 */
[----:B----4-:R1:W-:Y:S04]  /*135b0*/  STS.128 [UR4+0x346d0], R28 ;  /* 0x0346d01cff007988 */ /* 0x0103e80008000c04 */
[----:B---3--:R1:W-:Y:S04]  /*135c0*/  STS.128 [UR4+0x346e0], R24 ;  /* 0x0346e018ff007988 */ /* 0x0083e80008000c04 */
[----:B--2---:R1:W-:Y:S02]  /*135d0*/  STS.128 [UR4+0x346f0], R4 ;  /* 0x0346f004ff007988 */ /* 0x0043e40008000c04 */
.L_x_287:
[----:B--2---:R-:W-:Y:S05]  /*135e0*/  BSYNC B0 ;  /* 0x0000000000007941 */ /* 0x004fea0003800000 */
.L_x_286:
[----:B------:R-:W-:Y:S01]  /*135f0*/  ELECT P0, URZ, PT ;  /* 0x00000000003f782f */ /* 0x000fe20003800000 */
[----:B------:R-:W-:Y:S01]  /*13600*/  NOP ;  /* 0x0000000000007918 */ /* 0x000fe20000000000 */
[----:B------:R-:W-:Y:S11]  /*13610*/  BSSY B0, `(.L_x_288) ;  /* 0x000004a000007945 */ /* 0x000ff60003800000 */
[----:B------:R-:W-:Y:S05]  /*13620*/  @!P0 BRA `(.L_x_289) ;  /* 0x0000000400208947 */ /* 0x000fea0003800000 */
[----:B-1----:R-:W1:Y:S08]  /*13630*/  LDC.64 R4, c[0x0][0x518] ;  /* 0x00014600ff047b82 */ /* 0x002e700000000a00 */
[----:B------:R-:W2:Y:S08]  /*13640*/  LDC.64 R2, c[0x0][0x528] ;  /* 0x00014a00ff027b82 */ /* 0x000eb00000000a00 */
[----:B------:R-:W4:Y:S01]  /*13650*/  LDC.64 R8, c[0x0][0x510] ;  /* 0x00014400ff087b82 */ /* 0x000f220000000a00 */
[----:B-1----:R-:W-:-:S07]  /*13660*/  IMAD.WIDE R4, R18, 0x8, R4 ;  /* 0x0000000812047825 */ /* 0x002fce00078e0204 */
[----:B------:R-:W1:Y:S01]  /*13670*/  LDC.64 R6, c[0x0][0x520] ;  /* 0x00014800ff067b82 */ /* 0x000e620000000a00 */
[----:B------:R-:W3:Y:S01]  /*13680*/  LDG.E.64 R4, desc[UR38][R4.64] ;  /* 0x0000002604047981 */ /* 0x000ee2000c1e1b00 */
[----:B--2---:R-:W-:-:S06]  /*13690*/  IMAD.WIDE R2, R18, 0x8, R2 ;  /* 0x0000000812027825 */ /* 0x004fcc00078e0202 */
[----:B------:R-:W2:Y:S01]  /*136a0*/  LDG.E.64 R2, desc[UR38][R2.64] ;  /* 0x0000002602027981 */ /* 0x000ea2000c1e1b00 */
[----:B----4-:R-:W-:-:S06]  /*136b0*/  IMAD.WIDE R8, R18, 0x8, R8 ;  /* 0x0000000812087825 */ /* 0x010fcc00078e0208 */
[----:B------:R-:W4:Y:S01]  /*136c0*/  LDG.E.64 R8, desc[UR38][R8.64] ;  /* 0x0000002608087981 */ /* 0x000f22000c1e1b00 */
[----:B-1----:R-:W-:-:S06]  /*136d0*/  IMAD.WIDE R6, R18, 0x8, R6 ;  /* 0x0000000812067825 */ /* 0x002fcc00078e0206 */
[----:B------:R-:W4:Y:S01]  /*136e0*/  LDG.E.64 R6, desc[UR38][R6.64] ;  /* 0x0000002606067981 */ /* 0x000f22000c1e1b00 */
[----:B------:R-:W-:Y:S02]  /*136f0*/  UMOV UR4, 0x400 ;  /* 0x0000040000047882 */ /* 0x000fe40000000000 */
[----:B------:R-:W-:-:S09]  /*13700*/  ULEA UR4, UR58, UR4, 0x18 ;  /* 0x000000043a047291 */ /* 0x000fd2000f8ec03f */
[----:B------:R-:W1:Y:S04]  /*13710*/  LDS R10, [UR4+0x3461c] ;  /* 0x03461c04ff0a7984 */ /* 0x000e680008000800 */
[----:B------:R-:W1:Y:S01]  /*13720*/  LDS R12, [UR4+0x3469c] ;  /* 0x03469c04ff0c7984 */ /* 0x000e620008000800 */
[----:B------:R-:W-:Y:S02]  /*13730*/  UIADD3 UR6, UR4, 0x34680, URZ ;  /* 0x0003468004067890 */ /* 0x000fe4000fffe03f */
[----:B------:R-:W-:-:S04]  /*13740*/  UIADD3 UR5, UR4, 0x34600, URZ ;  /* 0x0003460004057890 */ /* 0x000fc8000fffe03f */
[----:B------:R-:W-:Y:S02]  /*13750*/  IMAD.U32 R26, RZ, RZ, UR6 ;  /* 0x00000006ff1a7e24 */ /* 0x000fe4000f8e00ff */
[----:B------:R-:W-:-:S03]  /*13760*/  MOV R24, UR5 ;  /* 0x0000000500187c02 */ /* 0x000fc60008000f00 */
[----:B------:R-:W-:Y:S02]  /*13770*/  SHF.R.U64 R26, R26, 0x4, RZ ;  /* 0x000000041a1a7819 */ /* 0x000fe400000012ff */
[----:B------:R-:W-:Y:S02]  /*13780*/  SHF.R.U64 R24, R24, 0x4, RZ ;  /* 0x0000000418187819 */ /* 0x000fe400000012ff */
[----:B-----5:R-:W-:Y:S01]  /*13790*/  IADD3 R13, R13, -0x1, RZ ;  /* 0xffffffff0d0d7810 */ /* 0x020fe20007ffe0ff */
[----:B------:R-:W-:Y:S04]  /*137a0*/  STS [UR4+0x34690], R26 ;  /* 0x0346901aff007988 */ /* 0x000fe80008000804 */
[----:B------:R-:W-:Y:S04]  /*137b0*/  STS [UR4+0x34610], R24 ;  /* 0x03461018ff007988 */ /* 0x000fe80008000804 */
[----:B------:R-:W-:Y:S04]  /*137c0*/  STS [UR4+0x34614], R24 ;  /* 0x03461418ff007988 */ /* 0x000fe80008000804 */
[----:B------:R-:W-:Y:S04]  /*137d0*/  STS [UR4+0x34694], R26 ;  /* 0x0346941aff007988 */ /* 0x000fe80008000804 */
[----:B------:R-:W-:Y:S04]  /*137e0*/  STS [UR4+0x34630], RZ ;  /* 0x034630ffff007988 */ /* 0x000fe80008000804 */
[----:B------:R-:W-:Y:S01]  /*137f0*/  STS [UR4+0x346b0], RZ ;  /* 0x0346b0ffff007988 */ /* 0x000fe20008000804 */
[----:B---3--:R-:W-:-:S04]  /*13800*/  SHF.L.U64.HI R5, R4, 0x1, R5 ;  /* 0x0000000104057819 */ /* 0x008fc80000010205 */
[----:B------:R-:W-:Y:S02]  /*13810*/  LOP3.LUT R5, R5, 0x1fffffff, RZ, 0xc0, !PT ;  /* 0x1fffffff05057812 */ /* 0x000fe400078ec0ff */
[----:B--2---:R-:W-:Y:S02]  /*13820*/  SHF.L.U64.HI R3, R2, 0x1, R3 ;  /* 0x0000000102037819 */ /* 0x004fe40000010203 */
[----:B------:R-:W-:Y:S02]  /*13830*/  SHF.R.U32.HI R15, RZ, 0x4, R5 ;  /* 0x00000004ff0f7819 */ /* 0x000fe40000011605 */
[----:B------:R-:W-:Y:S02]  /*13840*/  LOP3.LUT R3, R3, 0x1fffffff, RZ, 0xc0, !PT ;  /* 0x1fffffff03037812 */ /* 0x000fe400078ec0ff */
[----:B-1----:R-:W-:Y:S02]  /*13850*/  LOP3.LUT R10, R10, 0xf, R15, 0xb8, !PT ;  /* 0x0000000f0a0a7812 */ /* 0x002fe400078eb80f */
[----:B------:R-:W-:-:S04]  /*13860*/  SHF.R.U32.HI R15, RZ, 0x4, R3 ;  /* 0x00000004ff0f7819 */ /* 0x000fc80000011603 */
[----:B------:R-:W-:Y:S01]  /*13870*/  LOP3.LUT R14, R12, 0xf, R15, 0xb8, !PT ;  /* 0x0000000f0c0e7812 */ /* 0x000fe200078eb80f */
[----:B------:R-:W-:Y:S04]  /*13880*/  STS [UR4+0x3461c], R10 ;  /* 0x03461c0aff007988 */ /* 0x000fe80008000804 */
[----:B------:R-:W-:Y:S04]  /*13890*/  STS [UR4+0x3469c], R14 ;  /* 0x03469c0eff007988 */ /* 0x000fe80008000804 */
[----:B------:R-:W1:Y:S04]  /*138a0*/  LDS R12, [UR4+0x3461c] ;  /* 0x03461c04ff0c7984 */ /* 0x000e680008000800 */
[----:B------:R-:W2:Y:S01]  /*138b0*/  LDS R15, [UR4+0x3469c] ;  /* 0x03469c04ff0f7984 */ /* 0x000ea20008000800 */
[----:B-1----:R-:W-:-:S02]  /*138c0*/  LOP3.LUT R12, R12, 0xf0, RZ, 0xb8, !PT ;  /* 0x000000f00c0c7812 */ /* 0x002fc400078eb8ff */
[----:B--2---:R-:W-:-:S03]  /*138d0*/  LOP3.LUT R15, R15, 0xf0, RZ, 0xb8, !PT ;  /* 0x000000f00f0f7812 */ /* 0x004fc600078eb8ff */
[----:B------:R-:W-:Y:S04]  /*138e0*/  STS [UR4+0x3461c], R12 ;  /* 0x03461c0cff007988 */ /* 0x000fe80008000804 */
[----:B------:R-:W-:Y:S04]  /*138f0*/  STS [UR4+0x3469c], R15 ;  /* 0x03469c0fff007988 */ /* 0x000fe80008000804 */
[----:B------:R-:W1:Y:S04]  /*13900*/  LDS R25, [UR4+0x3461c] ;  /* 0x03461c04ff197984 */ /* 0x000e680008000800 */
[----:B------:R-:W2:Y:S01]  /*13910*/  LDS R27, [UR4+0x3469c] ;  /* 0x03469c04ff1b7984 */ /* 0x000ea20008000800 */
[----:B-1----:R-:W-:-:S02]  /*13920*/  LOP3.LUT R25, R25, 0xf00, RZ, 0xb8, !PT ;  /* 0x00000f0019197812 */ /* 0x002fc400078eb8ff */
[----:B--2---:R-:W-:-:S03]  /*13930*/  LOP3.LUT R27, R27, 0xf00, RZ, 0xb8, !PT ;  /* 0x00000f001b1b7812 */ /* 0x004fc600078eb8ff */
[----:B------:R-:W-:Y:S04]  /*13940*/  STS.64 [UR4+0x34618], R24 ;  /* 0x03461818ff007988 */ /* 0x000fe80008000a04 */
[----:B------:R-:W-:Y:S04]  /*13950*/  STS.64 [UR4+0x34698], R26 ;  /* 0x0346981aff007988 */ /* 0x000fe80008000a04 */
[----:B------:R-:W1:Y:S04]  /*13960*/  LDS R23, [UR4+0x3461c] ;  /* 0x03461c04ff177984 */ /* 0x000e680008000800 */
[----:B------:R-:W2:Y:S01]  /*13970*/  LDS R10, [UR4+0x3469c] ;  /* 0x03469c04ff0a7984 */ /* 0x000ea20008000800 */
[----:B------:R-:W-:Y:S01]  /*13980*/  IMAD.SHL.U32 R4, R4, 0x2, RZ ;  /* 0x0000000204047824 */ /* 0x000fe200078e00ff */
[----:B------:R-:W-:Y:S01]  /*13990*/  SHF.L.U32 R2, R2, 0x1, RZ ;  /* 0x0000000102027819 */ /* 0x000fe200000006ff */
[----:B------:R-:W-:Y:S01]  /*139a0*/  VIADD R12, R11, 0xffffffff ;  /* 0xffffffff0b0c7836 */ /* 0x000fe20000000000 */
[----:B------:R-:W-:-:S02]  /*139b0*/  CS2R R14, SRZ ;  /* 0x00000000000e7805 */ /* 0x000fc4000001ff00 */
[----:B------:R-:W-:Y:S02]  /*139c0*/  LOP3.LUT R4, R4, 0xfffffffe, RZ, 0xc0, !PT ;  /* 0xfffffffe04047812 */ /* 0x000fe400078ec0ff */
[----:B------:R-:W-:Y:S01]  /*139d0*/  LOP3.LUT R2, R2, 0xfffffffe, RZ, 0xc0, !PT ;  /* 0xfffffffe02027812 */ /* 0x000fe200078ec0ff */
[----:B------:R3:W-:Y:S01]  /*139e0*/  STS.128 [UR4+0x34620], R12 ;  /* 0x0346200cff007988 */ /* 0x0007e20008000c04 */
[----:B------:R-:W-:Y:S02]  /*139f0*/  SHF.R.U64 R5, R4, 0x4, R5 ;  /* 0x0000000404057819 */ /* 0x000fe40000001205 */
[----:B------:R-:W-:Y:S01]  /*13a00*/  SHF.R.U64 R3, R2, 0x4, R3 ;  /* 0x0000000402037819 */ /* 0x000fe20000001203 */
[----:B----4-:R4:W-:Y:S04]  /*13a10*/  STS.64 [UR4+0x34600], R8 ;  /* 0x03460008ff007988 */ /* 0x0109e80008000a04 */
[----:B------:R4:W-:Y:S01]  /*13a20*/  STS [UR4+0x3460c], R5 ;  /* 0x03460c05ff007988 */ /* 0x0009e20008000804 */
[----:B---3--:R-:W-:-:S03]  /*13a30*/  IADD3 R13, R19, -0x1, RZ ;  /* 0xffffffff130d7810 */ /* 0x008fc60007ffe0ff */
[----:B------:R4:W-:Y:S04]  /*13a40*/  STS [UR4+0x3468c], R3 ;  /* 0x03468c03ff007988 */ /* 0x0009e80008000804 */
[----:B------:R4:W-:Y:S01]  /*13a50*/  STS.128 [UR4+0x346a0], R12 ;  /* 0x0346a00cff007988 */ /* 0x0009e20008000c04 */
[----:B-1----:R-:W-:Y:S02]  /*13a60*/  LOP3.LUT R23, R23, 0xf000, RZ, 0xb8, !PT ;  /* 0x0000f00017177812 */ /* 0x002fe400078eb8ff */
[----:B--2---:R-:W-:Y:S01]  /*13a70*/  LOP3.LUT R10, R10, 0xf000, RZ, 0xb8, !PT ;  /* 0x0000f0000a0a7812 */ /* 0x004fe200078eb8ff */
[----:B------:R4:W-:Y:S04]  /*13a80*/  STS.64 [UR4+0x34680], R6 ;  /* 0x03468006ff007988 */ /* 0x0009e80008000a04 */
[----:B------:R4:W-:Y:S04]  /*13a90*/  STS [UR4+0x3461c], R23 ;  /* 0x03461c17ff007988 */ /* 0x0009e80008000804 */
[----:B------:R4:W-:Y:S02]  /*13aa0*/  STS [UR4+0x3469c], R10 ;  /* 0x03469c0aff007988 */ /* 0x0009e40008000804 */
.L_x_289:
[----:B------:R-:W-:Y:S05]  /*13ab0*/  BSYNC B0 ;  /* 0x0000000000007941 */ /* 0x000fea0003800000 */
.L_x_288:
[----:B------:R-:W-:Y:S01]  /*13ac0*/  ELECT P0, URZ, PT ;  /* 0x00000000003f782f */ /* 0x000fe20003800000 */
[----:B------:R-:W-:Y:S01]  /*13ad0*/  NOP ;  /* 0x0000000000007918 */ /* 0x000fe20000000000 */
[----:B------:R-:W-:Y:S11]  /*13ae0*/  BSSY B0, `(.L_x_290) ;  /* 0x0000004000007945 */ /* 0x000ff60003800000 */
[----:B------:R-:W-:Y:S05]  /*13af0*/  @!P0 BRA `(.L_x_291) ;  /* 0x0000000000088947 */ /* 0x000fea0003800000 */
[----:B------:R0:W-:Y:S01]  /*13b00*/  UTMACMDFLUSH ;  /* 0x00000000000079b7 */ /* 0x0001e20000000000 */
[----:B------:R-:W-:-:S04]  /*13b10*/  DEPBAR.LE SB0, 0x0 ;  /* 0x000080000000791a */ /* 0x000fc80000000000 */
.L_x_291:
[----:B------:R-:W-:Y:S05]  /*13b20*/  BSYNC B0 ;  /* 0x0000000000007941 */ /* 0x000fea0003800000 */
.L_x_290:
[----:B------:R-:W-:Y:S01]  /*13b30*/  UMOV UR4, 0x400 ;  /* 0x0000040000047882 */ /* 0x000fe20000000000 */
[----:B---3--:R-:W-:Y:S01]  /*13b40*/  IMAD.SHL.U32 R0, R0, 0x4, RZ ;  /* 0x0000000400007824 */ /* 0x008fe200078e00ff */
[----:B------:R-:W-:Y:S01]  /*13b50*/  ULEA UR16, UR58, UR4, 0x18 ;  /* 0x000000043a107291 */ /* 0x000fe2000f8ec03f */
[----:B------:R-:W-:-:S03]  /*13b60*/  ULDC UR14, c[0x0][0x884] ;  /* 0x00022100000e7ab9 */ /* 0x000fc60000000800 */
[----:B------:R-:W-:Y:S01]  /*13b70*/  UIADD3 UR18, UR16, 0x34600, URZ ;  /* 0x0003460010127890 */ /* 0x000fe2000fffe03f */
[----:B-1----:R-:W-:Y:S01]  /*13b80*/  IADD3 R4, P0, R0, UR12, RZ ;  /* 0x0000000c00047c10 */ /* 0x002fe2000ff1e0ff */
[----:B------:R-:W-:Y:S01]  /*13b90*/  UIMAD.WIDE UR14, UR14, 0x80, UR12 ;  /* 0x000000800e0e78a5 */ /* 0x000fe2000f8e020c */
[----:B----4-:R-:W-:Y:S02]  /*13ba0*/  IMAD.MOV.U32 R6, RZ, RZ, 0x1 ;  /* 0x00000001ff067424 */ /* 0x010fe400078e00ff */
[----:B------:R-:W-:-:S03]  /*13bb0*/  IADD3.X R5, RZ, UR13, RZ, P0, !PT ;  /* 0x0000000dff057c10 */ /* 0x000fc600087fe4ff */
[----:B------:R-:W-:Y:S01]  /*13bc0*/  IADD3 R2, P1, R0, UR14, RZ ;  /* 0x0000000e00027c10 */ /* 0x000fe2000ff3e0ff */
[----:B------:R-:W1:Y:S04]  /*13bd0*/  LDS R7, [R0+UR18] ;  /* 0x0000001200077984 */ /* 0x000e680008000800 */
[----:B------:R2:W3:Y:S01]  /*13be0*/  LDS R9, [R0+UR18+0x80] ;  /* 0x0000801200097984 */ /* 0x0004e20008000800 */
[----:B------:R-:W-:Y:S01]  /*13bf0*/  IMAD.X R3, RZ, RZ, UR15, P1 ;  /* 0x0000000fff037e24 */ /* 0x000fe200088e06ff */
[----:B------:R-:W-:Y:S02]  /*13c00*/  LOP3.LUT P1, RZ, R21, 0x7f, RZ, 0xc0, !PT ;  /* 0x0000007f15ff7812 */ /* 0x000fe4000782c0ff */
[----:B------:R-:W-:Y:S01]  /*13c10*/  MOV R8, 0x1 ;  /* 0x0000000100087802 */ /* 0x000fe20000000f00 */
[----:B------:R-:W-:Y:S01]  /*13c20*/  BSSY B0, `(.L_x_292) ;  /* 0x00000ea000007945 */ /* 0x000fe20003800000 */
[----:B------:R-:W-:Y:S01]  /*13c30*/  ISETP.EQ.OR P2, PT, R20, RZ, P1 ;  /* 0x000000ff1400720c */ /* 0x000fe20000f42670 */
[----:B------:R-:W-:Y:S01]  /*13c40*/  IMAD.MOV.U32 R10, RZ, RZ, 0x1 ;  /* 0x00000001ff0a7424 */ /* 0x000fe200078e00ff */
[----:B--2---:R-:W-:-:S02]  /*13c50*/  MOV R0, RZ ;  /* 0x000000ff00007202 */ /* 0x004fc40000000f00 */
[----:B------:R-:W-:Y:S01]  /*13c60*/  MOV R19, RZ ;  /* 0x000000ff00137202 */ /* 0x000fe20000000f00 */
[----:B------:R-:W-:Y:S02]  /*13c70*/  ULOP3.LUT UR20, UR59, 0x1, URZ, 0xfc, !UPT ;  /* 0x000000013b147892 */ /* 0x000fe4000f8efc3f */
[----:B------:R-:W-:Y:S02]  /*13c80*/  ULOP3.LUT UR17, UR42, 0x2, URZ, 0xfc, !UPT ;  /* 0x000000022a117892 */ /* 0x000fe4000f8efc3f */
[----:B------:R-:W-:Y:S01]  /*13c90*/  UIADD3 UR19, UR16, 0x34680, URZ ;  /* 0x0003468010137890 */ /* 0x000fe2000fffe03f */
[----:B-1----:R-:W5:Y:S04]  /*13ca0*/  ATOMG.E.EXCH.STRONG.GPU PT, RZ, [R4], R7 ;  /* 0x0000000704ff73a8 */ /* 0x002f6800041ee100 */
[----:B---3--:R1:W5:Y:S02]  /*13cb0*/  ATOMG.E.EXCH.STRONG.GPU PT, RZ, [R2], R9 ;  /* 0x0000000902ff73a8 */ /* 0x00836400041ee100 */
[----:B-1----:R-:W-:-:S02]  /*13cc0*/  PRMT R2, R6, 0x7610, R2 ;  /* 0x0000761006027816 */ /* 0x002fc40000000002 */
[----:B------:R-:W-:-:S07]  /*13cd0*/  PRMT R3, R8, 0x7610, R3 ;  /* 0x0000761008037816 */ /* 0x000fce0000000003 */
.L_x_312:
[----:B------:R-:W-:Y:S01]  /*13ce0*/  LOP3.LUT P0, RZ, R3, 0xff, RZ, 0xc0, !PT ;  /* 0x000000ff03ff7812 */ /* 0x000fe2000780c0ff */
[----:B-----5:R-:W-:Y:S01]  /*13cf0*/  VIADD R4, R11, 0x3f ;  /* 0x0000003f0b047836 */ /* 0x020fe20000000000 */
[----:B------:R-:W-:Y:S05]  /*13d00*/  YIELD ;  /* 0x0000000000007946 */ /* 0x000fea0003800000 */
[----:B------:R-:W-:Y:S01]  /*13d10*/  SHF.R.S32.HI R5, RZ, 0x1f, R4 ;  /* 0x0000001fff057819 */ /* 0x000fe20000011404 */
[----:B------:R-:W-:Y:S03]  /*13d20*/  BSSY B1, `(.L_x_293) ;  /* 0x0000008000017945 */ /* 0x000fe60003800000 */
[----:B------:R-:W-:-:S02]  /*13d30*/  LEA.HI R5, R5, R4, RZ, 0x6 ;  /* 0x0000000405057211 */ /* 0x000fc400078f30ff */
[----:B------:R-:W-:Y:S05]  /*13d40*/  @!P0 BRA `(.L_x_294) ;  /* 0x0000000000148947 */ /* 0x000fea0003800000 */
[----:B------:R-:W-:-:S04]  /*13d50*/  DEPBAR {5,4,3,2,1,0} ;  /* 0x0000003f0000791a */ /* 0x000fc80000000000 */
[----:B------:R1:W-:Y:S01]  /*13d60*/  UTMACCTL.IV [UR12] ;  /* 0x000000000c0079b9 */ /* 0x0003e20008000000 */
[----:B------:R-:W-:-:S04]  /*13d70*/  DEPBAR {5,4,3,2,1,0} ;  /* 0x0000003f0000791a */ /* 0x000fc80000000000 */
[----:B------:R1:W-:Y:S02]  /*13d80*/  UTMACCTL.IV [UR14] ;  /* 0x000000000e0079b9 */ /* 0x0003e40008000000 */
[----:B-1----:R-:W-:Y:S01]  /*13d90*/  NOP ;  /* 0x0000000000007918 */ /* 0x002fe20000000000 */
.L_x_294:
[----:B------:R-:W-:Y:S05]  /*13da0*/  BSYNC B1 ;  /* 0x0000000000017941 */ /* 0x000fea0003800000 */
.L_x_293:
[----:B------:R-:W-:Y:S01]  /*13db0*/  UMOV UR4, 0xffffffff ;  /* 0xffffffff00047882 */ /* 0x000fe20000000000 */
[----:B------:R-:W-:Y:S02]  /*13dc0*/  SHF.R.S32.HI R7, RZ, 0x6, R5 ;  /* 0x00000006ff077819 */ /* 0x000fe40000011405 */
[----:B------:R-:W-:Y:S05]  /*13dd0*/  BRA.DIV UR4, `(.L_x_295) ;  /* 0x0000004604047947 */ /* 0x000fea000b800000 */
[----:B------:R-:W-:-:S13]  /*13de0*/  ELECT P6, URZ, PT ;  /* 0x00000000003f782f */ /* 0x000fda00038c0000 */
.L_x_404:
[----:B------:R-:W-:Y:S01]  /*13df0*/  ISETP.LT.OR P6, PT, R11, 0x1, !P6 ;  /* 0x000000010b00780c */ /* 0x000fe200077c1670 */
[----:B------:R-:W-:-:S12]  /*13e00*/  BSSY B1, `(.L_x_296) ;  /* 0x000002e000017945 */ /* 0x000fd80003800000 */
[----:B------:R-:W-:Y:S05]  /*13e10*/  @P6 BRA `(.L_x_297) ;  /* 0x0000000000b06947 */ /* 0x000fea0003800000 */
[----:B------:R-:W-:Y:S01]  /*13e20*/  SHF.L.U32 R17, R17, 0x7, RZ ;  /* 0x0000000711117819 */ /* 0x000fe200000006ff */
[----:B------:R-:W-:Y:S01]  /*13e30*/  IMAD.SHL.U32 R16, R16, 0x100, RZ ;  /* 0x0000010010107824 */ /* 0x000fe200078e00ff */
[----:B------:R-:W-:Y:S01]  /*13e40*/  IADD3 R9, R7, 0x1, RZ ;  /* 0x0000000107097810 */ /* 0x000fe20007ffe0ff */
[----:B------:R-:W-:Y:S01]  /*13e50*/  IMAD.MOV.U32 R12, RZ, RZ, RZ ;  /* 0x000000ffff0c7224 */ /* 0x000fe200078e00ff */
[----:B------:R-:W-:Y:S01]  /*13e60*/  MOV R3, R10 ;  /* 0x0000000a00037202 */ /* 0x000fe20000000f00 */
[----:B------:R-:W-:-:S07]  /*13e70*/  IMAD.MOV.U32 R4, RZ, RZ, R0 ;  /* 0x000000ffff047224 */ /* 0x000fce00078e0000 */
.L_x_301:
[----:B--2---:R-:W-:Y:S01]  /*13e80*/  LEA R8, R4, UR16, 0x3 ;  /* 0x0000001004087c11 */ /* 0x004fe2000f8e18ff */
[----:B------:R-:W-:Y:S05]  /*13e90*/  YIELD ;  /* 0x0000000000007946 */ /* 0x000fea0003800000 */
[----:B------:R-:W-:Y:S01]  /*13ea0*/  SHF.L.U32 R5, R3, 0x1f, RZ ;  /* 0x0000001f03057819 */ /* 0x000fe200000006ff */
[----:B------:R-:W1:Y:S03]  /*13eb0*/  @!P1 LDC R6, c[0x0][0x500] ;  /* 0x00014000ff069b82 */ /* 0x000e660000000800 */
[----:B------:R-:W2:Y:S02]  /*13ec0*/  SYNCS.PHASECHK.TRANS64.TRYWAIT P0, [R8+URZ+0x344a0], R5 ;  /* 0x0344a005080075a7 */ /* 0x000ea4000800017f */
[----:B--2---:R-:W-:Y:S05]  /*13ed0*/  @!P0 BRA `(.L_x_298) ;  /* 0x0000004000e48947 */ /* 0x004fea0003800000 */
.L_x_405:
[----:B------:R-:W-:Y:S01]  /*13ee0*/  UPRMT UR4, UR17, 0x9910, URZ ;  /* 0x0000991011047896 */ /* 0x000fe2000800003f */
[----:B-1----:R1:W-:Y:S03]  /*13ef0*/  @!P1 SYNCS.ARRIVE.TRANS64 RZ, [R8+URZ+0x34480], R6 ;  /* 0x0344800608ff99a7 */ /* 0x0023e6000800003f */
[----:B------:R-:W-:-:S06]  /*13f00*/  UISETP.NE.AND UP0, UPT, UR4, 0x2, UPT ;  /* 0x000000020400788c */ /* 0x000fcc000bf05270 */
[----:B------:R-:W-:-:S13]  /*13f10*/  PLOP3.LUT P0, PT, PT, PT, UP0, 0x80, 0x0 ;  /* 0x000000000000781c */ /* 0x000fda0003f0f008 */
[----:B-1----:R-:W-:Y:S05]  /*13f20*/  @P0 BRA `(.L_x_299) ;  /* 0x0000000000040947 */ /* 0x002fea0003800000 */
[----:B------:R-:W-:Y:S01]  /*13f30*/  BPT.TRAP 0x1 ;  /* 0x000000040000795c */ /* 0x000fe20000300000 */
.L_x_299:
[----:B------:R-:W-:Y:S05]  /*13f40*/  @P2 BRA `(.L_x_300) ;  /* 0x0000000000042947 */ /* 0x000fea0003800000 */
[----:B------:R-:W-:Y:S01]  /*13f50*/  BPT.TRAP 0x1 ;  /* 0x000000040000795c */ /* 0x000fe20000300000 */
.L_x_300:
[----:B------:R-:W-:Y:S01]  /*13f60*/  R2UR UR8, R4 ;  /* 0x00000000040872ca */ /* 0x000fe200000e0000 */
[----:B------:R-:W-:Y:S01]  /*13f70*/  VIADD R9, R9, 0xffffffff ;  /* 0xffffffff09097836 */ /* 0x000fe20000000000 */
[----:B------:R-:W-:Y:S01]  /*13f80*/  R2UR UR9, R8 ;  /* 0x00000000080972ca */ /* 0x000fe200000e0000 */
[----:B------:R-:W-:Y:S01]  /*13f90*/  UMOV UR22, 0x0 ;  /* 0x0000000000167882 */ /* 0x000fe20000000000 */
[----:B------:R-:W-:Y:S01]  /*13fa0*/  R2UR UR10, R12 ;  /* 0x000000000c0a72ca */ /* 0x000fe200000e0000 */
[----:B------:R-:W-:Y:S01]  /*13fb0*/  UMOV UR23, 0x10000000 ;  /* 0x1000000000177882 */ /* 0x000fe20000000000 */
[----:B------:R-:W-:Y:S02]  /*13fc0*/  R2UR UR11, R16 ;  /* 0x00000000100b72ca */ /* 0x000fe400000e0000 */
[----:B------:R-:W-:Y:S02]  /*13fd0*/  R2UR UR7, R17 ;  /* 0x00000000110772ca */ /* 0x000fe400000e0000 */
[----:B------:R-:W-:-:S02]  /*13fe0*/  ISETP.GT.AND P3, PT, R9, 0x1, PT ;  /* 0x000000010900780c */ /* 0x000fc40003f64270 */
[----:B------:R-:W-:Y:S01]  /*13ff0*/  IADD3 R4, R4, 0x1, RZ ;  /* 0x0000000104047810 */ /* 0x000fe20007ffe0ff */
[----:B------:R-:W-:Y:S01]  /*14000*/  ULEA UR4, UR8, UR16, 0xe ;  /* 0x0000001008047291 */ /* 0x000fe2000f8e703f */
[----:B------:R-:W-:Y:S01]  /*14010*/  IADD3 R12, R12, 0x40, RZ ;  /* 0x000000400c0c7810 */ /* 0x000fe20007ffe0ff */
[----:B------:R-:W-:Y:S01]  /*14020*/  ULEA UR8, UR8, UR16, 0xf ;  /* 0x0000001008087291 */ /* 0x000fe2000f8e783f */
[C---:B------:R-:W-:Y:S01]  /*14030*/  ISETP.NE.AND P0, PT, R4.reuse, 0x4, PT ;  /* 0x000000040400780c */ /* 0x040fe20003f05270 */
[----:B------:R-:W-:Y:S02]  /*14040*/  UIADD3 UR9, UR9, 0x34480, URZ ;  /* 0x0003448009097890 */ /* 0x000fe4000fffe03f */
[----:B------:R-:W-:Y:S01]  /*14050*/  UIADD3 UR4, UR4, 0x20000, URZ ;  /* 0x0002000004047890 */ /* 0x000fe2000fffe03f */
[----:B------:R-:W-:Y:S01]  /*14060*/  SEL R6, RZ, 0x1, P0 ;  /* 0x00000001ff067807 */ /* 0x000fe20000000000 */
[----:B------:R-:W-:Y:S01]  /*14070*/  UMOV UR6, UR10 ;  /* 0x0000000a00067c82 */ /* 0x000fe20008000000 */
[----:B------:R-:W-:-:S02]  /*14080*/  SEL R4, R4, RZ, P0 ;  /* 0x000000ff04047207 */ /* 0x000fc40000000000 */
[----:B------:R-:W-:Y:S01]  /*14090*/  UMOV UR5, UR9 ;  /* 0x0000000900057c82 */ /* 0x000fe20008000000 */
[----:B------:R-:W-:Y:S01]  /*140a0*/  LOP3.LUT R3, R3, R6, RZ, 0x3c, !PT ;  /* 0x0000000603037212 */ /* 0x000fe200078e3cff */
[----:B------:R1:W-:Y:S02]  /*140b0*/  UTMALDG.2D [UR8], [UR12], desc[UR22] ;  /* 0x000016080c0075b4 */ /* 0x0003e40008009000 */
[----:B------:R1:W-:Y:S02]  /*140c0*/  UTMALDG.2D [UR4], [UR14], desc[UR22] ;  /* 0x000016040e0075b4 */ /* 0x0003e40008009000 */
[----:B-1----:R-:W-:Y:S05]  /*140d0*/  @P3 BRA `(.L_x_301) ;  /* 0xfffffffc00683947 */ /* 0x002fea000383ffff */
.L_x_297:
[----:B------:R-:W-:Y:S05]  /*140e0*/  BSYNC B1 ;  /* 0x0000000000017941 */ /* 0x000fea0003800000 */
.L_x_296:
[----:B------:R-:W-:Y:S01]  /*140f0*/  IMAD.IADD R0, R7, 0x1, R0 ;  /* 0x0000000107007824 */ /* 0x000fe200078e0200 */
[----:B------:R-:W-:-:S04]  /*14100*/  LOP3.LUT P0, RZ, R2, 0xff, RZ, 0xc0, !PT ;  /* 0x000000ff02ff7812 */ /* 0x000fc8000780c0ff */
[----:B------:R-:W-:-:S04]  /*14110*/  SHF.R.U32.HI R2, RZ, 0x2, R0 ;  /* 0x00000002ff027819 */ /* 0x000fc80000011600 */
[----:B------:R-:W-:-:S04]  /*14120*/  LOP3.LUT R2, R2, 0x1, RZ, 0xc0, !PT ;  /* 0x0000000102027812 */ /* 0x000fc800078ec0ff */
[----:B------:R-:W-:Y:S01]  /*14130*/  ISETP.NE.U32.AND P3, PT, R2, 0x1, PT ;  /* 0x000000010200780c */ /* 0x000fe20003f65070 */
[----:B------:R-:W-:Y:S01]  /*14140*/  @P0 SYNCS.ARRIVE.TRANS64.A1T0 RZ, [UR16+0x34508], RZ ;  /* 0x034508ffffff09a7 */ /* 0x000fe20008100010 */
[----:B------:R-:W-:Y:S02]  /*14150*/  MOV R2, UR20 ;  /* 0x0000001400027c02 */ /* 0x000fe40008000f00 */
[----:B------:R-:W-:Y:S02]  /*14160*/  ISETP.GT.U32.AND P0, PT, R0, 0x3, PT ;  /* 0x000000030000780c */ /* 0x000fe40003f04070 */
[----:B------:R-:W-:Y:S02]  /*14170*/  ISETP.NE.AND P4, PT, R2, 0x3, PT ;  /* 0x000000030200780c */ /* 0x000fe40003f85270 */
[C---:B------:R-:W-:Y:S02]  /*14180*/  ISETP.LT.U32.AND P0, PT, R7.reuse, 0x4, P0 ;  /* 0x000000040700780c */ /* 0x040fe40000701070 */
[----:B------:R-:W-:-:S02]  /*14190*/  ISETP.GT.U32.AND P3, PT, R7, 0x3, !P3 ;  /* 0x000000030700780c */ /* 0x000fc40005f64070 */
[----:B------:R-:W-:Y:S02]  /*141a0*/  SEL R3, RZ, 0x1, !P0 ;  /* 0x00000001ff037807 */ /* 0x000fe40004000000 */
[----:B------:R-:W-:Y:S02]  /*141b0*/  SEL R2, RZ, 0x1, !P3 ;  /* 0x00000001ff027807 */ /* 0x000fe40005800000 */
[----:B------:R-:W-:Y:S02]  /*141c0*/  LOP3.LUT R0, R0, 0x3, RZ, 0xc0, !PT ;  /* 0x0000000300007812 */ /* 0x000fe400078ec0ff */
[----:B------:R-:W-:Y:S01]  /*141d0*/  LOP3.LUT R10, R2, R10, R3, 0x96, !PT ;  /* 0x0000000a020a7212 */ /* 0x000fe200078e9603 */
[----:B------:R-:W-:Y:S06]  /*141e0*/  @!P4 BRA `(.L_x_302) ;  /* 0x000000000004c947 */ /* 0x000fec0003800000 */
[----:B------:R-:W-:Y:S01]  /*141f0*/  BPT.TRAP 0x1 ;  /* 0x000000040000795c */ /* 0x000fe20000300000 */
.L_x_302:
[C---:B------:R-:W-:Y:S01]  /*14200*/  LEA R3, R22.reuse, UR16, 0x3 ;  /* 0x0000001016037c11 */ /* 0x040fe2000f8e18ff */
[----:B------:R-:W-:Y:S01]  /*14210*/  BSSY B1, `(.L_x_303) ;  /* 0x0000005000017945 */ /* 0x000fe20003800000 */
[----:B------:R-:W-:Y:S02]  /*14220*/  SHF.L.U32 R2, R19, 0x1f, RZ ;  /* 0x0000001f13027819 */ /* 0x000fe400000006ff */
[----:B------:R-:W-:Y:S02]  /*14230*/  LEA R4, R22, UR16, 0x4 ;  /* 0x0000001016047c11 */ /* 0x000fe4000f8e20ff */
[----:B------:R-:W1:Y:S02]  /*14240*/  SYNCS.PHASECHK.TRANS64.TRYWAIT P0, [R3+URZ+0x34400], R2 ;  /* 0x03440002030075a7 */ /* 0x000e64000800017f */
[----:B-1----:R-:W-:Y:S05]  /*14250*/  @!P0 BRA `(.L_x_304) ;  /* 0x0000004000188947 */ /* 0x002fea0003800000 */
.L_x_406:
[----:B------:R-:W-:Y:S05]  /*14260*/  BSYNC B1 ;  /* 0x0000000000017941 */ /* 0x000fea0003800000 */
.L_x_303:
[----:B--2---:R-:W2:Y:S01]  /*14270*/  LDS.128 R4, [R4+0x34530] ;  /* 0x0345300004047984 */ /* 0x004ea20000000c00 */
[----:B------:R-:W-:Y:S01]  /*14280*/  @!PT LDS RZ, [RZ] ;  /* 0x00000000fffff984 */ /* 0x000fe20000000800 */
[----:B------:R-:W-:Y:S01]  /*14290*/  @!PT LDS RZ, [RZ] ;  /* 0x00000000fffff984 */ /* 0x000fe20000000800 */
[----:B------:R-:W-:Y:S01]  /*142a0*/  @!PT LDS RZ, [RZ] ;  /* 0x00000000fffff984 */ /* 0x000fe20000000800 */
[----:B------:R-:W-:Y:S01]  /*142b0*/  @!PT LDS RZ, [RZ] ;  /* 0x00000000fffff984 */ /* 0x000fe20000000800 */
[----:B------:R3:W-:Y:S06]  /*142c0*/  MEMBAR.ALL.CTA ;  /* 0x0000000000007992 */ /* 0x0007ec0000008000 */
[----:B---3--:R-:W3:Y:S01]  /*142d0*/  FENCE.VIEW.ASYNC.S ;  /* 0x00000000000073c6 */ /* 0x008ee20000000000 */
[----:B--2---:R-:W-:Y:S01]  /*142e0*/  IMAD.MOV.U32 R17, RZ, RZ, R5 ;  /* 0x000000ffff117224 */ /* 0x004fe200078e0005 */
[----:B------:R-:W-:Y:S01]  /*142f0*/  MOV R16, R4 ;  /* 0x0000000400107202 */ /* 0x000fe20000000f00 */
[----:B---3--:R-:W-:Y:S06]  /*14300*/  @!P4 BRA `(.L_x_305) ;  /* 0x000000000004c947 */ /* 0x008fec0003800000 */
[----:B------:R-:W-:Y:S01]  /*14310*/  BPT.TRAP 0x1 ;  /* 0x000000040000795c */ /* 0x000fe20000300000 */
.L_x_305:
[----:B------:R-:W2:Y:S01]  /*14320*/  S2R R5, SR_CgaCtaId ;  /* 0x0000000000057919 */ /* 0x000ea20000008800 */
[----:B------:R-:W-:Y:S01]  /*14330*/  ISETP.NE.AND P0, PT, R7, RZ, PT ;  /* 0x000000ff0700720c */ /* 0x000fe20003f05270 */
[----:B-1----:R-:W-:Y:S01]  /*14340*/  VIADD R2, R3, 0x34440 ;  /* 0x0003444003027836 */ /* 0x002fe20000000000 */
[CC--:B------:R-:W-:Y:S02]  /*14350*/  ISETP.NE.AND P3, PT, R6.reuse, R18.reuse, PT ;  /* 0x000000120600720c */ /* 0x0c0fe40003f65270 */
[----:B------:R-:W-:Y:S02]  /*14360*/  ISETP.EQ.OR P0, PT, R6, R18, !P0 ;  /* 0x000000120600720c */ /* 0x000fe40004702670 */
[----:B--2---:R-:W-:-:S04]  /*14370*/  PRMT R2, R5, 0x654, R2 ;  /* 0x0000065405027816 */ /* 0x004fc80000000002 */
[----:B------:R1:W-:Y:S07]  /*14380*/  SYNCS.ARRIVE.TRANS64.RED.A1T0 RZ, [R2+URZ], RZ ;  /* 0x000000ff02ff79a7 */ /* 0x0003ee000810043f */
[----:B------:R-:W-:Y:S05]  /*14390*/  @P0 BRA `(.L_x_306) ;  /* 0x0000000400a40947 */ /* 0x000fea0003800000 */
[----:B-1----:R-:W1:Y:S02]  /*143a0*/  LDC.64 R2, c[0x0][0x290] ;  /* 0x0000a400ff027b82 */ /* 0x002e640000000a00 */
[----:B-1----:R-:W-:-:S05]  /*143b0*/  IMAD.WIDE R2, R6, 0xc, R2 ;  /* 0x0000000c06027825 */ /* 0x002fca00078e0202 */
[----:B------:R1:W5:Y:S01]  /*143c0*/  LDG.E R11, desc[UR38][R2.64+0x8] ;  /* 0x00000826020b7981 */ /* 0x000362000c1e1900 */
[----:B------:R-:W-:-:S03]  /*143d0*/  UMOV UR4, 0xffffffff ;  /* 0xffffffff00047882 */ /* 0x000fc60000000000 */
[----:B------:R-:W-:Y:S05]  /*143e0*/  BRA.DIV UR4, `(.L_x_307) ;  /* 0x0000003e04c87947 */ /* 0x000fea000b800000 */
[----:B------:R-:W-:-:S13]  /*143f0*/  ELECT P6, URZ, PT ;  /* 0x00000000003f782f */ /* 0x000fda00038c0000 */
.L_x_409:
[----:B------:R-:W-:Y:S04]  /*14400*/  BSSY B1, `(.L_x_308) ;  /* 0x000004f000017945 */ /* 0x000fe80003800000 */
[----:B------:R-:W-:Y:S05]  /*14410*/  @!P6 BRA `(.L_x_309) ;  /* 0x000000040034e947 */ /* 0x000fea0003800000 */
[----:B------:R-:W-:Y:S01]  /*14420*/  SHF.R.S32.HI R21, RZ, 0x1f, R6 ;  /* 0x0000001fff157819 */ /* 0x000fe20000011406 */
[----:B------:R-:W-:Y:S01]  /*14430*/  ULDC.64 UR4, c[0x0][0x510] ;  /* 0x0001440000047ab9 */ /* 0x000fe20000000a00 */
[C---:B------:R-:W-:Y:S01]  /*14440*/  SHF.L.U32 R20, R6.reuse, 0x3, RZ ;  /* 0x0000000306147819 */ /* 0x040fe200000006ff */
[----:B------:R-:W-:Y:S01]  /*14450*/  ULDC.64 UR6, c[0x0][0x520] ;  /* 0x0001480000067ab9 */ /* 0x000fe20000000a00 */
[----:B------:R-:W-:Y:S01]  /*14460*/  SHF.L.U64.HI R21, R6, 0x3, R21 ;  /* 0x0000000306157819 */ /* 0x000fe20000010215 */
[----:B------:R-:W2:Y:S01]  /*14470*/  LDG.E R18, desc[UR38][R2.64] ;  /* 0x0000002602127981 */ /* 0x000ea2000c1e1900 */
[C---:B------:R-:W-:Y:S02]  /*14480*/  IADD3 R8, P0, R20.reuse, UR4, RZ ;  /* 0x0000000414087c10 */ /* 0x040fe4000ff1e0ff */
[----:B------:R-:W-:Y:S02]  /*14490*/  IADD3 R4, P4, R20, UR6, RZ ;  /* 0x0000000614047c10 */ /* 0x000fe4000ff9e0ff */
[C---:B------:R-:W-:Y:S01]  /*144a0*/  IADD3.X R9, R21.reuse, UR5, RZ, P0, !PT ;  /* 0x0000000515097c10 */ /* 0x040fe200087fe4ff */
[----:B------:R-:W-:Y:S01]  /*144b0*/  ULDC.64 UR4, c[0x0][0x518] ;  /* 0x0001460000047ab9 */ /* 0x000fe20000000a00 */
[----:B------:R-:W-:-:S03]  /*144c0*/  IADD3.X R5, R21, UR7, RZ, P4, !PT ;  /* 0x0000000715057c10 */ /* 0x000fc6000a7fe4ff */
[----:B------:R-:W3:Y:S04]  /*144d0*/  LDG.E.64 R14, desc[UR38][R8.64] ;  /* 0x00000026080e7981 */ /* 0x000ee8000c1e1b00 */
[----:B------:R4:W2:Y:S04]  /*144e0*/  LDG.E.64 R12, desc[UR38][R4.64] ;  /* 0x00000026040c7981 */ /* 0x0008a8000c1e1b00 */
[----:B-1----:R-:W2:Y:S01]  /*144f0*/  LDG.E R2, desc[UR38][R2.64+0x4] ;  /* 0x0000042602027981 */ /* 0x002ea2000c1e1900 */
[----:B----4-:R-:W-:-:S04]  /*14500*/  IADD3 R4, P0, R20, UR4, RZ ;  /* 0x0000000414047c10 */ /* 0x010fc8000ff1e0ff */
[----:B------:R-:W-:Y:S01]  /*14510*/  IADD3.X R5, R21, UR5, RZ, P0, !PT ;  /* 0x0000000515057c10 */ /* 0x000fe200087fe4ff */
[----:B------:R-:W-:-:S04]  /*14520*/  ULDC.64 UR4, c[0x0][0x528] ;  /* 0x00014a0000047ab9 */ /* 0x000fc80000000a00 */
[----:B------:R1:W4:Y:S02]  /*14530*/  LDG.E.64 R8, desc[UR38][R4.64] ;  /* 0x0000002604087981 */ /* 0x000324000c1e1b00 */
[----:B-1----:R-:W-:-:S04]  /*14540*/  IADD3 R4, P0, R20, UR4, RZ ;  /* 0x0000000414047c10 */ /* 0x002fc8000ff1e0ff */
[----:B------:R-:W-:-:S06]  /*14550*/  IADD3.X R5, R21, UR5, RZ, P0, !PT ;  /* 0x0000000515057c10 */ /* 0x000fcc00087fe4ff */
[----:B------:R-:W4:Y:S04]  /*14560*/  LDG.E.64 R4, desc[UR38][R4.64] ;  /* 0x0000002604047981 */ /* 0x000f28000c1e1b00 */
[----:B---3--:R-:W-:Y:S04]  /*14570*/  STS.64 [UR18], R14 ;  /* 0x0000000eff007988 */ /* 0x008fe80008000a12 */
[----:B--2---:R-:W-:Y:S04]  /*14580*/  STS.64 [UR19], R12 ;  /* 0x0000000cff007988 */ /* 0x004fe80008000a13 */
[----:B------:R-:W1:Y:S01]  /*14590*/  LDS R20, [UR18+0x1c] ;  /* 0x00001c12ff147984 */ /* 0x000e620008000800 */
[----:B----4-:R-:W-:-:S04]  /*145a0*/  SHF.L.U64.HI R24, R8, 0x1, R9 ;  /* 0x0000000108187819 */ /* 0x010fc80000010209 */
[----:B------:R-:W-:-:S04]  /*145b0*/  LOP3.LUT R24, R24, 0x1fffffff, RZ, 0xc0, !PT ;  /* 0x1fffffff18187812 */ /* 0x000fc800078ec0ff */
[----:B------:R-:W-:-:S04]  /*145c0*/  SHF.R.U32.HI R9, RZ, 0x4, R24 ;  /* 0x00000004ff097819 */ /* 0x000fc80000011618 */
[----:B-1----:R-:W-:-:S05]  /*145d0*/  LOP3.LUT R9, R20, 0xf, R9, 0xb8, !PT ;  /* 0x0000000f14097812 */ /* 0x002fca00078eb809 */
[----:B------:R-:W-:Y:S04]  /*145e0*/  STS [UR18+0x1c], R9 ;  /* 0x00001c09ff007988 */ /* 0x000fe80008000812 */
[----:B------:R-:W1:Y:S02]  /*145f0*/  LDS R23, [UR18+0x1c] ;  /* 0x00001c12ff177984 */ /* 0x000e640008000800 */
[----:B-1----:R-:W-:-:S05]  /*14600*/  LOP3.LUT R23, R23, 0xf0, RZ, 0xb8, !PT ;  /* 0x000000f017177812 */ /* 0x002fca00078eb8ff */
[----:B------:R-:W-:Y:S04]  /*14610*/  STS [UR18+0x1c], R23 ;  /* 0x00001c17ff007988 */ /* 0x000fe80008000812 */
[----:B------:R-:W1:Y:S01]  /*14620*/  LDS R21, [UR18+0x1c] ;  /* 0x00001c12ff157984 */ /* 0x000e620008000800 */
[----:B------:R-:W-:-:S05]  /*14630*/  IMAD.U32 R20, RZ, RZ, UR18 ;  /* 0x00000012ff147e24 */ /* 0x000fca000f8e00ff */
[----:B------:R-:W-:Y:S02]  /*14640*/  SHF.R.U64 R20, R20, 0x4, RZ ;  /* 0x0000000414147819 */ /* 0x000fe400000012ff */
[----:B-1----:R-:W-:-:S05]  /*14650*/  LOP3.LUT R21, R21, 0xf00, RZ, 0xb8, !PT ;  /* 0x00000f0015157812 */ /* 0x002fca00078eb8ff */
[----:B------:R-:W-:Y:S04]  /*14660*/  STS.64 [UR18+0x18], R20 ;  /* 0x00001814ff007988 */ /* 0x000fe80008000a12 */
[----:B------:R-:W1:Y:S01]  /*14670*/  LDS R25, [UR18+0x1c] ;  /* 0x00001c12ff197984 */ /* 0x000e620008000800 */
[----:B------:R-:W-:-:S04]  /*14680*/  SHF.L.U32 R9, R8, 0x1, RZ ;  /* 0x0000000108097819 */ /* 0x000fc800000006ff */
[----:B------:R-:W-:Y:S01]  /*14690*/  LOP3.LUT R9, R9, 0xfffffffe, RZ, 0xc0, !PT ;  /* 0xfffffffe09097812 */ /* 0x000fe200078ec0ff */
[----:B-----5:R-:W-:Y:S01]  /*146a0*/  VIADD R12, R11, 0xffffffff ;  /* 0xffffffff0b0c7836 */ /* 0x020fe20000000000 */
[----:B------:R-:W-:Y:S02]  /*146b0*/  CS2R R14, SRZ ;  /* 0x00000000000e7805 */ /* 0x000fe4000001ff00 */
[----:B------:R-:W-:Y:S02]  /*146c0*/  IADD3 R13, R18, -0x1, RZ ;  /* 0xffffffff120d7810 */ /* 0x000fe40007ffe0ff */
[----:B------:R-:W-:Y:S01]  /*146d0*/  SHF.R.U64 R9, R9, 0x4, R24 ;  /* 0x0000000409097819 */ /* 0x000fe20000001218 */
[----:B------:R-:W-:Y:S04]  /*146e0*/  STS [UR18+0x10], R20 ;  /* 0x00001014ff007988 */ /* 0x000fe80008000812 */
[----:B------:R-:W-:Y:S04]  /*146f0*/  STS [UR18+0x14], R20 ;  /* 0x00001414ff007988 */ /* 0x000fe80008000812 */
[----:B------:R-:W-:Y:S04]  /*14700*/  STS.128 [UR18+0x20], R12 ;  /* 0x0000200cff007988 */ /* 0x000fe80008000c12 */
[----:B------:R-:W-:Y:S04]  /*14710*/  STS [UR18+0xc], R9 ;  /* 0x00000c09ff007988 */ /* 0x000fe80008000812 */
[----:B------:R-:W-:Y:S01]  /*14720*/  STS [UR18+0x30], RZ ;  /* 0x000030ffff007988 */ /* 0x000fe20008000812 */
[----:B-1----:R-:W-:-:S05]  /*14730*/  LOP3.LUT R3, R25, 0xf000, RZ, 0xb8, !PT ;  /* 0x0000f00019037812 */ /* 0x002fca00078eb8ff */
[----:B------:R-:W-:Y:S04]  /*14740*/  STS [UR18+0x1c], R3 ;  /* 0x00001c03ff007988 */ /* 0x000fe80008000812 */
[----:B------:R-:W1:Y:S01]  /*14750*/  LDS R8, [UR19+0x1c] ;  /* 0x00001c13ff087984 */ /* 0x000e620008000800 */
[----:B------:R-:W-:-:S04]  /*14760*/  SHF.L.U64.HI R18, R4, 0x1, R5 ;  /* 0x0000000104127819 */ /* 0x000fc80000010205 */
        /* <DEDUP_REMOVED lines=13> */
[----:B------:R-:W-:Y:S01]  /*14840*/  SHF.L.U32 R3, R4, 0x1, RZ ;  /* 0x0000000104037819 */ /* 0x000fe200000006ff */
[----:B------:R-:W-:-:S03]  /*14850*/  VIADD R13, R2, 0xffffffff ;  /* 0xffffffff020d7836 */ /* 0x000fc60000000000 */
[----:B------:R-:W-:-:S04]  /*14860*/  LOP3.LUT R3, R3, 0xfffffffe, RZ, 0xc0, !PT ;  /* 0xfffffffe03037812 */ /* 0x000fc800078ec0ff */
[----:B------:R-:W-:Y:S01]  /*14870*/  SHF.R.U64 R3, R3, 0x4, R18 ;  /* 0x0000000403037819 */ /* 0x000fe20000001212 */
[----:B------:R2:W-:Y:S04]  /*14880*/  STS.128 [UR19+0x20], R12 ;  /* 0x0000200cff007988 */ /* 0x0005e80008000c13 */
[----:B------:R2:W-:Y:S04]  /*14890*/  STS [UR19+0xc], R3 ;  /* 0x00000c03ff007988 */ /* 0x0005e80008000813 */
[----:B------:R2:W-:Y:S04]  /*148a0*/  STS [UR19+0x10], R8 ;  /* 0x00001008ff007988 */ /* 0x0005e80008000813 */
[----:B------:R2:W-:Y:S04]  /*148b0*/  STS [UR19+0x14], R8 ;  /* 0x00001408ff007988 */ /* 0x0005e80008000813 */
[----:B------:R-:W-:Y:S01]  /*148c0*/  STS [UR19+0x30], RZ ;  /* 0x000030ffff007988 */ /* 0x000fe20008000813 */
[----:B-1----:R-:W-:-:S05]  /*148d0*/  LOP3.LUT R2, R20, 0xf000, RZ, 0xb8, !PT ;  /* 0x0000f00014027812 */ /* 0x002fca00078eb8ff */
[----:B------:R2:W-:Y:S02]  /*148e0*/  STS [UR19+0x1c], R2 ;  /* 0x00001c02ff007988 */ /* 0x0005e40008000813 */
.L_x_309:
[----:B------:R-:W-:Y:S05]  /*148f0*/  BSYNC B1 ;  /* 0x0000000000017941 */ /* 0x000fea0003800000 */
.L_x_308:
[----:B------:R-:W-:-:S03]  /*14900*/  UMOV UR4, 0xffffffff ;  /* 0xffffffff00047882 */ /* 0x000fc60000000000 */
[----:B------:R-:W-:Y:S05]  /*14910*/  BRA.DIV UR4, `(.L_x_310) ;  /* 0x0000003a049c7947 */ /* 0x000fea000b800000 */
[----:B------:R-:W-:Y:S01]  /*14920*/  ELECT P6, URZ, PT ;  /* 0x00000000003f782f */ /* 0x000fe200038c0000 */
[----:B------:R-:W-:-:S12]  /*14930*/  NOP ;  /* 0x0000000000007918 */ /* 0x000fd80000000000 */
.L_x_413:
[----:B-12---:R-:W1:Y:S02]  /*14940*/  S2R R2, SR_LANEID ;  /* 0x0000000000027919 */ /* 0x006e640000000000 */
[----:B-1----:R-:W-:-:S04]  /*14950*/  SHF.L.U32 R8, R2, 0x2, RZ ;  /* 0x0000000202087819 */ /* 0x002fc800000006ff */
[C---:B------:R-:W-:Y:S01]  /*14960*/  IADD3 R4, P0, R8.reuse, UR12, RZ ;  /* 0x0000000c08047c10 */ /* 0x040fe2000ff1e0ff */
[----:B------:R1:W2:Y:S01]  /*14970*/  LDS R9, [R8+UR18] ;  /* 0x0000001208097984 */ /* 0x0002a20008000800 */
[----:B------:R-:W-:-:S03]  /*14980*/  IADD3 R2, P4, R8, UR14, RZ ;  /* 0x0000000e08027c10 */ /* 0x000fc6000ff9e0ff */
[----:B------:R1:W3:Y:S01]  /*14990*/  LDS R13, [R8+UR18+0x80] ;  /* 0x00008012080d7984 */ /* 0x0002e20008000800 */
[----:B------:R-:W-:Y:S09]  /*149a0*/  @!P6 BRA `(.L_x_311) ;  /* 0x000000000008e947 */ /* 0x000ff20003800000 */
[----:B------:R0:W-:Y:S01]  /*149b0*/  UTMACMDFLUSH ;  /* 0x00000000000079b7 */ /* 0x0001e20000000000 */
[----:B------:R-:W-:-:S04]  /*149c0*/  DEPBAR.LE SB0, 0x0 ;  /* 0x000080000000791a */ /* 0x000fc80000000000 */
.L_x_311:
[----:B------:R-:W-:Y:S01]  /*149d0*/  IMAD.X R5, RZ, RZ, UR13, P0 ;  /* 0x0000000dff057e24 */ /* 0x000fe200080e06ff */
[----:B------:R-:W-:Y:S01]  /*149e0*/  IADD3.X R3, RZ, UR15, RZ, P4, !PT ;  /* 0x0000000fff037c10 */ /* 0x000fe2000a7fe4ff */
[----:B------:R-:W-:Y:S05]  /*149f0*/  WARPSYNC.ALL ;  /* 0x0000000000007948 */ /* 0x000fea0003800000 */
[----:B--2---:R2:W5:Y:S04]  /*14a00*/  ATOMG.E.EXCH.STRONG.GPU PT, RZ, [R4], R9 ;  /* 0x0000000904ff73a8 */ /* 0x00456800041ee100 */
[----:B---3--:R2:W5:Y:S01]  /*14a10*/  ATOMG.E.EXCH.STRONG.GPU PT, RZ, [R2], R13 ;  /* 0x0000000d02ff73a8 */ /* 0x00856200041ee100 */
[----:B------:R-:W-:-:S07]  /*14a20*/  IMAD.MOV.U32 R18, RZ, RZ, R6 ;  /* 0x000000ffff127224 */ /* 0x000fce00078e0006 */
.L_x_306:
[----:B------:R-:W-:Y:S02]  /*14a30*/  ISETP.NE.AND P4, PT, R7, RZ, PT ;  /* 0x000000ff0700720c */ /* 0x000fe40003f85270 */
[----:B------:R-:W-:Y:S02]  /*14a40*/  IADD3 R22, R22, 0x1, RZ ;  /* 0x0000000116167810 */ /* 0x000fe40007ffe0ff */
[----:B--2---:R-:W-:Y:S02]  /*14a50*/  SEL R3, RZ, 0x1, !P3 ;  /* 0x00000001ff037807 */ /* 0x004fe40005800000 */
[----:B------:R-:W-:-:S04]  /*14a60*/  ISETP.NE.AND P0, PT, R22, 0x8, PT ;  /* 0x000000081600780c */ /* 0x000fc80003f05270 */
[----:B-1----:R-:W-:Y:S02]  /*14a70*/  SEL R2, RZ, 0x1, P0 ;  /* 0x00000001ff027807 */ /* 0x002fe40000000000 */
[----:B------:R-:W-:Y:S02]  /*14a80*/  SEL R22, R22, RZ, P0 ;  /* 0x000000ff16167207 */ /* 0x000fe40000000000 */
[----:B------:R-:W-:Y:S02]  /*14a90*/  LOP3.LUT R19, R19, R2, RZ, 0x3c, !PT ;  /* 0x0000000213137212 */ /* 0x000fe400078e3cff */
[----:B------:R-:W-:Y:S01]  /*14aa0*/  PRMT R2, RZ, 0x7610, R2 ;  /* 0x00007610ff027816 */ /* 0x000fe20000000002 */
[----:B------:R-:W-:Y:S06]  /*14ab0*/  @P4 BRA `(.L_x_312) ;  /* 0xfffffff000884947 */ /* 0x000fec000383ffff */
[----:B------:R-:W-:Y:S05]  /*14ac0*/  BSYNC B0 ;  /* 0x0000000000007941 */ /* 0x000fea0003800000 */
.L_x_292:
[----:B------:R-:W-:-:S03]  /*14ad0*/  UMOV UR4, 0xffffffff ;  /* 0xffffffff00047882 */ /* 0x000fc60000000000 */
[----:B------:R-:W-:Y:S05]  /*14ae0*/  BRA.DIV UR4, `(.L_x_313) ;  /* 0x0000003a04587947 */ /* 0x000fea000b800000 */
[----:B-----5:R-:W-:-:S13]  /*14af0*/  ELECT P6, URZ, PT ;  /* 0x00000000003f782f */ /* 0x020fda00038c0000 */
.L_x_416:
[----:B------:R-:W-:Y:S04]  /*14b00*/  BSSY B0, `(.L_x_314) ;  /* 0x000002a000007945 */ /* 0x000fe80003800000 */
[----:B------:R-:W-:Y:S05]  /*14b10*/  @!P6 BRA `(.L_x_315) ;  /* 0x0000000000a0e947 */ /* 0x000fea0003800000 */
[----:B------:R-:W-:-:S04]  /*14b20*/  ULOP3.LUT UR4, UR42, 0x2, URZ, 0xfc, !UPT ;  /* 0x000000022a047892 */ /* 0x000fc8000f8efc3f */
[----:B------:R-:W-:-:S06]  /*14b30*/  UISETP.NE.AND UP0, UPT, UR4, 0x3, UPT ;  /* 0x000000030400788c */ /* 0x000fcc000bf05270 */
[----:B------:R-:W-:-:S13]  /*14b40*/  PLOP3.LUT P0, PT, PT, PT, UP0, 0x80, 0x0 ;  /* 0x000000000000781c */ /* 0x000fda0003f0f008 */
[----:B------:R-:W-:Y:S05]  /*14b50*/  @!P0 BRA `(.L_x_316) ;  /* 0x0000000000048947 */ /* 0x000fea0003800000 */
[----:B------:R-:W-:Y:S01]  /*14b60*/  BPT.TRAP 0x1 ;  /* 0x000000040000795c */ /* 0x000fe20000300000 */
.L_x_316:
[----:B------:R-:W-:Y:S01]  /*14b70*/  IMAD.U32 R3, RZ, RZ, UR16 ;  /* 0x00000010ff037e24 */ /* 0x000fe2000f8e00ff */
[----:B------:R-:W-:-:S04]  /*14b80*/  SHF.L.U32 R2, R10, 0x1f, RZ ;  /* 0x0000001f0a027819 */ /* 0x000fc800000006ff */
[----:B------:R-:W-:-:S05]  /*14b90*/  IADD3 R3, R3, 0x344a0, RZ ;  /* 0x000344a003037810 */ /* 0x000fca0007ffe0ff */
[C---:B------:R-:W-:Y:S01]  /*14ba0*/  IMAD R7, R0.reuse, 0x8, R3 ;  /* 0x0000000800077824 */ /* 0x040fe200078e0203 */
[----:B------:R-:W-:-:S03]  /*14bb0*/  IADD3 R0, R0, 0x1, RZ ;  /* 0x0000000100007810 */ /* 0x000fc60007ffe0ff */
[----:B------:R-:W1:Y:S01]  /*14bc0*/  SYNCS.PHASECHK.TRANS64.TRYWAIT P0, [R7+URZ], R2 ;  /* 0x00000002070075a7 */ /* 0x000e62000800017f */
[----:B------:R-:W-:-:S04]  /*14bd0*/  ISETP.NE.AND P1, PT, R0, 0x4, PT ;  /* 0x000000040000780c */ /* 0x000fc80003f25270 */
[----:B------:R-:W-:Y:S02]  /*14be0*/  SEL R5, RZ, 0x1, P1 ;  /* 0x00000001ff057807 */ /* 0x000fe40000800000 */
[----:B------:R-:W-:Y:S02]  /*14bf0*/  SEL R0, R0, RZ, P1 ;  /* 0x000000ff00007207 */ /* 0x000fe40000800000 */
[----:B------:R-:W-:-:S03]  /*14c00*/  LOP3.LUT R5, R10, R5, RZ, 0x3c, !PT ;  /* 0x000000050a057212 */ /* 0x000fc600078e3cff */
[----:B------:R-:W-:Y:S01]  /*14c10*/  IMAD R9, R0, 0x8, R3 ;  /* 0x0000000800097824 */ /* 0x000fe200078e0203 */
[----:B------:R-:W-:Y:S01]  /*14c20*/  SHF.L.U32 R4, R5, 0x1f, RZ ;  /* 0x0000001f05047819 */ /* 0x000fe200000006ff */
[----:B-1----:R-:W-:Y:S06]  /*14c30*/  @!P0 BRA `(.L_x_317) ;  /* 0x0000003800248947 */ /* 0x002fec0003800000 */
.L_x_417:
[----:B------:R-:W2:Y:S01]  /*14c40*/  SYNCS.PHASECHK.TRANS64.TRYWAIT P0, [R9+URZ], R4 ;  /* 0x00000004090075a7 */ /* 0x000ea2000800017f */
[----:B------:R-:W-:-:S04]  /*14c50*/  IADD3 R0, R0, 0x1, RZ ;  /* 0x0000000100007810 */ /* 0x000fc80007ffe0ff */
[----:B------:R-:W-:-:S04]  /*14c60*/  ISETP.NE.AND P1, PT, R0, 0x4, PT ;  /* 0x000000040000780c */ /* 0x000fc80003f25270 */
[----:B-1----:R-:W-:Y:S02]  /*14c70*/  SEL R2, RZ, 0x1, P1 ;  /* 0x00000001ff027807 */ /* 0x002fe40000800000 */
[----:B------:R-:W-:Y:S02]  /*14c80*/  SEL R0, R0, RZ, P1 ;  /* 0x000000ff00007207 */ /* 0x000fe40000800000 */
[----:B------:R-:W-:-:S03]  /*14c90*/  LOP3.LUT R7, R5, R2, RZ, 0x3c, !PT ;  /* 0x0000000205077212 */ /* 0x000fc600078e3cff */
[----:B------:R-:W-:Y:S01]  /*14ca0*/  IMAD R6, R0, 0x8, R3 ;  /* 0x0000000800067824 */ /* 0x000fe200078e0203 */
[----:B------:R-:W-:Y:S01]  /*14cb0*/  SHF.L.U32 R5, R7, 0x1f, RZ ;  /* 0x0000001f07057819 */ /* 0x000fe200000006ff */
[----:B--2---:R-:W-:Y:S06]  /*14cc0*/  @!P0 BRA `(.L_x_318) ;  /* 0x0000003800148947 */ /* 0x004fec0003800000 */
.L_x_418:
[----:B------:R-:W2:Y:S01]  /*14cd0*/  SYNCS.PHASECHK.TRANS64.TRYWAIT P0, [R6+URZ], R5 ;  /* 0x00000005060075a7 */ /* 0x000ea2000800017f */
[----:B------:R-:W-:-:S04]  /*14ce0*/  IADD3 R0, R0, 0x1, RZ ;  /* 0x0000000100007810 */ /* 0x000fc80007ffe0ff */
[----:B------:R-:W-:-:S04]  /*14cf0*/  ISETP.NE.AND P1, PT, R0, 0x4, PT ;  /* 0x000000040000780c */ /* 0x000fc80003f25270 */
[----:B------:R-:W-:Y:S02]  /*14d00*/  SEL R2, RZ, 0x1, P1 ;  /* 0x00000001ff027807 */ /* 0x000fe40000800000 */
[----:B------:R-:W-:Y:S02]  /*14d10*/  SEL R0, R0, RZ, P1 ;  /* 0x000000ff00007207 */ /* 0x000fe40000800000 */
[----:B------:R-:W-:Y:S01]  /*14d20*/  LOP3.LUT R2, R7, R2, RZ, 0x3c, !PT ;  /* 0x0000000207027212 */ /* 0x000fe200078e3cff */
[----:B--2---:R-:W-:Y:S06]  /*14d30*/  @!P0 BRA `(.L_x_319) ;  /* 0x00000038000c8947 */ /* 0x004fec0003800000 */
.L_x_419:
[----:B------:R-:W-:Y:S01]  /*14d40*/  IMAD R3, R0, 0x8, R3 ;  /* 0x0000000800037824 */ /* 0x000fe200078e0203 */
[----:B------:R-:W-:-:S07]  /*14d50*/  SHF.L.U32 R0, R2, 0x1f, RZ ;  /* 0x0000001f02007819 */ /* 0x000fce00000006ff */
.L_x_320:
[----:B---3--:R3:W4:Y:S02]  /*14d60*/  SYNCS.PHASECHK.TRANS64.TRYWAIT P0, [R3+URZ], R0 ;  /* 0x00000000030075a7 */ /* 0x008724000800017f */
[----:B----4-:R-:W-:Y:S05]  /*14d70*/  @!P0 NANOSLEEP.SYNCS 0x989680 ;  /* 0x009896800000895d */ /* 0x010fea0003900000 */
[----:B------:R-:W4:Y:S02]  /*14d80*/  @!P0 SYNCS.PHASECHK.TRANS64 P0, [R3+URZ], R0 ;  /* 0x00000000030085a7 */ /* 0x000f24000800007f */
[----:B----4-:R-:W-:Y:S05]  /*14d90*/  @!P0 BRA `(.L_x_320) ;  /* 0xfffffffc00f08947 */ /* 0x010fea000383ffff */
.L_x_315:
[----:B------:R-:W-:Y:S05]  /*14da0*/  BSYNC B0 ;  /* 0x0000000000007941 */ /* 0x000fea0003800000 */
.L_x_314:
[----:B------:R-:W-:Y:S05]  /*14db0*/  EXIT ;  /* 0x000000000000794d */ /* 0x000fea0003800000 */
.L_x_157:
[----:B------:R-:W-:Y:S01]  /*14dc0*/  PLOP3.LUT P1, PT, PT, PT, UP3, 0x80, 0x0 ;  /* 0x000000000000781c */ /* 0x000fe20003f2f038 */
[----:B------:R-:W-:Y:S01]  /*14dd0*/  ULDC UR20, c[0x0][0x10] ;  /* 0x0000040000147ab9 */ /* 0x000fe20000000800 */
[----:B------:R-:W-:Y:S01]  /*14de0*/  ULDC UR22, c[0x0][0x904] ;  /* 0x0002410000167ab9 */ /* 0x000fe20000000800 */
[----:B------:R-:W-:Y:S01]  /*14df0*/  UMOV UR19, 0xffffffff ;  /* 0xffffffff00137882 */ /* 0x000fe20000000000 */
[----:B------:R-:W-:Y:S01]  /*14e00*/  ULDC.64 UR12, c[0x0][0x8c8] ;  /* 0x00023200000c7ab9 */ /* 0x000fe20000000a00 */
[----:B------:R-:W-:Y:S01]  /*14e10*/  UIMAD.WIDE.U32 UR20, UR60, UR20, URZ ;  /* 0x000000143c1472a5 */ /* 0x000fe2000f8e003f */
[----:B------:R-:W-:Y:S01]  /*14e20*/  MOV R14, 0x1 ;  /* 0x00000001000e7802 */ /* 0x000fe20000000f00 */
[----:B------:R-:W-:Y:S01]  /*14e30*/  ULDC.64 UR14, c[0x0][0x8e0] ;  /* 0x00023800000e7ab9 */ /* 0x000fe20000000a00 */
[----:B------:R-:W-:Y:S01]  /*14e40*/  USHF.L.U32 UR23, UR19, UR22, URZ ;  /* 0x0000001613177299 */ /* 0x000fe2000800063f */
[----:B------:R-:W-:Y:S01]  /*14e50*/  IMAD.MOV.U32 R13, RZ, RZ, RZ ;  /* 0x000000ffff0d7224 */ /* 0x000fe200078e00ff */
[----:B------:R-:W-:Y:S01]  /*14e60*/  UIADD3 UR11, UP1, UR12, -0x1, URZ ;  /* 0xffffffff0c0b7890 */ /* 0x000fe2000ff3e03f */
[----:B------:R-:W-:-:S02]  /*14e70*/  ULDC UR19, c[0x0][0x14] ;  /* 0x0000050000137ab9 */ /* 0x000fc40000000800 */
[----:B------:R-:W1:Y:S01]  /*14e80*/  @P1 S2R R2, SR_CTAID.Y ;  /* 0x0000000000021919 */ /* 0x000e620000002600 */
[----:B------:R-:W-:Y:S02]  /*14e90*/  UIADD3 UR12, UP2, UR14, -0x1, URZ ;  /* 0xffffffff0e0c7890 */ /* 0x000fe4000ff5e03f */
[----:B------:R-:W-:Y:S02]  /*14ea0*/  UIMAD.WIDE.U32 UR28, UR20, UR19, URZ ;  /* 0x00000013141c72a5 */ /* 0x000fe4000f8e003f */
[----:B------:R-:W-:Y:S01]  /*14eb0*/  UIMAD UR21, UR21, UR19, URZ ;  /* 0x00000013151572a4 */ /* 0x000fe2000f8e023f */
[----:B------:R-:W-:Y:S01]  /*14ec0*/  ULDC UR18, c[0x0][0x8a8] ;  /* 0x00022a0000127ab9 */ /* 0x000fe20000000800 */
[----:B------:R-:W-:Y:S01]  /*14ed0*/  UMOV UR24, 0x1 ;  /* 0x0000000100187882 */ /* 0x000fe20000000000 */
[----:B------:R-:W-:Y:S02]  /*14ee0*/  UIADD3.X UR14, UR15, -0x1, URZ, UP2, !UPT ;  /* 0xffffffff0f0e7890 */ /* 0x000fe400097fe43f */
[----:B------:R-:W-:-:S02]  /*14ef0*/  UIADD3.X UR13, UR13, -0x1, URZ, UP1, !UPT ;  /* 0xffffffff0d0d7890 */ /* 0x000fc40008ffe43f */
[----:B------:R-:W-:Y:S02]  /*14f00*/  ULOP3.LUT UR15, UR59, 0x2, URZ, 0xfc, !UPT ;  /* 0x000000023b0f7892 */ /* 0x000fe4000f8efc3f */
[----:B------:R-:W-:Y:S02]  /*14f10*/  UIADD3 UR16, UR9, -0x1, URZ ;  /* 0xffffffff09107890 */ /* 0x000fe4000fffe03f */
[----:B------:R-:W-:Y:S02]  /*14f20*/  UIADD3 UR17, UR10, -0x1, URZ ;  /* 0xffffffff0a117890 */ /* 0x000fe4000fffe03f */
[----:B------:R-:W-:Y:S02]  /*14f30*/  UIADD3 UR18, UR18, -0x1, URZ ;  /* 0xffffffff12127890 */ /* 0x000fe4000fffe03f */
[----:B------:R-:W-:Y:S02]  /*14f40*/  USHF.L.U32 UR19, UR24, UR22, URZ ;  /* 0x0000001618137299 */ /* 0x000fe4000800063f */
[----:B------:R-:W-:-:S02]  /*14f50*/  ULOP3.LUT UR20, URZ, UR23, URZ, 0x33, !UPT ;  /* 0x000000173f147292 */ /* 0x000fc4000f8e333f */
[----:B------:R-:W-:Y:S01]  /*14f60*/  UIADD3 UR21, UR29, UR21, URZ ;  /* 0x000000151d157290 */ /* 0x000fe2000fffe03f */
[----:B-1----:R-:W-:-:S15]  /*14f70*/  @P1 R2UR UR56, R2 ;  /* 0x00000000023812ca */ /* 0x002fde00000e0000 */
.L_x_341:
[----:B------:R-:W1:Y:S01]  /*14f80*/  LDC.64 R2, c[0x0][0x8f8] ;  /* 0x00023e00ff027b82 */ /* 0x000e620000000a00 */
[----:B------:R-:W-:Y:S01]  /*14f90*/  UIADD3 UR8, UP1, UR8, UR28, URZ ;  /* 0x0000001c08087290 */ /* 0x000fe2000ff3e03f */
[----:B------:R-:W-:Y:S01]  /*14fa0*/  ISETP.NE.AND P2, PT, R15, RZ, PT ;  /* 0x000000ff0f00720c */ /* 0x000fe20003f45270 */
[----:B------:R-:W-:Y:S01]  /*14fb0*/  UMOV UR22, 0xffffffff ;  /* 0xffffffff00167882 */ /* 0x000fe20000000000 */
[----:B------:R-:W-:Y:S01]  /*14fc0*/  UMOV UR23, 0xffffffff ;  /* 0xffffffff00177882 */ /* 0x000fe20000000000 */
[----:B------:R-:W-:Y:S01]  /*14fd0*/  UIADD3.X UR7, UR7, UR21, URZ, UP1, !UPT ;  /* 0x0000001507077290 */ /* 0x000fe20008ffe43f */
[----:B------:R-:W-:Y:S01]  /*14fe0*/  IMAD.MOV.U32 R19, RZ, RZ, RZ ;  /* 0x000000ffff137224 */ /* 0x000fe200078e00ff */
[----:B------:R-:W-:Y:S01]  /*14ff0*/  UMOV UR24, 0xffffffff ;  /* 0xffffffff00187882 */ /* 0x000fe20000000000 */
[----:B-1----:R-:W-:-:S03]  /*15000*/  ISETP.LE.U32.AND P1, PT, R2, UR8, PT ;  /* 0x0000000802007c0c */ /* 0x002fc6000bf23070 */
[----:B------:R-:W-:-:S04]  /*15010*/  MOV R2, UR7 ;  /* 0x0000000700027c02 */ /* 0x000fc80008000f00 */
[----:B------:R-:W-:-:S13]  /*15020*/  ISETP.GE.U32.AND.EX P1, PT, R2, R3, PT, P1 ;  /* 0x000000030200720c */ /* 0x000fda0003f26110 */
[----:B---345:R-:W-:Y:S05]  /*15030*/  @P2 BRA P1, `(.L_x_321) ;  /* 0x0000001800442947 */ /* 0x038fea0000800000 */
[----:B------:R-:W-:-:S04]  /*15040*/  IADD3 R2, P2, R6, UR5, RZ ;  /* 0x0000000506027c10 */ /* 0x000fc8000ff5e0ff */
[----:B------:R-:W-:Y:S02]  /*15050*/  ISETP.GT.U32.AND P1, PT, R2, UR8, PT ;  /* 0x0000000802007c0c */ /* 0x000fe4000bf24070 */
[----:B------:R-:W-:-:S04]  /*15060*/  IADD3.X R2, R7, UR6, RZ, P2, !PT ;  /* 0x0000000607027c10 */ /* 0x000fc800097fe4ff */
[----:B------:R-:W-:-:S13]  /*15070*/  ISETP.GT.U32.AND.EX P1, PT, R2, UR7, PT, P1 ;  /* 0x0000000702007c0c */ /* 0x000fda000bf24110 */
[----:B------:R-:W-:Y:S05]  /*15080*/  @P1 BRA `(.L_x_322) ;  /* 0x0000001400241947 */ /* 0x000fea0003800000 */
[----:B------:R-:W-:Y:S01]  /*15090*/  IADD3 R11, R20, UR4, RZ ;  /* 0x00000004140b7c10 */ /* 0x000fe2000fffe0ff */
[----:B------:R-:W-:Y:S01]  /*150a0*/  ULDC UR22, c[0x0][0x910] ;  /* 0x0002440000167ab9 */ /* 0x000fe20000000800 */
[----:B------:R-:W-:Y:S01]  /*150b0*/  IMAD.MOV.U32 R23, RZ, RZ, R8 ;  /* 0x000000ffff177224 */ /* 0x000fe200078e0008 */
[----:B------:R-:W-:Y:S02]  /*150c0*/  MOV R16, R0 ;  /* 0x0000000000107202 */ /* 0x000fe40000000f00 */
[----:B------:R-:W-:-:S05]  /*150d0*/  VIADD R12, R11, 0x20 ;  /* 0x000000200b0c7836 */ /* 0x000fca0000000000 */
[----:B------:R-:W-:-:S13]  /*150e0*/  ISETP.GE.AND P1, PT, R12, UR22, PT ;  /* 0x000000160c007c0c */ /* 0x000fda000bf26270 */
[----:B------:R-:W1:Y:S01]  /*150f0*/  @!P1 LDC.64 R2, c[0x0][0x918] ;  /* 0x00024600ff029b82 */ /* 0x000e620000000a00 */
[----:B------:R-:W-:Y:S01]  /*15100*/  @!P1 IADD3 R7, R11, 0x20, RZ ;  /* 0x000000200b079810 */ /* 0x000fe20007ffe0ff */
[----:B------:R-:W-:Y:S01]  /*15110*/  BSSY B0, `(.L_x_323) ;  /* 0x0000064000007945 */ /* 0x000fe20003800000 */
[----:B------:R-:W-:-:S03]  /*15120*/  IMAD.MOV.U32 R6, RZ, RZ, 0x7fffffff ;  /* 0x7fffffffff067424 */ /* 0x000fc600078e00ff */
[----:B-1----:R-:W-:-:S05]  /*15130*/  @!P1 IMAD.WIDE R2, R7, 0xc, R2 ;  /* 0x0000000c07029825 */ /* 0x002fca00078e0202 */
[----:B------:R1:W5:Y:S04]  /*15140*/  @!P1 LDG.E R8, desc[UR38][R2.64] ;  /* 0x0000002602089981 */ /* 0x000368000c1e1900 */
[----:B------:R1:W5:Y:S01]  /*15150*/  @!P1 LDG.E R0, desc[UR38][R2.64+0x4] ;  /* 0x0000042602009981 */ /* 0x000362000c1e1900 */
[----:B------:R-:W-:Y:S02]  /*15160*/  ISETP.GE.AND P1, PT, R11, UR22, PT ;  /* 0x000000160b007c0c */ /* 0x000fe4000bf26270 */
[----:B------:R-:W-:-:S11]  /*15170*/  MOV R7, RZ ;  /* 0x000000ff00077202 */ /* 0x000fd60000000f00 */
[----:B-1----:R-:W-:Y:S05]  /*15180*/  @P1 BRA `(.L_x_324) ;  /* 0x0000000400701947 */ /* 0x002fea0003800000 */
[----:B------:R-:W-:Y:S01]  /*15190*/  IABS R7, R9 ;  /* 0x0000000900077213 */ /* 0x000fe20000000000 */
[----:B------:R-:W-:Y:S01]  /*151a0*/  ULDC UR23, c[0x0][0x8f0] ;  /* 0x00023c0000177ab9 */ /* 0x000fe20000000800 */
[----:B------:R-:W-:Y:S02]  /*151b0*/  IABS R6, R10 ;  /* 0x0000000a00067213 */ /* 0x000fe40000000000 */
[----:B------:R-:W1:Y:S01]  /*151c0*/  I2F.RP R3, R7 ;  /* 0x0000000700037306 */ /* 0x000e620000209400 */
[----:B------:R-:W-:Y:S02]  /*151d0*/  PLOP3.LUT P3, PT, PT, PT, UP0, 0x80, 0x0 ;  /* 0x000000000000781c */ /* 0x000fe40003f6f008 */
[C---:B------:R-:W-:Y:S02]  /*151e0*/  IADD3 R22, P2, R16.reuse, UR12, RZ ;  /* 0x0000000c10167c10 */ /* 0x040fe4000ff5e0ff */
[C---:B------:R-:W-:Y:S02]  /*151f0*/  IADD3 R21, P1, R23.reuse, UR11, RZ ;  /* 0x0000000b17157c10 */ /* 0x040fe4000ff3e0ff */
[----:B------:R-:W-:Y:S01]  /*15200*/  LEA.HI.X.SX32 R25, R16, UR14, 0x1, P2 ;  /* 0x0000000e10197c11 */ /* 0x000fe200090f0eff */
[----:B------:R-:W3:Y:S01]  /*15210*/  I2F.RP R2, R6 ;  /* 0x0000000600027306 */ /* 0x000ee20000209400 */
[----:B------:R-:W-:-:S07]  /*15220*/  LEA.HI.X.SX32 R24, R23, UR13, 0x1, P1 ;  /* 0x0000000d17187c11 */ /* 0x000fce00088f0eff */
[----:B-1----:R-:W1:Y:S08]  /*15230*/  MUFU.RCP R3, R3 ;  /* 0x0000000300037308 */ /* 0x002e700000001000 */
[----:B---3--:R-:W3:Y:S01]  /*15240*/  MUFU.RCP R2, R2 ;  /* 0x0000000200027308 */ /* 0x008ee20000001000 */
[----:B-1----:R-:W-:-:S07]  /*15250*/  VIADD R19, R3, 0xffffffe ;  /* 0x0ffffffe03137836 */ /* 0x002fce0000000000 */
[----:B------:R-:W1:Y:S01]  /*15260*/  F2I.FTZ.U32.TRUNC.NTZ R19, R19 ;  /* 0x0000001300137305 */ /* 0x000e62000021f000 */
[----:B---3--:R-:W-:-:S07]  /*15270*/  IADD3 R17, R2, 0xffffffe, RZ ;  /* 0x0ffffffe02117810 */ /* 0x008fce0007ffe0ff */
[----:B------:R-:W3:Y:S01]  /*15280*/  F2I.FTZ.U32.TRUNC.NTZ R17, R17 ;  /* 0x0000001100117305 */ /* 0x000ee2000021f000 */
[----:B-1----:R-:W-:Y:S01]  /*15290*/  IMAD.MOV R18, RZ, RZ, -R19 ;  /* 0x000000ffff127224 */ /* 0x002fe200078e0a13 */
[----:B---3--:R-:W-:Y:S01]  /*152a0*/  IADD3 R16, RZ, -R17, RZ ;  /* 0x80000011ff107210 */ /* 0x008fe20007ffe0ff */
[----:B------:R-:W-:Y:S06]  /*152b0*/  @!P3 BRA `(.L_x_325) ;  /* 0x000000000034b947 */ /* 0x000fec0003800000 */
[----:B------:R-:W-:Y:S01]  /*152c0*/  ULDC UR4, c[0x0][0x8dc] ;  /* 0x0002370000047ab9 */ /* 0x000fe20000000800 */
[----:B------:R-:W-:Y:S01]  /*152d0*/  ULDC.64 UR24, c[0x0][0x8d0] ;  /* 0x0002340000187ab9 */ /* 0x000fe20000000a00 */
[----:B------:R-:W-:-:S05]  /*152e0*/  IADD3 R3, P1, R21, UR4, RZ ;  /* 0x0000000415037c10 */ /* 0x000fca000ff3e0ff */
[----:B------:R-:W-:-:S04]  /*152f0*/  IMAD.X R21, RZ, RZ, R24, P1 ;  /* 0x000000ffff157224 */ /* 0x000fc800008e0618 */
[----:B------:R-:W-:-:S04]  /*15300*/  IMAD.WIDE.U32 R4, R21, UR24, RZ ;  /* 0x0000001815047c25 */ /* 0x000fc8000f8e00ff */
[----:B------:R-:W-:-:S04]  /*15310*/  IMAD.WIDE.U32 R4, P1, R3, UR25, R4 ;  /* 0x0000001903047c25 */ /* 0x000fc8000f820004 */
[----:B------:R-:W-:-:S04]  /*15320*/  IMAD.WIDE.U32 R2, R3, UR24, RZ ;  /* 0x0000001803027c25 */ /* 0x000fc8000f8e00ff */
[----:B------:R-:W-:Y:S01]  /*15330*/  IMAD.MOV.U32 R2, RZ, RZ, R5 ;  /* 0x000000ffff027224 */ /* 0x000fe200078e0005 */
[----:B------:R-:W-:Y:S02]  /*15340*/  IADD3 RZ, P2, R3, R4, RZ ;  /* 0x0000000403ff7210 */ /* 0x000fe40007f5e0ff */
[----:B------:R-:W-:-:S03]  /*15350*/  IADD3.X R3, RZ, RZ, RZ, P1, !PT ;  /* 0x000000ffff037210 */ /* 0x000fc60000ffe4ff */
[----:B------:R-:W-:-:S04]  /*15360*/  IMAD.WIDE.U32.X R2, R21, UR25, R2, P2 ;  /* 0x0000001915027c25 */ /* 0x000fc800090e0402 */
[----:B------:R-:W-:Y:S01]  /*15370*/  IMAD.MOV.U32 R24, RZ, RZ, R3 ;  /* 0x000000ffff187224 */ /* 0x000fe200078e0003 */
[----:B------:R-:W-:-:S07]  /*15380*/  MOV R21, R2 ;  /* 0x0000000200157202 */ /* 0x000fce0000000f00 */
.L_x_325:
[----:B------:R-:W-:Y:S05]  /*15390*/  @!P0 BRA `(.L_x_326) ;  /* 0x0000000000348947 */ /* 0x000fea0003800000 */
[----:B------:R-:W-:Y:S01]  /*153a0*/  ULDC UR4, c[0x0][0x8f4] ;  /* 0x00023d0000047ab9 */ /* 0x000fe20000000800 */
[----:B------:R-:W-:Y:S01]  /*153b0*/  ULDC.64 UR24, c[0x0][0x8e8] ;  /* 0x00023a0000187ab9 */ /* 0x000fe20000000a00 */
[----:B------:R-:W-:-:S04]  /*153c0*/  IADD3 R3, P1, R22, UR4, RZ ;  /* 0x0000000416037c10 */ /* 0x000fc8000ff3e0ff */
[----:B------:R-:W-:-:S05]  /*153d0*/  IADD3.X R23, RZ, R25, RZ, P1, !PT ;  /* 0x00000019ff177210 */ /* 0x000fca0000ffe4ff */
[----:B------:R-:W-:-:S04]  /*153e0*/  IMAD.WIDE.U32 R4, R23, UR24, RZ ;  /* 0x0000001817047c25 */ /* 0x000fc8000f8e00ff */
[----:B------:R-:W-:-:S04]  /*153f0*/  IMAD.WIDE.U32 R4, P1, R3, UR25, R4 ;  /* 0x0000001903047c25 */ /* 0x000fc8000f820004 */
[----:B------:R-:W-:Y:S01]  /*15400*/  IMAD.WIDE.U32 R2, R3, UR24, RZ ;  /* 0x0000001803027c25 */ /* 0x000fe2000f8e00ff */
[----:B------:R-:W-:-:S04]  /*15410*/  MOV R2, R5 ;  /* 0x0000000500027202 */ /* 0x000fc80000000f00 */
[----:B------:R-:W-:Y:S01]  /*15420*/  IADD3 RZ, P2, R3, R4, RZ ;  /* 0x0000000403ff7210 */ /* 0x000fe20007f5e0ff */
[----:B------:R-:W-:-:S04]  /*15430*/  IMAD.X R3, RZ, RZ, RZ, P1 ;  /* 0x000000ffff037224 */ /* 0x000fc800008e06ff */
[----:B------:R-:W-:-:S04]  /*15440*/  IMAD.WIDE.U32.X R2, R23, UR25, R2, P2 ;  /* 0x0000001917027c25 */ /* 0x000fc800090e0402 */
[----:B------:R-:W-:Y:S01]  /*15450*/  IMAD.MOV.U32 R22, RZ, RZ, R2 ;  /* 0x000000ffff167224 */ /* 0x000fe200078e0002 */
[----:B------:R-:W-:-:S07]  /*15460*/  MOV R25, R3 ;  /* 0x0000000300197202 */ /* 0x000fce0000000f00 */
.L_x_326:
[----:B------:R-:W-:Y:S01]  /*15470*/  MOV R3, R19 ;  /* 0x0000001300037202 */ /* 0x000fe20000000f00 */
[----:B------:R-:W-:Y:S01]  /*15480*/  IMAD R18, R18, R7, RZ ;  /* 0x0000000712127224 */ /* 0x000fe200078e02ff */
[----:B------:R-:W-:Y:S01]  /*15490*/  ULDC UR4, c[0x0][0x8d8] ;  /* 0x0002360000047ab9 */ /* 0x000fe20000000800 */
[----:B------:R-:W-:Y:S01]  /*154a0*/  IMAD.MOV.U32 R2, RZ, RZ, RZ ;  /* 0x000000ffff027224 */ /* 0x000fe200078e00ff */
[----:B------:R-:W-:Y:S01]  /*154b0*/  SHF.R.U64 R21, R21, UR4, R24 ;  /* 0x0000000415157c19 */ /* 0x000fe20008001218 */
[----:B------:R-:W-:Y:S01]  /*154c0*/  IMAD R4, R16, R6, RZ ;  /* 0x0000000610047224 */ /* 0x000fe200078e02ff */
[----:B------:R-:W-:Y:S01]  /*154d0*/  SHF.R.U64 R22, R22, UR23, R25 ;  /* 0x0000001716167c19 */ /* 0x000fe20008001219 */
[----:B------:R-:W-:Y:S01]  /*154e0*/  IMAD.HI.U32 R19, R19, R18, R2 ;  /* 0x0000001213137227 */ /* 0x000fe200078e0002 */
[----:B------:R-:W-:Y:S02]  /*154f0*/  IABS R18, R9 ;  /* 0x0000000900127213 */ /* 0x000fe40000000000 */
[----:B------:R-:W-:Y:S01]  /*15500*/  PLOP3.LUT P5, PT, PT, PT, UP3, 0x80, 0x0 ;  /* 0x000000000000781c */ /* 0x000fe20003faf038 */
[----:B------:R-:W-:-:S02]  /*15510*/  IMAD.MOV.U32 R3, RZ, RZ, R17 ;  /* 0x000000ffff037224 */ /* 0x000fc400078e0011 */
[----:B------:R-:W-:Y:S01]  /*15520*/  VIADD R16, R21, UR16 ;  /* 0x0000001015107c36 */ /* 0x000fe20008000000 */
[----:B------:R-:W-:Y:S01]  /*15530*/  IADD3 R21, RZ, -R18, RZ ;  /* 0x80000012ff157210 */ /* 0x000fe20007ffe0ff */
[----:B------:R-:W-:Y:S01]  /*15540*/  IMAD.HI.U32 R2, R17, R4, R2 ;  /* 0x0000000411027227 */ /* 0x000fe200078e0002 */
[----:B------:R-:W-:Y:S02]  /*15550*/  IADD3 R17, R22, UR17, RZ ;  /* 0x0000001116117c10 */ /* 0x000fe4000fffe0ff */
[----:B------:R-:W-:Y:S02]  /*15560*/  IABS R3, R10 ;  /* 0x0000000a00037213 */ /* 0x000fe40000000000 */
[----:B------:R-:W-:Y:S02]  /*15570*/  IABS R4, R17 ;  /* 0x0000001100047213 */ /* 0x000fe40000000000 */
[----:B------:R-:W-:Y:S01]  /*15580*/  IABS R5, R16 ;  /* 0x0000001000057213 */ /* 0x000fe20000000000 */
[----:B------:R-:W-:-:S02]  /*15590*/  IMAD.MOV R18, RZ, RZ, -R3 ;  /* 0x000000ffff127224 */ /* 0x000fc400078e0a03 */
[----:B------:R-:W-:-:S04]  /*155a0*/  IMAD.HI.U32 R3, R19, R4, RZ ;  /* 0x0000000413037227 */ /* 0x000fc800078e00ff */
[----:B------:R-:W-:-:S04]  /*155b0*/  IMAD.HI.U32 R2, R2, R5, RZ ;  /* 0x0000000502027227 */ /* 0x000fc800078e00ff */
[----:B------:R-:W-:Y:S02]  /*155c0*/  IMAD R4, R3, R21, R4 ;  /* 0x0000001503047224 */ /* 0x000fe400078e0204 */
[----:B------:R-:W-:-:S03]  /*155d0*/  IMAD R3, R2, R18, R5 ;  /* 0x0000001202037224 */ /* 0x000fc600078e0205 */
[----:B------:R-:W-:Y:S02]  /*155e0*/  ISETP.GT.U32.AND P2, PT, R7, R4, PT ;  /* 0x000000040700720c */ /* 0x000fe40003f44070 */
[----:B------:R-:W-:-:S11]  /*155f0*/  ISETP.GT.U32.AND P1, PT, R6, R3, PT ;  /* 0x000000030600720c */ /* 0x000fd60003f24070 */
[----:B------:R-:W-:Y:S02]  /*15600*/  @!P2 IADD3 R4, R4, -R7, RZ ;  /* 0x800000070404a210 */ /* 0x000fe40007ffe0ff */
[----:B------:R-:W-:Y:S01]  /*15610*/  @!P1 IMAD.IADD R3, R3, 0x1, -R6 ;  /* 0x0000000103039824 */ /* 0x000fe200078e0a06 */
[----:B------:R-:W-:Y:S02]  /*15620*/  ISETP.GE.AND P2, PT, R17, RZ, PT ;  /* 0x000000ff1100720c */ /* 0x000fe40003f46270 */
[----:B------:R-:W-:Y:S02]  /*15630*/  ISETP.GT.U32.AND P4, PT, R7, R4, PT ;  /* 0x000000040700720c */ /* 0x000fe40003f84070 */
[----:B------:R-:W-:Y:S02]  /*15640*/  ISETP.GT.U32.AND P3, PT, R6, R3, PT ;  /* 0x000000030600720c */ /* 0x000fe40003f64070 */
[----:B------:R-:W-:-:S09]  /*15650*/  ISETP.GE.AND P1, PT, R16, RZ, PT ;  /* 0x000000ff1000720c */ /* 0x000fd20003f26270 */
[----:B------:R-:W-:Y:S02]  /*15660*/  @!P4 IADD3 R4, R4, -R7, RZ ;  /* 0x800000070404c210 */ /* 0x000fe40007ffe0ff */
[----:B------:R-:W-:Y:S01]  /*15670*/  @!P3 IMAD.IADD R3, R3, 0x1, -R6 ;  /* 0x000000010303b824 */ /* 0x000fe200078e0a06 */
[----:B------:R-:W-:Y:S02]  /*15680*/  ISETP.NE.AND P4, PT, RZ, UR10, PT ;  /* 0x0000000aff007c0c */ /* 0x000fe4000bf85270 */
[----:B------:R-:W-:Y:S01]  /*15690*/  ISETP.NE.AND P3, PT, RZ, UR9, PT ;  /* 0x00000009ff007c0c */ /* 0x000fe2000bf65270 */
[----:B------:R-:W-:Y:S01]  /*156a0*/  @!P1 IMAD.MOV R3, RZ, RZ, -R3 ;  /* 0x000000ffff039224 */ /* 0x000fe200078e0a03 */
[----:B------:R-:W-:-:S09]  /*156b0*/  @!P2 IADD3 R4, -R4, RZ, RZ ;  /* 0x000000ff0404a210 */ /* 0x000fd20007ffe1ff */
[----:B------:R-:W-:Y:S02]  /*156c0*/  @!P4 LOP3.LUT R4, RZ, UR10, RZ, 0x33, !PT ;  /* 0x0000000aff04cc12 */ /* 0x000fe4000f8e33ff */
[----:B------:R-:W-:Y:S02]  /*156d0*/  @!P3 LOP3.LUT R3, RZ, UR9, RZ, 0x33, !PT ;  /* 0x00000009ff03bc12 */ /* 0x000fe4000f8e33ff */
[----:B------:R-:W-:-:S03]  /*156e0*/  IADD3 R4, R17, -R4, RZ ;  /* 0x8000000411047210 */ /* 0x000fc60007ffe0ff */
[----:B------:R-:W-:-:S04]  /*156f0*/  IMAD.IADD R3, R16, 0x1, -R3 ;  /* 0x0000000110037824 */ /* 0x000fc800078e0a03 */
[----:B------:R-:W-:Y:S01]  /*15700*/  IMAD R6, R3, R4, RZ ;  /* 0x0000000403067224 */ /* 0x000fe200078e02ff */
[----:B------:R-:W-:-:S04]  /*15710*/  SEL R2, R4, R3, !P5 ;  /* 0x0000000304027207 */ /* 0x000fc80006800000 */
[----:B------:R-:W-:Y:S02]  /*15720*/  SHF.R.S32.HI R5, RZ, 0x1f, R2 ;  /* 0x0000001fff057819 */ /* 0x000fe40000011402 */
[----:B------:R-:W-:Y:S02]  /*15730*/  SHF.R.S32.HI R7, RZ, 0x1f, R6 ;  /* 0x0000001fff077819 */ /* 0x000fe40000011406 */
[----:B------:R-:W-:-:S07]  /*15740*/  MOV R4, R2 ;  /* 0x0000000200047202 */ /* 0x000fce0000000f00 */
.L_x_324:
[----:B--2---:R-:W-:Y:S05]  /*15750*/  BSYNC B0 ;  /* 0x0000000000007941 */ /* 0x004fea0003800000 */
.L_x_323:
[----:B------:R-:W1:Y:S01]  /*15760*/  SHFL.UP PT, R3, R6, 0x1, RZ ;  /* 0x0420000006037989 */ /* 0x000e6200000e00ff */
[----:B------:R-:W-:-:S03]  /*15770*/  ISETP.NE.AND P1, PT, R20, RZ, PT ;  /* 0x000000ff1400720c */ /* 0x000fc60003f25270 */
[----:B------:R-:W2:Y:S01]  /*15780*/  SHFL.UP PT, R2, R7, 0x1, RZ ;  /* 0x0420000007027989 */ /* 0x000ea200000e00ff */
[----:B-1----:R-:W-:Y:S02]  /*15790*/  SEL R3, R3, RZ, P1 ;  /* 0x000000ff03037207 */ /* 0x002fe40000800000 */
[----:B--2---:R-:W-:Y:S02]  /*157a0*/  SEL R2, R2, RZ, P1 ;  /* 0x000000ff02027207 */ /* 0x004fe40000800000 */
[----:B------:R-:W-:-:S05]  /*157b0*/  IADD3 R18, P2, R3, R6, RZ ;  /* 0x0000000603127210 */ /* 0x000fca0007f5e0ff */
[----:B------:R-:W-:Y:S01]  /*157c0*/  IMAD.X R19, R2, 0x1, R7, P2 ;  /* 0x0000000102137824 */ /* 0x000fe200010e0607 */
[----:B------:R-:W1:Y:S01]  /*157d0*/  SHFL.UP PT, R3, R18, 0x2, RZ ;  /* 0x0440000012037989 */ /* 0x000e6200000e00ff */
[----:B------:R-:W-:-:S03]  /*157e0*/  ISETP.GE.U32.AND P2, PT, R20, 0x2, PT ;  /* 0x000000021400780c */ /* 0x000fc60003f46070 */
[----:B------:R-:W2:Y:S01]  /*157f0*/  SHFL.UP PT, R2, R19, 0x2, RZ ;  /* 0x0440000013027989 */ /* 0x000ea200000e00ff */
[----:B-1----:R-:W-:-:S04]  /*15800*/  SEL R3, R3, RZ, P2 ;  /* 0x000000ff03037207 */ /* 0x002fc80001000000 */
[----:B------:R-:W-:Y:S02]  /*15810*/  IADD3 R16, P3, R3, R18, RZ ;  /* 0x0000001203107210 */ /* 0x000fe40007f7e0ff */
[----:B--2---:R-:W-:-:S03]  /*15820*/  SEL R2, R2, RZ, P2 ;  /* 0x000000ff02027207 */ /* 0x004fc60001000000 */
[----:B------:R-:W1:Y:S01]  /*15830*/  SHFL.UP PT, R3, R16, 0x4, RZ ;  /* 0x0480000010037989 */ /* 0x000e6200000e00ff */
[----:B------:R-:W-:Y:S02]  /*15840*/  IADD3.X R17, R2, R19, RZ, P3, !PT ;  /* 0x0000001302117210 */ /* 0x000fe40001ffe4ff */
[----:B------:R-:W-:-:S03]  /*15850*/  ISETP.GE.U32.AND P3, PT, R20, 0x4, PT ;  /* 0x000000041400780c */ /* 0x000fc60003f66070 */
[----:B------:R-:W2:Y:S01]  /*15860*/  SHFL.UP PT, R2, R17, 0x4, RZ ;  /* 0x0480000011027989 */ /* 0x000ea200000e00ff */
[----:B-1----:R-:W-:-:S04]  /*15870*/  SEL R3, R3, RZ, P3 ;  /* 0x000000ff03037207 */ /* 0x002fc80001800000 */
[----:B------:R-:W-:Y:S02]  /*15880*/  IADD3 R18, P4, R3, R16, RZ ;  /* 0x0000001003127210 */ /* 0x000fe40007f9e0ff */
[----:B--2---:R-:W-:-:S03]  /*15890*/  SEL R2, R2, RZ, P3 ;  /* 0x000000ff02027207 */ /* 0x004fc60001800000 */
[----:B------:R-:W1:Y:S02]  /*158a0*/  SHFL.UP PT, R3, R18, 0x8, RZ ;  /* 0x0500000012037989 */ /* 0x000e6400000e00ff */
[----:B------:R-:W-:Y:S01]  /*158b0*/  IMAD.X R19, R2, 0x1, R17, P4 ;  /* 0x0000000102137824 */ /* 0x000fe200020e0611 */
[----:B------:R-:W-:-:S04]  /*158c0*/  ISETP.GE.U32.AND P4, PT, R20, 0x8, PT ;  /* 0x000000081400780c */ /* 0x000fc80003f86070 */
        /* <DEDUP_REMOVED lines=10> */
[----:B--2---:R-:W-:-:S05]  /*15970*/  SEL R2, R2, RZ, P5 ;  /* 0x000000ff02027207 */ /* 0x004fca0002800000 */
[----:B------:R-:W-:Y:S01]  /*15980*/  IMAD.X R18, R2, 0x1, R17, P6 ;  /* 0x0000000102127824 */ /* 0x000fe200030e0611 */
[----:B------:R-:W-:-:S04]  /*15990*/  IADD3 R2, P6, R19, UR5, RZ ;  /* 0x0000000513027c10 */ /* 0x000fc8000ffde0ff */
[----:B------:R-:W-:Y:S02]  /*159a0*/  IADD3.X R3, R18, UR6, RZ, P6, !PT ;  /* 0x0000000612037c10 */ /* 0x000fe4000b7fe4ff */
[----:B------:R-:W-:-:S04]  /*159b0*/  ISETP.GT.U32.AND P6, PT, R2, UR8, PT ;  /* 0x0000000802007c0c */ /* 0x000fc8000bfc4070 */
[----:B------:R-:W-:-:S13]  /*159c0*/  ISETP.GT.U32.AND.EX P6, PT, R3, UR7, PT, P6 ;  /* 0x0000000703007c0c */ /* 0x000fda000bfc4160 */
[----:B------:R-:W-:-:S04]  /*159d0*/  VOTE.ANY R16, PT, P6 ;  /* 0x0000000000107806 */ /* 0x000fc800030e0100 */
[----:B------:R-:W-:-:S13]  /*159e0*/  ISETP.NE.AND P6, PT, R16, RZ, PT ;  /* 0x000000ff1000720c */ /* 0x000fda0003fc5270 */
[----:B------:R-:W-:Y:S05]  /*159f0*/  @P6 BRA `(.L_x_327) ;  /* 0x0000000800786947 */ /* 0x000fea0003800000 */
[----:B------:R-:W-:Y:S01]  /*15a00*/  MOV R19, R2 ;  /* 0x0000000200137202 */ /* 0x000fe20000000f00 */
[----:B------:R-:W-:Y:S01]  /*15a10*/  IMAD.MOV.U32 R21, RZ, RZ, R3 ;  /* 0x000000ffff157224 */ /* 0x000fe200078e0003 */
[----:B------:R-:W-:Y:S01]  /*15a20*/  ULDC UR22, c[0x0][0x910] ;  /* 0x0002440000167ab9 */ /* 0x000fe20000000800 */
[----:B------:R-:W-:Y:S01]  /*15a30*/  ULDC UR23, c[0x0][0x8f4] ;  /* 0x00023d0000177ab9 */ /* 0x000fe20000000800 */
[----:B------:R-:W-:Y:S01]  /*15a40*/  ULDC UR4, c[0x0][0x8dc] ;  /* 0x0002370000047ab9 */ /* 0x000fe20000000800 */
[----:B------:R-:W-:Y:S01]  /*15a50*/  ULDC UR30, c[0x0][0x8d8] ;  /* 0x00023600001e7ab9 */ /* 0x000fe20000000800 */
[----:B------:R-:W-:Y:S01]  /*15a60*/  ULDC UR31, c[0x0][0x8f0] ;  /* 0x00023c00001f7ab9 */ /* 0x000fe20000000800 */
[----:B------:R-:W-:Y:S01]  /*15a70*/  ULDC.64 UR24, c[0x0][0x8d0] ;  /* 0x0002340000187ab9 */ /* 0x000fe20000000a00 */
[----:B------:R-:W-:-:S05]  /*15a80*/  ULDC.64 UR26, c[0x0][0x8e8] ;  /* 0x00023a00001a7ab9 */ /* 0x000fca0000000a00 */
.L_x_332:
[----:B------:R-:W-:Y:S01]  /*15a90*/  MOV R11, R12 ;  /* 0x0000000c000b7202 */ /* 0x000fe20000000f00 */
[----:B------:R-:W-:Y:S01]  /*15aa0*/  VIADD R12, R12, 0x20 ;  /* 0x000000200c0c7836 */ /* 0x000fe20000000000 */
[----:B-----5:R-:W-:Y:S01]  /*15ab0*/  MOV R17, R0 ;  /* 0x0000000000117202 */ /* 0x020fe20000000f00 */
[----:B------:R-:W-:-:S03]  /*15ac0*/  IMAD.MOV.U32 R16, RZ, RZ, R8 ;  /* 0x000000ffff107224 */ /* 0x000fc600078e0008 */
[----:B------:R-:W-:-:S13]  /*15ad0*/  ISETP.GE.AND P6, PT, R12, UR22, PT ;  /* 0x000000160c007c0c */ /* 0x000fda000bfc6270 */
[----:B------:R-:W1:Y:S01]  /*15ae0*/  @!P6 LDC.64 R2, c[0x0][0x918] ;  /* 0x00024600ff02eb82 */ /* 0x000e620000000a00 */
[----:B------:R-:W2:Y:S01]  /*15af0*/  SHFL.IDX PT, R21, R21, 0x1f, 0x1f ;  /* 0x03e01f0015157f89 */ /* 0x000ea200000e0000 */
[----:B------:R-:W-:-:S03]  /*15b00*/  @!P6 IADD3 R7, R11, 0x20, RZ ;  /* 0x000000200b07e810 */ /* 0x000fc60007ffe0ff */
[----:B------:R-:W3:Y:S01]  /*15b10*/  SHFL.IDX PT, R19, R19, 0x1f, 0x1f ;  /* 0x03e01f0013137f89 */ /* 0x000ee200000e0000 */
[----:B------:R-:W-:Y:S01]  /*15b20*/  BSSY B0, `(.L_x_328) ;  /* 0x0000064000007945 */ /* 0x000fe20003800000 */
[----:B-1----:R-:W-:-:S05]  /*15b30*/  @!P6 IMAD.WIDE R2, R7, 0xc, R2 ;  /* 0x0000000c0702e825 */ /* 0x002fca00078e0202 */
[----:B------:R1:W5:Y:S04]  /*15b40*/  @!P6 LDG.E R8, desc[UR38][R2.64] ;  /* 0x000000260208e981 */ /* 0x000368000c1e1900 */
[----:B------:R1:W5:Y:S01]  /*15b50*/  @!P6 LDG.E R0, desc[UR38][R2.64+0x4] ;  /* 0x000004260200e981 */ /* 0x000362000c1e1900 */
[----:B------:R-:W-:Y:S01]  /*15b60*/  ISETP.GE.AND P6, PT, R11, UR22, PT ;  /* 0x000000160b007c0c */ /* 0x000fe2000bfc6270 */
[----:B------:R-:W-:Y:S01]  /*15b70*/  IMAD.MOV.U32 R6, RZ, RZ, 0x7fffffff ;  /* 0x7fffffffff067424 */ /* 0x000fe200078e00ff */
[----:B--2---:R-:W-:Y:S02]  /*15b80*/  R2UR UR6, R21 ;  /* 0x00000000150672ca */ /* 0x004fe400000e0000 */
[----:B---3--:R-:W-:Y:S02]  /*15b90*/  R2UR UR5, R19 ;  /* 0x00000000130572ca */ /* 0x008fe400000e0000 */
[----:B------:R-:W-:-:S07]  /*15ba0*/  MOV R7, RZ ;  /* 0x000000ff00077202 */ /* 0x000fce0000000f00 */
[----:B-1----:R-:W-:Y:S06]  /*15bb0*/  @P6 BRA `(.L_x_329) ;  /* 0x0000000400686947 */ /* 0x002fec0003800000 */
[----:B------:R-:W-:-:S04]  /*15bc0*/  IADD3 R18, P6, R16, UR11, RZ ;  /* 0x0000000b10127c10 */ /* 0x000fc8000ffde0ff */
[----:B------:R-:W-:Y:S02]  /*15bd0*/  LEA.HI.X.SX32 R21, R16, UR13, 0x1, P6 ;  /* 0x0000000d10157c11 */ /* 0x000fe4000b0f0eff */
[----:B------:R-:W-:Y:S02]  /*15be0*/  IABS R16, R9 ;  /* 0x0000000900107213 */ /* 0x000fe40000000000 */
[C---:B------:R-:W-:Y:S02]  /*15bf0*/  IADD3 R22, P6, R17.reuse, UR12, RZ ;  /* 0x0000000c11167c10 */ /* 0x040fe4000ffde0ff */
[----:B------:R-:W1:Y:S02]  /*15c00*/  I2F.RP R2, R16 ;  /* 0x0000001000027306 */ /* 0x000e640000209400 */
[----:B------:R-:W-:Y:S02]  /*15c10*/  LEA.HI.X.SX32 R23, R17, UR14, 0x1, P6 ;  /* 0x0000000e11177c11 */ /* 0x000fe4000b0f0eff */
[----:B------:R-:W-:-:S04]  /*15c20*/  PLOP3.LUT P6, PT, PT, PT, UP0, 0x80, 0x0 ;  /* 0x000000000000781c */ /* 0x000fc80003fcf008 */
[----:B-1----:R-:W1:Y:S02]  /*15c30*/  MUFU.RCP R2, R2 ;  /* 0x0000000200027308 */ /* 0x002e640000001000 */
[----:B-1----:R-:W-:-:S06]  /*15c40*/  VIADD R17, R2, 0xffffffe ;  /* 0x0ffffffe02117836 */ /* 0x002fcc0000000000 */
[----:B------:R-:W1:Y:S02]  /*15c50*/  F2I.FTZ.U32.TRUNC.NTZ R17, R17 ;  /* 0x0000001100117305 */ /* 0x000e64000021f000 */
[----:B-1----:R-:W-:Y:S01]  /*15c60*/  IADD3 R19, RZ, -R17, RZ ;  /* 0x80000011ff137210 */ /* 0x002fe20007ffe0ff */
[----:B------:R-:W-:Y:S06]  /*15c70*/  @!P6 BRA `(.L_x_330) ;  /* 0x00000000002ce947 */ /* 0x000fec0003800000 */
        /* <DEDUP_REMOVED lines=11> */
.L_x_330:
[----:B------:R-:W-:Y:S05]  /*15d30*/  @!P0 BRA `(.L_x_331) ;  /* 0x00000000002c8947 */ /* 0x000fea0003800000 */
[----:B------:R-:W-:-:S04]  /*15d40*/  IADD3 R7, P6, R22, UR23, RZ ;  /* 0x0000001716077c10 */ /* 0x000fc8000ffde0ff */
[----:B------:R-:W-:-:S05]  /*15d50*/  IADD3.X R23, RZ, R23, RZ, P6, !PT ;  /* 0x00000017ff177210 */ /* 0x000fca00037fe4ff */
[----:B------:R-:W-:-:S04]  /*15d60*/  IMAD.WIDE.U32 R4, R23, UR26, RZ ;  /* 0x0000001a17047c25 */ /* 0x000fc8000f8e00ff */
[----:B------:R-:W-:-:S04]  /*15d70*/  IMAD.WIDE.U32 R4, P6, R7, UR27, R4 ;  /* 0x0000001b07047c25 */ /* 0x000fc8000f8c0004 */
[----:B------:R-:W-:Y:S01]  /*15d80*/  IMAD.WIDE.U32 R6, R7, UR26, RZ ;  /* 0x0000001a07067c25 */ /* 0x000fe2000f8e00ff */
[----:B------:R-:W-:-:S03]  /*15d90*/  MOV R2, R5 ;  /* 0x0000000500027202 */ /* 0x000fc60000000f00 */
[----:B------:R-:W-:Y:S01]  /*15da0*/  IMAD.X R3, RZ, RZ, RZ, P6 ;  /* 0x000000ffff037224 */ /* 0x000fe200030e06ff */
[----:B------:R-:W-:-:S05]  /*15db0*/  IADD3 RZ, P6, R7, R4, RZ ;  /* 0x0000000407ff7210 */ /* 0x000fca0007fde0ff */
[----:B------:R-:W-:-:S04]  /*15dc0*/  IMAD.WIDE.U32.X R2, R23, UR27, R2, P6 ;  /* 0x0000001b17027c25 */ /* 0x000fc8000b0e0402 */
[----:B------:R-:W-:Y:S01]  /*15dd0*/  IMAD.MOV.U32 R22, RZ, RZ, R2 ;  /* 0x000000ffff167224 */ /* 0x000fe200078e0002 */
[----:B------:R-:W-:-:S07]  /*15de0*/  MOV R23, R3 ;  /* 0x0000000300177202 */ /* 0x000fce0000000f00 */
.L_x_331:
[----:B------:R-:W-:Y:S01]  /*15df0*/  SHF.R.U64 R4, R22, UR31, R23 ;  /* 0x0000001f16047c19 */ /* 0x000fe20008001217 */
[----:B------:R-:W-:Y:S01]  /*15e00*/  IMAD R5, R19, R16, RZ ;  /* 0x0000001013057224 */ /* 0x000fe200078e02ff */
[----:B------:R-:W-:Y:S02]  /*15e10*/  IABS R2, R9 ;  /* 0x0000000900027213 */ /* 0x000fe40000000000 */
[----:B------:R-:W-:Y:S01]  /*15e20*/  MOV R3, R17 ;  /* 0x0000001100037202 */ /* 0x000fe20000000f00 */
[----:B------:R-:W-:Y:S01]  /*15e30*/  VIADD R4, R4, UR17 ;  /* 0x0000001104047c36 */ /* 0x000fe20008000000 */
[----:B------:R-:W-:Y:S01]  /*15e40*/  IADD3 R7, RZ, -R2, RZ ;  /* 0x80000002ff077210 */ /* 0x000fe20007ffe0ff */
[----:B------:R-:W-:Y:S01]  /*15e50*/  IMAD.MOV.U32 R2, RZ, RZ, RZ ;  /* 0x000000ffff027224 */ /* 0x000fe200078e00ff */
[----:B------:R-:W-:Y:S02]  /*15e60*/  SHF.R.U64 R18, R18, UR30, R21 ;  /* 0x0000001e12127c19 */ /* 0x000fe40008001215 */
[----:B------:R-:W-:Y:S01]  /*15e70*/  IABS R6, R4 ;  /* 0x0000000400067213 */ /* 0x000fe20000000000 */
[----:B------:R-:W-:Y:S01]  /*15e80*/  IMAD.HI.U32 R2, R17, R5, R2 ;  /* 0x0000000511027227 */ /* 0x000fe200078e0002 */
[----:B------:R-:W-:-:S02]  /*15e90*/  IABS R17, R10 ;  /* 0x0000000a00117213 */ /* 0x000fc40000000000 */
[----:B------:R-:W-:Y:S01]  /*15ea0*/  MOV R3, R7 ;  /* 0x0000000700037202 */ /* 0x000fe20000000f00 */
[----:B------:R-:W-:Y:S01]  /*15eb0*/  IMAD.MOV.U32 R5, RZ, RZ, R6 ;  /* 0x000000ffff057224 */ /* 0x000fe200078e0006 */
[----:B------:R-:W-:Y:S01]  /*15ec0*/  IADD3 R7, R18, UR16, RZ ;  /* 0x0000001012077c10 */ /* 0x000fe2000fffe0ff */
[----:B------:R-:W1:Y:S01]  /*15ed0*/  I2F.RP R6, R17 ;  /* 0x0000001100067306 */ /* 0x000e620000209400 */
[----:B------:R-:W-:Y:S01]  /*15ee0*/  IABS R21, R10 ;  /* 0x0000000a00157213 */ /* 0x000fe20000000000 */
[----:B------:R-:W-:Y:S01]  /*15ef0*/  IMAD.HI.U32 R2, R2, R5, RZ ;  /* 0x0000000502027227 */ /* 0x000fe200078e00ff */
[----:B------:R-:W-:Y:S02]  /*15f00*/  IABS R18, R7 ;  /* 0x0000000700127213 */ /* 0x000fe40000000000 */
[----:B------:R-:W-:Y:S01]  /*15f10*/  IADD3 R21, RZ, -R21, RZ ;  /* 0x80000015ff157210 */ /* 0x000fe20007ffe0ff */
[----:B------:R-:W-:-:S05]  /*15f20*/  IMAD R5, R2, R3, R5 ;  /* 0x0000000302057224 */ /* 0x000fca00078e0205 */
[----:B------:R-:W-:Y:S01]  /*15f30*/  ISETP.GT.U32.AND P6, PT, R16, R5, PT ;  /* 0x000000051000720c */ /* 0x000fe20003fc4070 */
[----:B-1----:R-:W1:-:S12]  /*15f40*/  MUFU.RCP R6, R6 ;  /* 0x0000000600067308 */ /* 0x002e580000001000 */
[----:B------:R-:W-:Y:S01]  /*15f50*/  @!P6 IMAD.IADD R5, R5, 0x1, -R16 ;  /* 0x000000010505e824 */ /* 0x000fe200078e0a10 */
[----:B-1----:R-:W-:-:S04]  /*15f60*/  IADD3 R2, R6, 0xffffffe, RZ ;  /* 0x0ffffffe06027810 */ /* 0x002fc80007ffe0ff */
[----:B------:R1:W2:Y:S02]  /*15f70*/  F2I.FTZ.U32.TRUNC.NTZ R3, R2 ;  /* 0x0000000200037305 */ /* 0x0002a4000021f000 */
[----:B-1----:R-:W-:Y:S02]  /*15f80*/  IMAD.MOV.U32 R2, RZ, RZ, RZ ;  /* 0x000000ffff027224 */ /* 0x002fe400078e00ff */
[----:B--2---:R-:W-:-:S04]  /*15f90*/  IMAD.MOV R22, RZ, RZ, -R3 ;  /* 0x000000ffff167224 */ /* 0x004fc800078e0a03 */
[----:B------:R-:W-:-:S04]  /*15fa0*/  IMAD R19, R22, R17, RZ ;  /* 0x0000001116137224 */ /* 0x000fc800078e02ff */
[----:B------:R-:W-:-:S04]  /*15fb0*/  IMAD.HI.U32 R6, R3, R19, R2 ;  /* 0x0000001303067227 */ /* 0x000fc800078e0002 */
[----:B------:R-:W-:Y:S01]  /*15fc0*/  IMAD.MOV.U32 R3, RZ, RZ, R18 ;  /* 0x000000ffff037224 */ /* 0x000fe200078e0012 */
[----:B------:R-:W-:-:S03]  /*15fd0*/  MOV R18, R21 ;  /* 0x0000001500127202 */ /* 0x000fc60000000f00 */
[----:B------:R-:W-:-:S04]  /*15fe0*/  IMAD.HI.U32 R2, R6, R3, RZ ;  /* 0x0000000306027227 */ /* 0x000fc800078e00ff */
[----:B------:R-:W-:-:S05]  /*15ff0*/  IMAD R2, R2, R18, R3 ;  /* 0x0000001202027224 */ /* 0x000fca00078e0203 */
[----:B------:R-:W-:-:S13]  /*16000*/  ISETP.GT.U32.AND P6, PT, R17, R2, PT ;  /* 0x000000021100720c */ /* 0x000fda0003fc4070 */
[----:B------:R-:W-:Y:S01]  /*16010*/  @!P6 IMAD.IADD R2, R2, 0x1, -R17 ;  /* 0x000000010202e824 */ /* 0x000fe200078e0a11 */
[----:B------:R-:W-:-:S13]  /*16020*/  ISETP.GT.U32.AND P6, PT, R16, R5, PT ;  /* 0x000000051000720c */ /* 0x000fda0003fc4070 */
[----:B------:R-:W-:Y:S02]  /*16030*/  @!P6 IADD3 R5, R5, -R16, RZ ;  /* 0x800000100505e210 */ /* 0x000fe40007ffe0ff */
[----:B------:R-:W-:Y:S02]  /*16040*/  ISETP.GT.U32.AND P6, PT, R17, R2, PT ;  /* 0x000000021100720c */ /* 0x000fe40003fc4070 */
[----:B------:R-:W-:-:S11]  /*16050*/  MOV R3, R5 ;  /* 0x0000000500037202 */ /* 0x000fd60000000f00 */
[----:B------:R-:W-:Y:S01]  /*16060*/  @!P6 IMAD.IADD R2, R2, 0x1, -R17 ;  /* 0x000000010202e824 */ /* 0x000fe200078e0a11 */
        /* <DEDUP_REMOVED lines=9> */
[----:B------:R-:W-:Y:S02]  /*16100*/  PLOP3.LUT P6, PT, PT, PT, UP3, 0x80, 0x0 ;  /* 0x000000000000781c */ /* 0x000fe40003fcf038 */
[----:B------:R-:W-:-:S04]  /*16110*/  IADD3 R2, -R2, R7, RZ ;  /* 0x0000000702027210 */ /* 0x000fc80007ffe1ff */
[CC--:B------:R-:W-:Y:S01]  /*16120*/  SEL R4, R3.reuse, R2.reuse, !P6 ;  /* 0x0000000203047207 */ /* 0x0c0fe20007000000 */
[----:B------:R-:W-:-:S03]  /*16130*/  IMAD R6, R3, R2, RZ ;  /* 0x0000000203067224 */ /* 0x000fc600078e02ff */
[----:B------:R-:W-:Y:S02]  /*16140*/  SHF.R.S32.HI R5, RZ, 0x1f, R4 ;  /* 0x0000001fff057819 */ /* 0x000fe40000011404 */
[----:B------:R-:W-:-:S07]  /*16150*/  SHF.R.S32.HI R7, RZ, 0x1f, R6 ;  /* 0x0000001fff077819 */ /* 0x000fce0000011406 */
.L_x_329:
[----:B------:R-:W-:Y:S05]  /*16160*/  BSYNC B0 ;  /* 0x0000000000007941 */ /* 0x000fea0003800000 */
.L_x_328:
[----:B------:R-:W1:Y:S04]  /*16170*/  SHFL.UP PT, R3, R6, 0x1, RZ ;  /* 0x0420000006037989 */ /* 0x000e6800000e00ff */
[----:B------:R-:W2:Y:S01]  /*16180*/  SHFL.UP PT, R2, R7, 0x1, RZ ;  /* 0x0420000007027989 */ /* 0x000ea200000e00ff */
[----:B-1----:R-:W-:Y:S02]  /*16190*/  SEL R3, R3, RZ, P1 ;  /* 0x000000ff03037207 */ /* 0x002fe40000800000 */
[----:B--2---:R-:W-:Y:S02]  /*161a0*/  SEL R2, R2, RZ, P1 ;  /* 0x000000ff02027207 */ /* 0x004fe40000800000 */
[----:B------:R-:W-:-:S05]  /*161b0*/  IADD3 R18, P6, R3, R6, RZ ;  /* 0x0000000603127210 */ /* 0x000fca0007fde0ff */
[----:B------:R-:W-:Y:S01]  /*161c0*/  IMAD.X R17, R2, 0x1, R7, P6 ;  /* 0x0000000102117824 */ /* 0x000fe200030e0607 */
[----:B------:R-:W1:Y:S04]  /*161d0*/  SHFL.UP PT, R3, R18, 0x2, RZ ;  /* 0x0440000012037989 */ /* 0x000e6800000e00ff */
[----:B------:R-:W2:Y:S01]  /*161e0*/  SHFL.UP PT, R2, R17, 0x2, RZ ;  /* 0x0440000011027989 */ /* 0x000ea200000e00ff */
[----:B-1----:R-:W-:Y:S02]  /*161f0*/  SEL R3, R3, RZ, P2 ;  /* 0x000000ff03037207 */ /* 0x002fe40001000000 */
[----:B--2---:R-:W-:Y:S02]  /*16200*/  SEL R2, R2, RZ, P2 ;  /* 0x000000ff02027207 */ /* 0x004fe40001000000 */
[----:B------:R-:W-:-:S04]  /*16210*/  IADD3 R16, P6, R3, R18, RZ ;  /* 0x0000001203107210 */ /* 0x000fc80007fde0ff */
[----:B------:R-:W-:Y:S01]  /*16220*/  IADD3.X R21, R2, R17, RZ, P6, !PT ;  /* 0x0000001102157210 */ /* 0x000fe200037fe4ff */
        /* <DEDUP_REMOVED lines=18> */
[----:B------:R-:W-:-:S04]  /*16350*/  IADD3 R19, P6, R2, UR5, RZ ;  /* 0x0000000502137c10 */ /* 0x000fc8000ffde0ff */
[----:B------:R-:W-:Y:S02]  /*16360*/  IADD3.X R21, R3, UR6, RZ, P6, !PT ;  /* 0x0000000603157c10 */ /* 0x000fe4000b7fe4ff */
[----:B------:R-:W-:-:S04]  /*16370*/  ISETP.GT.U32.AND P6, PT, R19, UR8, PT ;  /* 0x0000000813007c0c */ /* 0x000fc8000bfc4070 */
[----:B------:R-:W-:-:S13]  /*16380*/  ISETP.GT.U32.AND.EX P6, PT, R21, UR7, PT, P6 ;  /* 0x0000000715007c0c */ /* 0x000fda000bfc4160 */
[----:B------:R-:W-:-:S04]  /*16390*/  VOTE.ANY R16, PT, P6 ;  /* 0x0000000000107806 */ /* 0x000fc800030e0100 */
[----:B------:R-:W-:-:S13]  /*163a0*/  ISETP.NE.AND P6, PT, R16, RZ, PT ;  /* 0x000000ff1000720c */ /* 0x000fda0003fc5270 */
[----:B------:R-:W-:Y:S05]  /*163b0*/  @!P6 BRA `(.L_x_332) ;  /* 0xfffffff400b4e947 */ /* 0x000fea000383ffff */
[----:B------:R-:W-:Y:S01]  /*163c0*/  MOV R19, R2 ;  /* 0x0000000200137202 */ /* 0x000fe20000000f00 */
[----:B------:R-:W-:-:S07]  /*163d0*/  IMAD.MOV.U32 R18, RZ, RZ, R3 ;  /* 0x000000ffff127224 */ /* 0x000fce00078e0003 */
.L_x_327:
[----:B------:R-:W1:Y:S08]  /*163e0*/  BREV R16, R16 ;  /* 0x0000001000107301 */ /* 0x000e700000000000 */
[----:B-1----:R-:W1:Y:S02]  /*163f0*/  FLO.U32.SH R17, R16 ;  /* 0x0000001000117300 */ /* 0x002e6400000e0400 */
[----:B-1----:R-:W1:Y:S02]  /*16400*/  SHFL.IDX PT, R11, R11, R17, 0x1f ;  /* 0x00001f110b0b7589 */ /* 0x002e6400000e0000 */
[----:B-1----:R-:W-:-:S13]  /*16410*/  R2UR UR4, R11 ;  /* 0x000000000b0472ca */ /* 0x002fda00000e0000 */
[----:B------:R-:W-:-:S04]  /*16420*/  IADD3 R21, R20, UR4, RZ ;  /* 0x0000000414157c10 */ /* 0x000fc8000fffe0ff */
[----:B------:R-:W-:-:S13]  /*16430*/  ISETP.GE.AND P1, PT, R21, UR22, PT ;  /* 0x0000001615007c0c */ /* 0x000fda000bf26270 */
[----:B------:R-:W1:Y:S02]  /*16440*/  @!P1 LDC.64 R2, c[0x0][0x918] ;  /* 0x00024600ff029b82 */ /* 0x000e640000000a00 */
[----:B-1----:R-:W-:-:S05]  /*16450*/  @!P1 IMAD.WIDE R2, R21, 0xc, R2 ;  /* 0x0000000c15029825 */ /* 0x002fca00078e0202 */
[----:B-----5:R1:W5:Y:S04]  /*16460*/  @!P1 LDG.E R8, desc[UR38][R2.64] ;  /* 0x0000002602089981 */ /* 0x020368000c1e1900 */
[----:B------:R1:W5:Y:S01]  /*16470*/  @!P1 LDG.E R0, desc[UR38][R2.64+0x4] ;  /* 0x0000042602009981 */ /* 0x000362000c1e1900 */
[----:B------:R-:W-:-:S03]  /*16480*/  IADD3 R12, P1, P2, R19, UR5, -R6 ;  /* 0x00000005130c7c10 */ /* 0x000fc6000fa3e806 */
[----:B------:R-:W-:Y:S01]  /*16490*/  SHFL.IDX PT, R6, R6, R17, 0x1f ;  /* 0x00001f1106067589 */ /* 0x000fe200000e0000 */
[----:B------:R-:W-:-:S03]  /*164a0*/  IADD3.X R18, R18, UR6, ~R7, P1, P2 ;  /* 0x0000000612127c10 */ /* 0x000fc60008fe4c07 */
[----:B------:R-:W2:Y:S04]  /*164b0*/  SHFL.IDX PT, R12, R12, R17, 0x1f ;  /* 0x00001f110c0c7589 */ /* 0x000ea800000e0000 */
[----:B------:R-:W3:Y:S04]  /*164c0*/  SHFL.IDX PT, R18, R18, R17, 0x1f ;  /* 0x00001f1112127589 */ /* 0x000ee800000e0000 */
[----:B------:R1:W4:Y:S04]  /*164d0*/  SHFL.IDX PT, R7, R7, R17, 0x1f ;  /* 0x00001f1107077589 */ /* 0x00032800000e0000 */
[----:B------:R1:W1:Y:S04]  /*164e0*/  SHFL.IDX PT, R5, R5, R17, 0x1f ;  /* 0x00001f1105057589 */ /* 0x00026800000e0000 */
[----:B------:R1:W1:Y:S01]  /*164f0*/  SHFL.IDX PT, R4, R4, R17, 0x1f ;  /* 0x00001f1104047589 */ /* 0x00026200000e0000 */
[----:B--2---:R-:W-:-:S02]  /*16500*/  R2UR UR5, R12 ;  /* 0x000000000c0572ca */ /* 0x004fc400000e0000 */
[----:B---3--:R-:W-:-:S15]  /*16510*/  R2UR UR6, R18 ;  /* 0x00000000120672ca */ /* 0x008fde00000e0000 */
.L_x_322:
[----:B-1----:R-:W1:Y:S01]  /*16520*/  LDC R2, c[0x0][0x910] ;  /* 0x00024400ff027b82 */ /* 0x002e620000000800 */
[----:B------:R-:W-:Y:S01]  /*16530*/  UMOV UR22, 0xffffffff ;  /* 0xffffffff00167882 */ /* 0x000fe20000000000 */
[----:B------:R-:W-:Y:S01]  /*16540*/  UMOV UR23, 0xffffffff ;  /* 0xffffffff00177882 */ /* 0x000fe20000000000 */
[----:B------:R-:W-:Y:S01]  /*16550*/  UMOV UR24, 0xffffffff ;  /* 0xffffffff00187882 */ /* 0x000fe20000000000 */
[----:B------:R-:W-:Y:S01]  /*16560*/  IMAD.MOV.U32 R19, RZ, RZ, RZ ;  /* 0x000000ffff137224 */ /* 0x000fe200078e00ff */
[----:B-1----:R-:W-:-:S13]  /*16570*/  ISETP.LE.AND P1, PT, R2, UR4, PT ;  /* 0x0000000402007c0c */ /* 0x002fda000bf23270 */
[----:B------:R-:W-:Y:S05]  /*16580*/  @P1 BRA `(.L_x_321) ;  /* 0x0000000000f01947 */ /* 0x000fea0003800000 */
[C---:B------:R-:W-:Y:S01]  /*16590*/  R2UR UR22, R4.reuse ;  /* 0x00000000041672ca */ /* 0x040fe200000e0000 */
[----:B------:R-:W-:Y:S01]  /*165a0*/  UIADD3 UR24, UP1, -UR5, UR8, URZ ;  /* 0x0000000805187290 */ /* 0x000fe2000ff3e13f */
[----:B------:R-:W-:Y:S01]  /*165b0*/  R2UR UR23, R5 ;  /* 0x00000000051772ca */ /* 0x000fe200000e0000 */
[----:B------:R-:W-:Y:S01]  /*165c0*/  ULDC UR30, c[0x0][0x8c0] ;  /* 0x00023000001e7ab9 */ /* 0x000fe20000000800 */
[----:B------:R-:W-:Y:S01]  /*165d0*/  ULDC UR32, c[0x0][0x8b0] ;  /* 0x00022c0000207ab9 */ /* 0x000fe20000000800 */
[----:B------:R-:W-:Y:S01]  /*165e0*/  ULDC UR33, c[0x0][0x904] ;  /* 0x0002410000217ab9 */ /* 0x000fe20000000800 */
[----:B------:R-:W-:-:S03]  /*165f0*/  SHF.R.U64 R2, R4, UR32, R5 ;  /* 0x0000002004027c19 */ /* 0x000fc60008001205 */
[----:B------:R-:W-:-:S04]  /*16600*/  UIADD3.X UR22, ~UR6, UR7, URZ, UP1, !UPT ;  /* 0x0000000706167290 */ /* 0x000fc80008ffe53f */
[----:B------:R-:W-:Y:S02]  /*16610*/  USHF.R.U32.HI UR31, URZ, UR30, UR22 ;  /* 0x0000001e3f1f7299 */ /* 0x000fe40008011616 */
[----:B------:R-:W-:Y:S02]  /*16620*/  USHF.R.U32.HI UR27, URZ, UR32, UR23 ;  /* 0x000000203f1b7299 */ /* 0x000fe40008011617 */
[----:B------:R-:W-:Y:S02]  /*16630*/  USHF.R.U32.HI UR25, URZ, UR32, UR31 ;  /* 0x000000203f197299 */ /* 0x000fe4000801161f */
[----:B------:R-:W-:Y:S01]  /*16640*/  USHF.R.U64 UR22, UR24, UR30, UR22 ;  /* 0x0000001e18167299 */ /* 0x000fe20008001216 */
[----:B------:R-:W-:Y:S01]  /*16650*/  R2UR UR24, R2 ;  /* 0x00000000021872ca */ /* 0x000fe200000e0000 */
[----:B------:R-:W-:Y:S02]  /*16660*/  USHF.R.U32.HI UR26, URZ, UR33, UR25 ;  /* 0x000000213f1a7299 */ /* 0x000fe40008011619 */
[----:B------:R-:W-:-:S02]  /*16670*/  USHF.R.U64 UR23, UR22, UR32, UR31 ;  /* 0x0000002016177299 */ /* 0x000fc4000800121f */
[----:B------:R-:W-:Y:S02]  /*16680*/  ULOP3.LUT UR30, UR26, UR27, URZ, 0xfc, !UPT ;  /* 0x0000001b1a1e7292 */ /* 0x000fe4000f8efc3f */
[----:B------:R-:W-:-:S04]  /*16690*/  USHF.R.U64 UR25, UR23, UR33, UR25 ;  /* 0x0000002117197299 */ /* 0x000fc80008001219 */
[----:B------:R-:W-:-:S13]  /*166a0*/  ISETP.NE.U32.AND P1, PT, RZ, UR30, PT ;  /* 0x0000001eff007c0c */ /* 0x000fda000bf25070 */
[----:B------:R-:W-:Y:S05]  /*166b0*/  @!P1 BRA `(.L_x_333) ;  /* 0x0000000000189947 */ /* 0x000fea0003800000 */
[----:B------:R-:W-:-:S07]  /*166c0*/  MOV R12, 0x166e0 ;  /* 0x000166e0000c7802 */ /* 0x000fce0000000f00 */
[----:B--2-45:R-:W-:Y:S05]  /*166d0*/  CALL.REL.NOINC `(.L_x_334) ;  /* 0x0000002400507944 */ /* 0x034fea0003c00000 */
[----:B------:R-:W-:-:S04]  /*166e0*/  UIADD3 UR26, -UR27, URZ, URZ ;  /* 0x0000003f1b1a7290 */ /* 0x000fc8000fffe13f */
[----:B------:R-:W-:-:S03]  /*166f0*/  UIMAD UR25, UR24, UR26, UR25 ;  /* 0x0000001a181972a4 */ /* 0x000fc6000f8e0219 */
[----:B------:R-:W-:Y:S01]  /*16700*/  UMOV UR24, UR27 ;  /* 0x0000001b00187c82 */ /* 0x000fe20008000000 */
[----:B------:R-:W-:Y:S08]  /*16710*/  BRA `(.L_x_335) ;  /* 0x0000000000587947 */ /* 0x000ff00003800000 */
.L_x_333:
[----:B------:R-:W1:Y:S01]  /*16720*/  I2F.U32.RP R2, UR24 ;  /* 0x0000001800027d06 */ /* 0x000e620008209000 */
[----:B------:R-:W-:Y:S01]  /*16730*/  UMOV UR26, URZ ;  /* 0x0000003f001a7c82 */ /* 0x000fe20008000000 */
[----:B------:R-:W-:-:S06]  /*16740*/  UISETP.NE.U32.AND UP4, UPT, UR24, URZ, UPT ;  /* 0x0000003f1800728c */ /* 0x000fcc000bf85070 */
[----:B-1----:R-:W1:Y:S02]  /*16750*/  MUFU.RCP R2, R2 ;  /* 0x0000000200027308 */ /* 0x002e640000001000 */
[----:B-1----:R-:W-:-:S06]  /*16760*/  IADD3 R3, R2, 0xffffffe, RZ ;  /* 0x0ffffffe02037810 */ /* 0x002fcc0007ffe0ff */
[----:B------:R-:W1:Y:S02]  /*16770*/  F2I.FTZ.U32.TRUNC.NTZ R3, R3 ;  /* 0x0000000300037305 */ /* 0x000e64000021f000 */
[----:B-1----:R-:W-:-:S13]  /*16780*/  R2UR UR27, R3 ;  /* 0x00000000031b72ca */ /* 0x002fda00000e0000 */
[----:B------:R-:W-:-:S04]  /*16790*/  UIADD3 UR30, URZ, -UR27, URZ ;  /* 0x8000001b3f1e7290 */ /* 0x000fc8000fffe03f */
[----:B------:R-:W-:-:S04]  /*167a0*/  UIMAD UR30, UR30, UR24, URZ ;  /* 0x000000181e1e72a4 */ /* 0x000fc8000f8e023f */
[----:B------:R-:W-:-:S04]  /*167b0*/  UIMAD.WIDE.U32 UR26, UR27, UR30, UR26 ;  /* 0x0000001e1b1a72a5 */ /* 0x000fc8000f8e001a */
[----:B------:R-:W-:-:S04]  /*167c0*/  UIMAD.WIDE.U32 UR26, UR27, UR25, URZ ;  /* 0x000000191b1a72a5 */ /* 0x000fc8000f8e003f */
[----:B------:R-:W-:-:S04]  /*167d0*/  UIADD3 UR26, -UR27, URZ, URZ ;  /* 0x0000003f1b1a7290 */ /* 0x000fc8000fffe13f */
[----:B------:R-:W-:-:S04]  /*167e0*/  UIMAD UR26, UR24, UR26, UR25 ;  /* 0x0000001a181a72a4 */ /* 0x000fc8000f8e0219 */
[----:B------:R-:W-:-:S11]  /*167f0*/  UISETP.GE.U32.AND UP1, UPT, UR26, UR24, UPT ;  /* 0x000000181a00728c */ /* 0x000fd6000bf26070 */
[----:B------:R-:W-:Y:S02]  /*16800*/  @UP1 UIADD3 UR26, UR26, -UR24, URZ ;  /* 0x800000181a1a1290 */ /* 0x000fe4000fffe03f */
[----:B------:R-:W-:Y:S02]  /*16810*/  @UP1 UIADD3 UR27, UR27, 0x1, URZ ;  /* 0x000000011b1b1890 */ /* 0x000fe4000fffe03f */
[----:B------:R-:W-:-:S11]  /*16820*/  UISETP.GE.U32.AND UP2, UPT, UR26, UR24, UPT ;  /* 0x000000181a00728c */ /* 0x000fd6000bf46070 */
[----:B------:R-:W-:Y:S02]  /*16830*/  @UP2 UIADD3 UR27, UR27, 0x1, URZ ;  /* 0x000000011b1b2890 */ /* 0x000fe4000fffe03f */
[----:B------:R-:W-:-:S04]  /*16840*/  @!UP4 ULOP3.LUT UR27, URZ, UR24, URZ, 0x33, !UPT ;  /* 0x000000183f1bc292 */ /* 0x000fc8000f8e333f */
[----:B------:R-:W-:-:S04]  /*16850*/  UIADD3 UR26, -UR27, URZ, URZ ;  /* 0x0000003f1b1a7290 */ /* 0x000fc8000fffe13f */
[----:B------:R-:W-:-:S03]  /*16860*/  UIMAD UR25, UR24, UR26, UR25 ;  /* 0x0000001a181972a4 */ /* 0x000fc6000f8e0219 */
[----:B------:R-:W-:-:S09]  /*16870*/  UMOV UR24, UR27 ;  /* 0x0000001b00187c82 */ /* 0x000fd20008000000 */
.L_x_335:
[----:B------:R-:W-:Y:S01]  /*16880*/  ULOP3.LUT UR23, UR23, UR20, URZ, 0xc0, !UPT ;  /* 0x0000001417177292 */ /* 0x000fe2000f8ec03f */
[----:B------:R-:W-:Y:S01]  /*16890*/  IMAD.MOV.U32 R19, RZ, RZ, 0x1 ;  /* 0x00000001ff137424 */ /* 0x000fe200078e00ff */
[----:B------:R-:W-:Y:S02]  /*168a0*/  ULOP3.LUT UR22, UR22, UR18, URZ, 0xc0, !UPT ;  /* 0x0000001216167292 */ /* 0x000fe4000f8ec03f */
[----:B------:R-:W-:Y:S01]  /*168b0*/  UIMAD UR23, UR19, UR24, UR23 ;  /* 0x00000018131772a4 */ /* 0x000fe2000f8e0217 */
[----:B------:R-:W-:Y:S01]  /*168c0*/  ULDC UR27, c[0x0][0x8a8] ;  /* 0x00022a00001b7ab9 */ /* 0x000fe20000000800 */
[----:B------:R-:W-:Y:S01]  /*168d0*/  ULDC UR26, c[0x0][0x8b8] ;  /* 0x00022e00001a7ab9 */ /* 0x000fe20000000800 */
[----:B------:R-:W-:Y:S02]  /*168e0*/  UIMAD UR25, UR25, UR27, UR22 ;  /* 0x0000001b191972a4 */ /* 0x000fe4000f8e0216 */
[----:B------:R-:W-:Y:S01]  /*168f0*/  UIMAD UR23, UR23, UR26, UR56 ;  /* 0x0000001a171772a4 */ /* 0x000fe2000f8e0238 */
[----:B------:R-:W-:Y:S01]  /*16900*/  @UP3 UMOV UR24, UR4 ;  /* 0x0000000400183c82 */ /* 0x000fe20008000000 */
[----:B------:R-:W-:-:S03]  /*16910*/  @!UP3 UMOV UR24, UR4 ;  /* 0x000000040018bc82 */ /* 0x000fc60008000000 */
[----:B------:R-:W-:Y:S02]  /*16920*/  @UP3 UMOV UR22, UR25 ;  /* 0x0000001900163c82 */ /* 0x000fe40008000000 */
[----:B------:R-:W-:Y:S01]  /*16930*/  @!UP3 UMOV UR22, UR23 ;  /* 0x000000170016bc82 */ /* 0x000fe20008000000 */
[----:B------:R-:W-:-:S05]  /*16940*/  @!UP3 UMOV UR23, UR25 ;  /* 0x000000190017bc82 */ /* 0x000fca0008000000 */
.L_x_321:
[----:B------:R-:W-:-:S06]  /*16950*/  UISETP.NE.AND UP1, UPT, UR15, 0x3, UPT ;  /* 0x000000030f00788c */ /* 0x000fcc000bf25270 */
[----:B------:R-:W-:-:S13]  /*16960*/  PLOP3.LUT P1, PT, PT, PT, UP1, 0x80, 0x0 ;  /* 0x000000000000781c */ /* 0x000fda0003f2f018 */
[----:B------:R-:W-:Y:S05]  /*16970*/  @!P1 BRA `(.L_x_336) ;  /* 0x0000000000049947 */ /* 0x000fea0003800000 */
[----:B--2---:R-:W-:Y:S01]  /*16980*/  BPT.TRAP 0x1 ;  /* 0x000000040000795c */ /* 0x004fe20000300000 */
.L_x_336:
[----:B------:R-:W1:Y:S01]  /*16990*/  S2R R3, SR_CgaCtaId ;  /* 0x0000000000037919 */ /* 0x000e620000008800 */
[----:B------:R-:W-:-:S04]  /*169a0*/  MOV R2, 0x400 ;  /* 0x0000040000027802 */ /* 0x000fc80000000f00 */
[----:B-1----:R-:W-:Y:S02]  /*169b0*/  LEA R2, R3, R2, 0x18 ;  /* 0x0000000203027211 */ /* 0x002fe400078ec0ff */
[----:B------:R-:W-:Y:S02]  /*169c0*/  SHF.L.U32 R3, R14, 0x1f, RZ ;  /* 0x0000001f0e037819 */ /* 0x000fe400000006ff */
[----:B------:R-:W-:-:S04]  /*169d0*/  LEA R12, R13, R2, 0x3 ;  /* 0x000000020d0c7211 */ /* 0x000fc800078e18ff */
[----:B------:R-:W1:Y:S02]  /*169e0*/  SYNCS.PHASECHK.TRANS64.TRYWAIT P2, [R12+URZ+0x34440], R3 ;  /* 0x034440030c0075a7 */ /* 0x000e64000804017f */
[----:B-1----:R-:W-:Y:S05]  /*169f0*/  @!P2 BRA `(.L_x_337) ;  /* 0x0000001800f0a947 */ /* 0x002fea0003800000 */
.L_x_420:
[----:B------:R-:W-:Y:S01]  /*16a00*/  ELECT P2, URZ, PT ;  /* 0x00000000003f782f */ /* 0x000fe20003840000 */
[----:B------:R-:W-:-:S12]  /*16a10*/  BSSY B0, `(.L_x_338) ;  /* 0x0000010000007945 */ /* 0x000fd80003800000 */
[----:B------:R-:W-:Y:S05]  /*16a20*/  @!P2 BRA `(.L_x_339) ;  /* 0x000000000038a947 */ /* 0x000fea0003800000 */
[----:B-1----:R-:W-:Y:S01]  /*16a30*/  IMAD R3, R13, 0x10, R2 ;  /* 0x000000100d037824 */ /* 0x002fe200078e0202 */
[----:B------:R-:W-:Y:S01]  /*16a40*/  MOV R18, UR24 ;  /* 0x0000001800127c02 */ /* 0x000fe20008000f00 */
[----:B------:R-:W-:Y:S01]  /*16a50*/  IMAD.U32 R17, RZ, RZ, UR23 ;  /* 0x00000017ff117e24 */ /* 0x000fe2000f8e00ff */
[----:B------:R-:W-:-:S05]  /*16a60*/  MOV R16, UR22 ;  /* 0x0000001600107c02 */ /* 0x000fca0008000f00 */
[----:B------:R1:W-:Y:S01]  /*16a70*/  STS.128 [R3+0x34530], R16 ;  /* 0x0345301003007388 */ /* 0x0003e20000000c00 */
[----:B------:R-:W-:Y:S01]  /*16a80*/  @!PT LDS RZ, [RZ] ;  /* 0x00000000fffff984 */ /* 0x000fe20000000800 */
[----:B------:R-:W-:Y:S01]  /*16a90*/  @!PT LDS RZ, [RZ] ;  /* 0x00000000fffff984 */ /* 0x000fe20000000800 */
[----:B------:R-:W-:Y:S01]  /*16aa0*/  @!PT LDS RZ, [RZ] ;  /* 0x00000000fffff984 */ /* 0x000fe20000000800 */
[----:B------:R-:W-:Y:S01]  /*16ab0*/  @!PT LDS RZ, [RZ] ;  /* 0x00000000fffff984 */ /* 0x000fe20000000800 */
[----:B------:R3:W-:Y:S06]  /*16ac0*/  MEMBAR.ALL.CTA ;  /* 0x0000000000007992 */ /* 0x0007ec0000008000 */
[----:B---3--:R-:W3:Y:S01]  /*16ad0*/  FENCE.VIEW.ASYNC.S ;  /* 0x00000000000073c6 */ /* 0x008ee20000000000 */
[----:B------:R-:W-:Y:S05]  /*16ae0*/  @!P1 BRA `(.L_x_340) ;  /* 0x0000000000049947 */ /* 0x000fea0003800000 */
[----:B--2---:R-:W-:Y:S01]  /*16af0*/  BPT.TRAP 0x1 ;  /* 0x000000040000795c */ /* 0x004fe20000300000 */
.L_x_340:
[----:B---3--:R3:W-:Y:S02]  /*16b00*/  SYNCS.ARRIVE.TRANS64.A1T0 RZ, [R12+URZ+0x34400], RZ ;  /* 0x034400ff0cff79a7 */ /* 0x0087e4000810003f */
.L_x_339:
[----:B--2---:R-:W-:Y:S05]  /*16b10*/  BSYNC B0 ;  /* 0x0000000000007941 */ /* 0x004fea0003800000 */
.L_x_338:
[----:B------:R-:W-:Y:S01]  /*16b20*/  ISETP.NE.AND P3, PT, R19, RZ, PT ;  /* 0x000000ff1300720c */ /* 0x000fe20003f65270 */
[----:B------:R-:W-:-:S05]  /*16b30*/  VIADD R13, R13, 0x1 ;  /* 0x000000010d0d7836 */ /* 0x000fca0000000000 */
[----:B------:R-:W-:-:S04]  /*16b40*/  ISETP.NE.AND P2, PT, R13, 0x8, PT ;  /* 0x000000080d00780c */ /* 0x000fc80003f45270 */
[----:B-1----:R-:W-:Y:S02]  /*16b50*/  SEL R3, RZ, 0x1, P2 ;  /* 0x00000001ff037807 */ /* 0x002fe40001000000 */
[----:B------:R-:W-:Y:S02]  /*16b60*/  SEL R13, R13, RZ, P2 ;  /* 0x000000ff0d0d7207 */ /* 0x000fe40001000000 */
[----:B------:R-:W-:Y:S01]  /*16b70*/  LOP3.LUT R14, R14, R3, RZ, 0x3c, !PT ;  /* 0x000000030e0e7212 */ /* 0x000fe200078e3cff */
[----:B------:R-:W-:Y:S06]  /*16b80*/  @P3 BRA `(.L_x_341) ;  /* 0xffffffe000fc3947 */ /* 0x000fec000383ffff */
[----:B------:R-:W-:Y:S05]  /*16b90*/  @!P1 BRA `(.L_x_342) ;  /* 0x0000000000049947 */ /* 0x000fea0003800000 */
[----:B------:R-:W-:Y:S01]  /*16ba0*/  BPT.TRAP 0x1 ;  /* 0x000000040000795c */ /* 0x000fe20000300000 */
.L_x_342:
[----:B------:R-:W-:Y:S02]  /*16bb0*/  LEA R3, R13, R2, 0x3 ;  /* 0x000000020d037211 */ /* 0x000fe400078e18ff */
[----:B-----5:R-:W-:-:S04]  /*16bc0*/  SHF.L.U32 R0, R14, 0x1f, RZ ;  /* 0x0000001f0e007819 */ /* 0x020fc800000006ff */
[----:B------:R-:W1:Y:S02]  /*16bd0*/  SYNCS.PHASECHK.TRANS64.TRYWAIT P0, [R3+URZ+0x34440], R0 ;  /* 0x03444000030075a7 */ /* 0x000e64000800017f */
[----:B-1----:R-:W-:Y:S05]  /*16be0*/  @!P0 BRA `(.L_x_343) ;  /* 0x0000001800888947 */ /* 0x002fea0003800000 */
.L_x_421:
[----:B------:R-:W-:Y:S05]  /*16bf0*/  @!P1 BRA `(.L_x_344) ;  /* 0x0000000000049947 */ /* 0x000fea0003800000 */
[----:B------:R-:W-:Y:S01]  /*16c00*/  BPT.TRAP 0x1 ;  /* 0x000000040000795c */ /* 0x000fe20000300000 */
.L_x_344:
[----:B------:R-:W-:-:S05]  /*16c10*/  VIADD R13, R13, 0x1 ;  /* 0x000000010d0d7836 */ /* 0x000fca0000000000 */
[----:B------:R-:W-:-:S04]  /*16c20*/  ISETP.NE.AND P0, PT, R13, 0x8, PT ;  /* 0x000000080d00780c */ /* 0x000fc80003f05270 */
[----:B-1----:R-:W-:Y:S02]  /*16c30*/  SEL R3, RZ, 0x1, P0 ;  /* 0x00000001ff037807 */ /* 0x002fe40000000000 */
[----:B------:R-:W-:Y:S02]  /*16c40*/  SEL R13, R13, RZ, P0 ;  /* 0x000000ff0d0d7207 */ /* 0x000fe40000000000 */
[----:B------:R-:W-:Y:S02]  /*16c50*/  LOP3.LUT R14, R14, R3, RZ, 0x3c, !PT ;  /* 0x000000030e0e7212 */ /* 0x000fe400078e3cff */
[----:B------:R-:W-:Y:S02]  /*16c60*/  LEA R3, R13, R2, 0x3 ;  /* 0x000000020d037211 */ /* 0x000fe400078e18ff */
[----:B------:R-:W-:-:S04]  /*16c70*/  SHF.L.U32 R0, R14, 0x1f, RZ ;  /* 0x0000001f0e007819 */ /* 0x000fc800000006ff */
[----:B------:R-:W1:Y:S02]  /*16c80*/  SYNCS.PHASECHK.TRANS64.TRYWAIT P0, [R3+URZ+0x34440], R0 ;  /* 0x03444000030075a7 */ /* 0x000e64000800017f */
[----:B-1----:R-:W-:Y:S05]  /*16c90*/  @!P0 BRA `(.L_x_345) ;  /* 0x0000001800708947 */ /* 0x002fea0003800000 */
.L_x_422:
[----:B------:R-:W-:Y:S05]  /*16ca0*/  @!P1 BRA `(.L_x_346) ;  /* 0x0000000000049947 */ /* 0x000fea0003800000 */
[----:B------:R-:W-:Y:S01]  /*16cb0*/  BPT.TRAP 0x1 ;  /* 0x000000040000795c */ /* 0x000fe20000300000 */
.L_x_346:
[----:B-1----:R-:W-:-:S05]  /*16cc0*/  VIADD R0, R13, 0x1 ;  /* 0x000000010d007836 */ /* 0x002fca0000000000 */
[----:B------:R-:W-:-:S04]  /*16cd0*/  ISETP.NE.AND P0, PT, R0, 0x8, PT ;  /* 0x000000080000780c */ /* 0x000fc80003f05270 */
[----:B------:R-:W-:Y:S02]  /*16ce0*/  SEL R3, RZ, 0x1, P0 ;  /* 0x00000001ff037807 */ /* 0x000fe40000000000 */
[----:B------:R-:W-:Y:S02]  /*16cf0*/  SEL R5, R0, RZ, P0 ;  /* 0x000000ff00057207 */ /* 0x000fe40000000000 */
[----:B------:R-:W-:Y:S02]  /*16d00*/  LOP3.LUT R14, R14, R3, RZ, 0x3c, !PT ;  /* 0x000000030e0e7212 */ /* 0x000fe400078e3cff */
[----:B------:R-:W-:Y:S02]  /*16d10*/  LEA R3, R5, R2, 0x3 ;  /* 0x0000000205037211 */ /* 0x000fe400078e18ff */
[----:B------:R-:W-:-:S04]  /*16d20*/  SHF.L.U32 R0, R14, 0x1f, RZ ;  /* 0x0000001f0e007819 */ /* 0x000fc800000006ff */
[----:B------:R-:W1:Y:S02]  /*16d30*/  SYNCS.PHASECHK.TRANS64.TRYWAIT P0, [R3+URZ+0x34440], R0 ;  /* 0x03444000030075a7 */ /* 0x000e64000800017f */
[----:B-1----:R-:W-:Y:S05]  /*16d40*/  @!P0 BRA `(.L_x_347) ;  /* 0x0000001800588947 */ /* 0x002fea0003800000 */
.L_x_423:
[----:B------:R-:W-:Y:S05]  /*16d50*/  @!P1 BRA `(.L_x_348) ;  /* 0x0000000000049947 */ /* 0x000fea0003800000 */
[----:B------:R-:W-:Y:S01]  /*16d60*/  BPT.TRAP 0x1 ;  /* 0x000000040000795c */ /* 0x000fe20000300000 */
.L_x_348:
        /* <DEDUP_REMOVED lines=9> */
.L_x_424:
[----:B------:R-:W-:Y:S05]  /*16e00*/  @!P1 BRA `(.L_x_350) ;  /* 0x0000000000049947 */ /* 0x000fea0003800000 */
[----:B------:R-:W-:Y:S01]  /*16e10*/  BPT.TRAP 0x1 ;  /* 0x000000040000795c */ /* 0x000fe20000300000 */
.L_x_350:
        /* <DEDUP_REMOVED lines=9> */
.L_x_425:
[----:B------:R-:W-:Y:S05]  /*16eb0*/  @!P1 BRA `(.L_x_352) ;  /* 0x0000000000049947 */ /* 0x000fea0003800000 */
[----:B------:R-:W-:Y:S01]  /*16ec0*/  BPT.TRAP 0x1 ;  /* 0x000000040000795c */ /* 0x000fe20000300000 */
.L_x_352:
        /* <DEDUP_REMOVED lines=9> */
.L_x_426:
[----:B------:R-:W-:Y:S05]  /*16f60*/  @!P1 BRA `(.L_x_354) ;  /* 0x0000000000049947 */ /* 0x000fea0003800000 */
[----:B------:R-:W-:Y:S01]  /*16f70*/  BPT.TRAP 0x1 ;  /* 0x000000040000795c */ /* 0x000fe20000300000 */
.L_x_354:
[----:B-1----:R-:W-:-:S05]  /*16f80*/  VIADD R0, R5, 0x1 ;  /* 0x0000000105007836 */ /* 0x002fca0000000000 */
[----:B------:R-:W-:-:S04]  /*16f90*/  ISETP.NE.AND P0, PT, R0, 0x8, PT ;  /* 0x000000080000780c */ /* 0x000fc80003f05270 */
[----:B------:R-:W-:Y:S02]  /*16fa0*/  SEL R3, RZ, 0x1, P0 ;  /* 0x00000001ff037807 */ /* 0x000fe40000000000 */
[----:B------:R-:W-:Y:S02]  /*16fb0*/  SEL R5, R0, RZ, P0 ;  /* 0x000000ff00057207 */ /* 0x000fe40000000000 */
[----:B----4-:R-:W-:Y:S02]  /*16fc0*/  LOP3.LUT R7, R14, R3, RZ, 0x3c, !PT ;  /* 0x000000030e077212 */ /* 0x010fe400078e3cff */
[----:B------:R-:W-:Y:S02]  /*16fd0*/  LEA R3, R5, R2, 0x3 ;  /* 0x0000000205037211 */ /* 0x000fe400078e18ff */
[----:B------:R-:W-:-:S04]  /*16fe0*/  SHF.L.U32 R0, R7, 0x1f, RZ ;  /* 0x0000001f07007819 */ /* 0x000fc800000006ff */
[----:B------:R-:W1:Y:S02]  /*16ff0*/  SYNCS.PHASECHK.TRANS64.TRYWAIT P0, [R3+URZ+0x34440], R0 ;  /* 0x03444000030075a7 */ /* 0x000e64000800017f */
[----:B-1----:R-:W-:Y:S05]  /*17000*/  @!P0 BRA `(.L_x_355) ;  /* 0x0000001400f88947 */ /* 0x002fea0003800000 */
.L_x_427:
[----:B------:R-:W-:Y:S05]  /*17010*/  @!P1 BRA `(.L_x_356) ;  /* 0x0000000000049947 */ /* 0x000fea0003800000 */
[----:B------:R-:W-:Y:S01]  /*17020*/  BPT.TRAP 0x1 ;  /* 0x000000040000795c */ /* 0x000fe20000300000 */
.L_x_356:
[----:B-1----:R-:W-:-:S05]  /*17030*/  VIADD R0, R5, 0x1 ;  /* 0x0000000105007836 */ /* 0x002fca0000000000 */
[----:B------:R-:W-:-:S04]  /*17040*/  ISETP.NE.AND P0, PT, R0, 0x8, PT ;  /* 0x000000080000780c */ /* 0x000fc80003f05270 */
[----:B------:R-:W-:Y:S02]  /*17050*/  SEL R4, RZ, 0x1, P0 ;  /* 0x00000001ff047807 */ /* 0x000fe40000000000 */
[----:B------:R-:W-:Y:S02]  /*17060*/  SEL R3, R0, RZ, P0 ;  /* 0x000000ff00037207 */ /* 0x000fe40000000000 */
[----:B------:R-:W-:Y:S02]  /*17070*/  LOP3.LUT R0, R7, R4, RZ, 0x3c, !PT ;  /* 0x0000000407007212 */ /* 0x000fe400078e3cff */
[----:B------:R-:W-:Y:S02]  /*17080*/  LEA R3, R3, R2, 0x3 ;  /* 0x0000000203037211 */ /* 0x000fe400078e18ff */
[----:B------:R-:W-:-:S07]  /*17090*/  SHF.L.U32 R0, R0, 0x1f, RZ ;  /* 0x0000001f00007819 */ /* 0x000fce00000006ff */
.L_x_357:
[----:B-1----:R1:W2:Y:S02]  /*170a0*/  SYNCS.PHASECHK.TRANS64.TRYWAIT P0, [R3+URZ+0x34440], R0 ;  /* 0x03444000030075a7 */ /* 0x0022a4000800017f */
[----:B--2---:R-:W-:Y:S05]  /*170b0*/  @!P0 NANOSLEEP.SYNCS 0x989680 ;  /* 0x009896800000895d */ /* 0x004fea0003900000 */
[----:B------:R-:W2:Y:S02]  /*170c0*/  @!P0 SYNCS.PHASECHK.TRANS64 P0, [R3+URZ+0x34440], R0 ;  /* 0x03444000030085a7 */ /* 0x000ea4000800007f */
[----:B--2---:R-:W-:Y:S05]  /*170d0*/  @P0 EXIT ;  /* 0x000000000000094d */ /* 0x004fea0003800000 */
[----:B------:R-:W-:Y:S05]  /*170e0*/  BRA `(.L_x_357) ;  /* 0xfffffffc00ec7947 */ /* 0x000fea000383ffff */
.L_x_21:
[----:B-1----:R-:W-:-:S04]  /*170f0*/  IMAD.U32 R12, RZ, RZ, UR11 ;  /* 0x0000000bff0c7e24 */ /* 0x002fc8000f8e00ff */
[----:B------:R1:W2:Y:S03]  /*17100*/  SYNCS.PHASECHK.TRANS64.TRYWAIT P1, [R12+URZ+0x34400], R3 ;  /* 0x034400030c0075a7 */ /* 0x0002a6000802017f */
[----:B--2---:R-:W-:Y:S05]  /*17110*/  @!P1 NANOSLEEP.SYNCS 0x989680 ;  /* 0x009896800000995d */ /* 0x004fea0003900000 */
[----:B------:R-:W2:Y:S02]  /*17120*/  @!P1 SYNCS.PHASECHK.TRANS64 P1, [R12+URZ+0x34400], R3 ;  /* 0x034400030c0095a7 */ /* 0x000ea4000802007f */
[----:B--2---:R-:W-:Y:S05]  /*17130*/  @!P1 BRA `(.L_x_21) ;  /* 0xfffffffc00ec9947 */ /* 0x004fea000383ffff */
[----:B------:R-:W-:Y:S05]  /*17140*/  BRA `(.L_x_358) ;  /* 0xfffffebc00087947 */ /* 0x000fea000383ffff */
.L_x_33:
[----:B------:R-:W-:-:S06]  /*17150*/  UIADD3 UR4, UR50, UR49, URZ ;  /* 0x0000003132047290 */ /* 0x000fcc000fffe03f */
[----:B-1----:R-:W-:-:S04]  /*17160*/  MOV R0, UR4 ;  /* 0x0000000400007c02 */ /* 0x002fc80008000f00 */
[----:B------:R1:W2:Y:S03]  /*17170*/  SYNCS.PHASECHK.TRANS64.TRYWAIT P0, [R0+URZ], R7 ;  /* 0x00000007000075a7 */ /* 0x0002a6000800017f */
[----:B--2---:R-:W-:Y:S05]  /*17180*/  @!P0 NANOSLEEP.SYNCS 0x989680 ;  /* 0x009896800000895d */ /* 0x004fea0003900000 */
[----:B------:R-:W2:Y:S02]  /*17190*/  @!P0 SYNCS.PHASECHK.TRANS64 P0, [R0+URZ], R7 ;  /* 0x00000007000085a7 */ /* 0x000ea4000800007f */
[----:B--2---:R-:W-:Y:S05]  /*171a0*/  @!P0 BRA `(.L_x_33) ;  /* 0xfffffffc00e88947 */ /* 0x004fea000383ffff */
[----:B------:R-:W-:Y:S05]  /*171b0*/  BRA `(.L_x_359) ;  /* 0xfffffec800547947 */ /* 0x000fea000383ffff */
.L_x_38:
[----:B---3--:R-:W-:-:S04]  /*171c0*/  IMAD.U32 R3, RZ, RZ, UR4 ;  /* 0x00000004ff037e24 */ /* 0x008fc8000f8e00ff */
[----:B------:R3:W4:Y:S03]  /*171d0*/  SYNCS.PHASECHK.TRANS64.TRYWAIT P0, [R3+URZ+0x34480], R0 ;  /* 0x03448000030075a7 */ /* 0x000726000800017f */
[----:B----4-:R-:W-:Y:S05]  /*171e0*/  @!P0 NANOSLEEP.SYNCS 0x989680 ;  /* 0x009896800000895d */ /* 0x010fea0003900000 */
[----:B------:R-:W4:Y:S02]  /*171f0*/  @!P0 SYNCS.PHASECHK.TRANS64 P0, [R3+URZ+0x34480], R0 ;  /* 0x03448000030085a7 */ /* 0x000f24000800007f */
[----:B----4-:R-:W-:Y:S05]  /*17200*/  @!P0 BRA `(.L_x_38) ;  /* 0xfffffffc00ec8947 */ /* 0x010fea000383ffff */
[----:B------:R-:W-:Y:S05]  /*17210*/  BRA `(.L_x_37) ;  /* 0xfffffed400047947 */ /* 0x000fea000383ffff */
.L_x_43:
[----:B---3--:R-:W-:-:S04]  /*17220*/  MOV R7, UR7 ;  /* 0x0000000700077c02 */ /* 0x008fc80008000f00 */
[----:B------:R3:W4:Y:S03]  /*17230*/  SYNCS.PHASECHK.TRANS64.TRYWAIT P0, [R7+URZ+0x34480], R3 ;  /* 0x03448003070075a7 */ /* 0x000726000800017f */
[----:B----4-:R-:W-:Y:S05]  /*17240*/  @!P0 NANOSLEEP.SYNCS 0x989680 ;  /* 0x009896800000895d */ /* 0x010fea0003900000 */
[----:B------:R-:W4:Y:S02]  /*17250*/  @!P0 SYNCS.PHASECHK.TRANS64 P0, [R7+URZ+0x34480], R3 ;  /* 0x03448003070085a7 */ /* 0x000f24000800007f */
[----:B----4-:R-:W-:Y:S05]  /*17260*/  @!P0 BRA `(.L_x_43) ;  /* 0xfffffffc00ec8947 */ /* 0x010fea000383ffff */
[----:B------:R-:W-:Y:S05]  /*17270*/  BRA `(.L_x_42) ;  /* 0xfffffefc00347947 */ /* 0x000fea000383ffff */
.L_x_49:
[----:B------:R-:W-:-:S06]  /*17280*/  UIADD3 UR4, UR50, UR49, URZ ;  /* 0x0000003132047290 */ /* 0x000fcc000fffe03f */
[----:B-1----:R-:W-:-:S04]  /*17290*/  IMAD.U32 R2, RZ, RZ, UR4 ;  /* 0x00000004ff027e24 */ /* 0x002fc8000f8e00ff */
[----:B------:R1:W3:Y:S03]  /*172a0*/  SYNCS.PHASECHK.TRANS64.TRYWAIT P0, [R2+URZ+0x10], R0 ;  /* 0x00001000020075a7 */ /* 0x0002e6000800017f */
[----:B---3--:R-:W-:Y:S05]  /*172b0*/  @!P0 NANOSLEEP.SYNCS 0x989680 ;  /* 0x009896800000895d */ /* 0x008fea0003900000 */
[----:B------:R-:W3:Y:S02]  /*172c0*/  @!P0 SYNCS.PHASECHK.TRANS64 P0, [R2+URZ+0x10], R0 ;  /* 0x00001000020085a7 */ /* 0x000ee4000800007f */
[----:B---3--:R-:W-:Y:S05]  /*172d0*/  @!P0 BRA `(.L_x_49) ;  /* 0xfffffffc00e88947 */ /* 0x008fea000383ffff */
[----:B------:R-:W-:Y:S05]  /*172e0*/  BRA `(.L_x_360) ;  /* 0xffffff2c00187947 */ /* 0x000fea000383ffff */
.L_x_61:
[----:B------:R-:W-:-:S07]  /*172f0*/  MOV R15, 0xffffffff ;  /* 0xffffffff000f7802 */ /* 0x000fce0000000f00 */
[----:B-123-5:R-:W-:Y:S05]  /*17300*/  WARPSYNC.COLLECTIVE R15, `(.L_x_361) ;  /* 0x000000000f0c7348 */ /* 0x02efea0003c00000 */
[----:B------:R-:W-:Y:S02]  /*17310*/  ELECT P6, UR62, PT ;  /* 0x00000000003e782f */ /* 0x000fe400038c0000 */
[----:B------:R-:W-:Y:S01]  /*17320*/  MOV R14, UR62 ;  /* 0x0000003e000e7c02 */ /* 0x000fe20008000f00 */
[----:B-123-5:R-:W-:Y:S10]  /*17330*/  ENDCOLLECTIVE ;  /* 0x000000000000791b */ /* 0x02eff40003800000 */
.L_x_361:
[----:B------:R-:W-:Y:S05]  /*17340*/  BRA `(.L_x_362) ;  /* 0xffffff3000a07947 */ /* 0x000fea000383ffff */
.L_x_63:
[----:B-1----:R-:W-:-:S04]  /*17350*/  IMAD.U32 R3, RZ, RZ, UR47 ;  /* 0x0000002fff037e24 */ /* 0x002fc8000f8e00ff */
[----:B------:R1:W3:Y:S03]  /*17360*/  SYNCS.PHASECHK.TRANS64.TRYWAIT P2, [R3+URZ+0x344c0], R222 ;  /* 0x0344c0de030075a7 */ /* 0x0002e6000804017f */
[----:B---3--:R-:W-:Y:S05]  /*17370*/  @!P2 NANOSLEEP.SYNCS 0x989680 ;  /* 0x009896800000a95d */ /* 0x008fea0003900000 */
[----:B------:R-:W3:Y:S02]  /*17380*/  @!P2 SYNCS.PHASECHK.TRANS64 P2, [R3+URZ+0x344c0], R222 ;  /* 0x0344c0de0300a5a7 */ /* 0x000ee4000804007f */
[----:B---3--:R-:W-:Y:S05]  /*17390*/  @!P2 BRA `(.L_x_63) ;  /* 0xfffffffc00eca947 */ /* 0x008fea000383ffff */
[----:B------:R-:W-:Y:S05]  /*173a0*/  BRA `(.L_x_363) ;  /* 0xffffff3000b07947 */ /* 0x000fea000383ffff */
.L_x_69:
[----:B-1----:R-:W-:-:S04]  /*173b0*/  MOV R12, UR47 ;  /* 0x0000002f000c7c02 */ /* 0x002fc80008000f00 */
[----:B------:R1:W2:Y:S03]  /*173c0*/  SYNCS.PHASECHK.TRANS64.TRYWAIT P3, [R12+URZ+0x344c8], R222 ;  /* 0x0344c8de0c0075a7 */ /* 0x0002a6000806017f */
[----:B--2---:R-:W-:Y:S05]  /*173d0*/  @!P3 NANOSLEEP.SYNCS 0x989680 ;  /* 0x009896800000b95d */ /* 0x004fea0003900000 */
[----:B------:R-:W2:Y:S02]  /*173e0*/  @!P3 SYNCS.PHASECHK.TRANS64 P3, [R12+URZ+0x344c8], R222 ;  /* 0x0344c8de0c00b5a7 */ /* 0x000ea4000806007f */
[----:B--2---:R-:W-:Y:S05]  /*173f0*/  @!P3 BRA `(.L_x_69) ;  /* 0xfffffffc00ecb947 */ /* 0x004fea000383ffff */
[----:B------:R-:W-:Y:S05]  /*17400*/  BRA `(.L_x_364) ;  /* 0xffffff3800507947 */ /* 0x000fea000383ffff */
.L_x_74:
[----:B-1----:R-:W-:-:S04]  /*17410*/  IMAD.U32 R12, RZ, RZ, UR47 ;  /* 0x0000002fff0c7e24 */ /* 0x002fc8000f8e00ff */
[----:B------:R1:W2:Y:S03]  /*17420*/  SYNCS.PHASECHK.TRANS64.TRYWAIT P3, [R12+URZ+0x344d0], R222 ;  /* 0x0344d0de0c0075a7 */ /* 0x0002a6000806017f */
[----:B--2---:R-:W-:Y:S05]  /*17430*/  @!P3 NANOSLEEP.SYNCS 0x989680 ;  /* 0x009896800000b95d */ /* 0x004fea0003900000 */
[----:B------:R-:W2:Y:S02]  /*17440*/  @!P3 SYNCS.PHASECHK.TRANS64 P3, [R12+URZ+0x344d0], R222 ;  /* 0x0344d0de0c00b5a7 */ /* 0x000ea4000806007f */
[----:B--2---:R-:W-:Y:S05]  /*17450*/  @!P3 BRA `(.L_x_74) ;  /* 0xfffffffc00ecb947 */ /* 0x004fea000383ffff */
[----:B------:R-:W-:Y:S05]  /*17460*/  BRA `(.L_x_365) ;  /* 0xffffff3c00987947 */ /* 0x000fea000383ffff */
.L_x_79:
[----:B-1----:R-:W-:-:S04]  /*17470*/  MOV R13, UR47 ;  /* 0x0000002f000d7c02 */ /* 0x002fc80008000f00 */
[----:B------:R1:W2:Y:S03]  /*17480*/  SYNCS.PHASECHK.TRANS64.TRYWAIT P3, [R13+URZ+0x344d8], R222 ;  /* 0x0344d8de0d0075a7 */ /* 0x0002a6000806017f */
[----:B--2---:R-:W-:Y:S05]  /*17490*/  @!P3 NANOSLEEP.SYNCS 0x989680 ;  /* 0x009896800000b95d */ /* 0x004fea0003900000 */
[----:B------:R-:W2:Y:S02]  /*174a0*/  @!P3 SYNCS.PHASECHK.TRANS64 P3, [R13+URZ+0x344d8], R222 ;  /* 0x0344d8de0d00b5a7 */ /* 0x000ea4000806007f */
[----:B--2---:R-:W-:Y:S05]  /*174b0*/  @!P3 BRA `(.L_x_79) ;  /* 0xfffffffc00ecb947 */ /* 0x004fea000383ffff */
[----:B------:R-:W-:Y:S05]  /*174c0*/  BRA `(.L_x_366) ;  /* 0xffffff4000e07947 */ /* 0x000fea000383ffff */
.L_x_84:
[----:B-1----:R-:W-:-:S04]  /*174d0*/  IMAD.U32 R13, RZ, RZ, UR47 ;  /* 0x0000002fff0d7e24 */ /* 0x002fc8000f8e00ff */
[----:B------:R1:W2:Y:S03]  /*174e0*/  SYNCS.PHASECHK.TRANS64.TRYWAIT P3, [R13+URZ+0x344c0], R20 ;  /* 0x0344c0140d0075a7 */ /* 0x0002a6000806017f */
[----:B--2---:R-:W-:Y:S05]  /*174f0*/  @!P3 NANOSLEEP.SYNCS 0x989680 ;  /* 0x009896800000b95d */ /* 0x004fea0003900000 */
[----:B------:R-:W2:Y:S02]  /*17500*/  @!P3 SYNCS.PHASECHK.TRANS64 P3, [R13+URZ+0x344c0], R20 ;  /* 0x0344c0140d00b5a7 */ /* 0x000ea4000806007f */
[----:B--2---:R-:W-:Y:S05]  /*17510*/  @!P3 BRA `(.L_x_84) ;  /* 0xfffffffc00ecb947 */ /* 0x004fea000383ffff */
[----:B------:R-:W-:Y:S05]  /*17520*/  BRA `(.L_x_367) ;  /* 0xffffff4800307947 */ /* 0x000fea000383ffff */
.L_x_89:
[----:B-1----:R-:W-:-:S04]  /*17530*/  MOV R13, UR47 ;  /* 0x0000002f000d7c02 */ /* 0x002fc80008000f00 */
[----:B------:R1:W2:Y:S03]  /*17540*/  SYNCS.PHASECHK.TRANS64.TRYWAIT P3, [R13+URZ+0x344c8], R20 ;  /* 0x0344c8140d0075a7 */ /* 0x0002a6000806017f */
[----:B--2---:R-:W-:Y:S05]  /*17550*/  @!P3 NANOSLEEP.SYNCS 0x989680 ;  /* 0x009896800000b95d */ /* 0x004fea0003900000 */
[----:B------:R-:W2:Y:S02]  /*17560*/  @!P3 SYNCS.PHASECHK.TRANS64 P3, [R13+URZ+0x344c8], R20 ;  /* 0x0344c8140d00b5a7 */ /* 0x000ea4000806007f */
[----:B--2---:R-:W-:Y:S05]  /*17570*/  @!P3 BRA `(.L_x_89) ;  /* 0xfffffffc00ecb947 */ /* 0x004fea000383ffff */
[----:B------:R-:W-:Y:S05]  /*17580*/  BRA `(.L_x_368) ;  /* 0xffffff4c00b87947 */ /* 0x000fea000383ffff */
.L_x_94:
[----:B-1----:R-:W-:-:S04]  /*17590*/  IMAD.U32 R13, RZ, RZ, UR47 ;  /* 0x0000002fff0d7e24 */ /* 0x002fc8000f8e00ff */
[----:B------:R1:W2:Y:S03]  /*175a0*/  SYNCS.PHASECHK.TRANS64.TRYWAIT P3, [R13+URZ+0x344d0], R20 ;  /* 0x0344d0140d0075a7 */ /* 0x0002a6000806017f */
[----:B--2---:R-:W-:Y:S05]  /*175b0*/  @!P3 NANOSLEEP.SYNCS 0x989680 ;  /* 0x009896800000b95d */ /* 0x004fea0003900000 */
[----:B------:R-:W2:Y:S02]  /*175c0*/  @!P3 SYNCS.PHASECHK.TRANS64 P3, [R13+URZ+0x344d0], R20 ;  /* 0x0344d0140d00b5a7 */ /* 0x000ea4000806007f */
[----:B--2---:R-:W-:Y:S05]  /*175d0*/  @!P3 BRA `(.L_x_94) ;  /* 0xfffffffc00ecb947 */ /* 0x004fea000383ffff */
[----:B------:R-:W-:Y:S05]  /*175e0*/  BRA `(.L_x_369) ;  /* 0xffffff5000f87947 */ /* 0x000fea000383ffff */
.L_x_99:
[----:B-1----:R-:W-:-:S04]  /*175f0*/  MOV R13, UR47 ;  /* 0x0000002f000d7c02 */ /* 0x002fc80008000f00 */
[----:B------:R1:W2:Y:S03]  /*17600*/  SYNCS.PHASECHK.TRANS64.TRYWAIT P3, [R13+URZ+0x344d8], R20 ;  /* 0x0344d8140d0075a7 */ /* 0x0002a6000806017f */
[----:B--2---:R-:W-:Y:S05]  /*17610*/  @!P3 NANOSLEEP.SYNCS 0x989680 ;  /* 0x009896800000b95d */ /* 0x004fea0003900000 */
[----:B------:R-:W2:Y:S02]  /*17620*/  @!P3 SYNCS.PHASECHK.TRANS64 P3, [R13+URZ+0x344d8], R20 ;  /* 0x0344d8140d00b5a7 */ /* 0x000ea4000806007f */
[----:B--2---:R-:W-:Y:S05]  /*17630*/  @!P3 BRA `(.L_x_99) ;  /* 0xfffffffc00ecb947 */ /* 0x004fea000383ffff */
[----:B------:R-:W-:Y:S05]  /*17640*/  BRA `(.L_x_370) ;  /* 0xffffff5800387947 */ /* 0x000fea000383ffff */
.L_x_104:
[----:B-1----:R-:W-:-:S04]  /*17650*/  IMAD.U32 R13, RZ, RZ, UR47 ;  /* 0x0000002fff0d7e24 */ /* 0x002fc8000f8e00ff */
[----:B------:R1:W2:Y:S03]  /*17660*/  SYNCS.PHASECHK.TRANS64.TRYWAIT P3, [R13+URZ+0x344c0], R222 ;  /* 0x0344c0de0d0075a7 */ /* 0x0002a6000806017f */
[----:B--2---:R-:W-:Y:S05]  /*17670*/  @!P3 NANOSLEEP.SYNCS 0x989680 ;  /* 0x009896800000b95d */ /* 0x004fea0003900000 */
[----:B------:R-:W2:Y:S02]  /*17680*/  @!P3 SYNCS.PHASECHK.TRANS64 P3, [R13+URZ+0x344c0], R222 ;  /* 0x0344c0de0d00b5a7 */ /* 0x000ea4000806007f */
[----:B--2---:R-:W-:Y:S05]  /*17690*/  @!P3 BRA `(.L_x_104) ;  /* 0xfffffffc00ecb947 */ /* 0x004fea000383ffff */
[----:B------:R-:W-:Y:S05]  /*176a0*/  BRA `(.L_x_371) ;  /* 0xffffff5c00787947 */ /* 0x000fea000383ffff */
.L_x_109:
[----:B-1----:R-:W-:-:S04]  /*176b0*/  MOV R13, UR47 ;  /* 0x0000002f000d7c02 */ /* 0x002fc80008000f00 */
[----:B------:R1:W2:Y:S03]  /*176c0*/  SYNCS.PHASECHK.TRANS64.TRYWAIT P3, [R13+URZ+0x344c8], R222 ;  /* 0x0344c8de0d0075a7 */ /* 0x0002a6000806017f */
[----:B--2---:R-:W-:Y:S05]  /*176d0*/  @!P3 NANOSLEEP.SYNCS 0x989680 ;  /* 0x009896800000b95d */ /* 0x004fea0003900000 */
[----:B------:R-:W2:Y:S02]  /*176e0*/  @!P3 SYNCS.PHASECHK.TRANS64 P3, [R13+URZ+0x344c8], R222 ;  /* 0x0344c8de0d00b5a7 */ /* 0x000ea4000806007f */
[----:B--2---:R-:W-:Y:S05]  /*176f0*/  @!P3 BRA `(.L_x_109) ;  /* 0xfffffffc00ecb947 */ /* 0x004fea000383ffff */
[----:B------:R-:W-:Y:S05]  /*17700*/  BRA `(.L_x_372) ;  /* 0xffffff6000f87947 */ /* 0x000fea000383ffff */
.L_x_114:
[----:B-1----:R-:W-:-:S04]  /*17710*/  IMAD.U32 R13, RZ, RZ, UR47 ;  /* 0x0000002fff0d7e24 */ /* 0x002fc8000f8e00ff */
[----:B------:R1:W2:Y:S03]  /*17720*/  SYNCS.PHASECHK.TRANS64.TRYWAIT P3, [R13+URZ+0x344d0], R222 ;  /* 0x0344d0de0d0075a7 */ /* 0x0002a6000806017f */
[----:B--2---:R-:W-:Y:S05]  /*17730*/  @!P3 NANOSLEEP.SYNCS 0x989680 ;  /* 0x009896800000b95d */ /* 0x004fea0003900000 */
[----:B------:R-:W2:Y:S02]  /*17740*/  @!P3 SYNCS.PHASECHK.TRANS64 P3, [R13+URZ+0x344d0], R222 ;  /* 0x0344d0de0d00b5a7 */ /* 0x000ea4000806007f */
[----:B--2---:R-:W-:Y:S05]  /*17750*/  @!P3 BRA `(.L_x_114) ;  /* 0xfffffffc00ecb947 */ /* 0x004fea000383ffff */
[----:B------:R-:W-:Y:S05]  /*17760*/  BRA `(.L_x_373) ;  /* 0xffffff6800387947 */ /* 0x000fea000383ffff */
.L_x_119:
[----:B-1----:R-:W-:-:S04]  /*17770*/  MOV R13, UR47 ;  /* 0x0000002f000d7c02 */ /* 0x002fc80008000f00 */
[----:B------:R1:W2:Y:S03]  /*17780*/  SYNCS.PHASECHK.TRANS64.TRYWAIT P3, [R13+URZ+0x344d8], R222 ;  /* 0x0344d8de0d0075a7 */ /* 0x0002a6000806017f */
[----:B--2---:R-:W-:Y:S05]  /*17790*/  @!P3 NANOSLEEP.SYNCS 0x989680 ;  /* 0x009896800000b95d */ /* 0x004fea0003900000 */
[----:B------:R-:W2:Y:S02]  /*177a0*/  @!P3 SYNCS.PHASECHK.TRANS64 P3, [R13+URZ+0x344d8], R222 ;  /* 0x0344d8de0d00b5a7 */ /* 0x000ea4000806007f */
[----:B--2---:R-:W-:Y:S05]  /*177b0*/  @!P3 BRA `(.L_x_119) ;  /* 0xfffffffc00ecb947 */ /* 0x004fea000383ffff */
[----:B------:R-:W-:Y:S05]  /*177c0*/  BRA `(.L_x_374) ;  /* 0xffffff6c00787947 */ /* 0x000fea000383ffff */
.L_x_124:
[----:B-1----:R-:W-:-:S04]  /*177d0*/  IMAD.U32 R13, RZ, RZ, UR47 ;  /* 0x0000002fff0d7e24 */ /* 0x002fc8000f8e00ff */
[----:B------:R1:W2:Y:S03]  /*177e0*/  SYNCS.PHASECHK.TRANS64.TRYWAIT P3, [R13+URZ+0x344c0], R20 ;  /* 0x0344c0140d0075a7 */ /* 0x0002a6000806017f */
[----:B--2---:R-:W-:Y:S05]  /*177f0*/  @!P3 NANOSLEEP.SYNCS 0x989680 ;  /* 0x009896800000b95d */ /* 0x004fea0003900000 */
[----:B------:R-:W2:Y:S02]  /*17800*/  @!P3 SYNCS.PHASECHK.TRANS64 P3, [R13+URZ+0x344c0], R20 ;  /* 0x0344c0140d00b5a7 */ /* 0x000ea4000806007f */
[----:B--2---:R-:W-:Y:S05]  /*17810*/  @!P3 BRA `(.L_x_124) ;  /* 0xfffffffc00ecb947 */ /* 0x004fea000383ffff */
[----:B------:R-:W-:Y:S05]  /*17820*/  BRA `(.L_x_375) ;  /* 0xffffff7000b87947 */ /* 0x000fea000383ffff */
.L_x_129:
[----:B-1----:R-:W-:-:S04]  /*17830*/  MOV R13, UR47 ;  /* 0x0000002f000d7c02 */ /* 0x002fc80008000f00 */
[----:B------:R1:W2:Y:S03]  /*17840*/  SYNCS.PHASECHK.TRANS64.TRYWAIT P3, [R13+URZ+0x344c8], R20 ;  /* 0x0344c8140d0075a7 */ /* 0x0002a6000806017f */
[----:B--2---:R-:W-:Y:S05]  /*17850*/  @!P3 NANOSLEEP.SYNCS 0x989680 ;  /* 0x009896800000b95d */ /* 0x004fea0003900000 */
[----:B------:R-:W2:Y:S02]  /*17860*/  @!P3 SYNCS.PHASECHK.TRANS64 P3, [R13+URZ+0x344c8], R20 ;  /* 0x0344c8140d00b5a7 */ /* 0x000ea4000806007f */
[----:B--2---:R-:W-:Y:S05]  /*17870*/  @!P3 BRA `(.L_x_129) ;  /* 0xfffffffc00ecb947 */ /* 0x004fea000383ffff */
[----:B------:R-:W-:Y:S05]  /*17880*/  BRA `(.L_x_376) ;  /* 0xffffff7800387947 */ /* 0x000fea000383ffff */
.L_x_134:
[----:B-1----:R-:W-:-:S04]  /*17890*/  IMAD.U32 R13, RZ, RZ, UR47 ;  /* 0x0000002fff0d7e24 */ /* 0x002fc8000f8e00ff */
[----:B------:R1:W2:Y:S03]  /*178a0*/  SYNCS.PHASECHK.TRANS64.TRYWAIT P3, [R13+URZ+0x344d0], R20 ;  /* 0x0344d0140d0075a7 */ /* 0x0002a6000806017f */
[----:B--2---:R-:W-:Y:S05]  /*178b0*/  @!P3 NANOSLEEP.SYNCS 0x989680 ;  /* 0x009896800000b95d */ /* 0x004fea0003900000 */
[----:B------:R-:W2:Y:S02]  /*178c0*/  @!P3 SYNCS.PHASECHK.TRANS64 P3, [R13+URZ+0x344d0], R20 ;  /* 0x0344d0140d00b5a7 */ /* 0x000ea4000806007f */
[----:B--2---:R-:W-:Y:S05]  /*178d0*/  @!P3 BRA `(.L_x_134) ;  /* 0xfffffffc00ecb947 */ /* 0x004fea000383ffff */
[----:B------:R-:W-:Y:S05]  /*178e0*/  BRA `(.L_x_377) ;  /* 0xffffff7c00787947 */ /* 0x000fea000383ffff */
.L_x_139:
[----:B-1----:R-:W-:-:S04]  /*178f0*/  MOV R13, UR47 ;  /* 0x0000002f000d7c02 */ /* 0x002fc80008000f00 */
[----:B------:R1:W2:Y:S03]  /*17900*/  SYNCS.PHASECHK.TRANS64.TRYWAIT P3, [R13+URZ+0x344d8], R20 ;  /* 0x0344d8140d0075a7 */ /* 0x0002a6000806017f */
[----:B--2---:R-:W-:Y:S05]  /*17910*/  @!P3 NANOSLEEP.SYNCS 0x989680 ;  /* 0x009896800000b95d */ /* 0x004fea0003900000 */
[----:B------:R-:W2:Y:S02]  /*17920*/  @!P3 SYNCS.PHASECHK.TRANS64 P3, [R13+URZ+0x344d8], R20 ;  /* 0x0344d8140d00b5a7 */ /* 0x000ea4000806007f */
[----:B--2---:R-:W-:Y:S05]  /*17930*/  @!P3 BRA `(.L_x_139) ;  /* 0xfffffffc00ecb947 */ /* 0x004fea000383ffff */
[----:B------:R-:W-:Y:S05]  /*17940*/  BRA `(.L_x_378) ;  /* 0xffffff8000b87947 */ /* 0x000fea000383ffff */
.L_x_144:
[----:B-1----:R-:W-:-:S04]  /*17950*/  IMAD.U32 R3, RZ, RZ, UR4 ;  /* 0x00000004ff037e24 */ /* 0x002fc8000f8e00ff */
[----:B------:R1:W2:Y:S03]  /*17960*/  SYNCS.PHASECHK.TRANS64.TRYWAIT P2, [R3+URZ+0x34400], R0 ;  /* 0x03440000030075a7 */ /* 0x0002a6000804017f */
[----:B--2---:R-:W-:Y:S05]  /*17970*/  @!P2 NANOSLEEP.SYNCS 0x989680 ;  /* 0x009896800000a95d */ /* 0x004fea0003900000 */
[----:B------:R-:W2:Y:S02]  /*17980*/  @!P2 SYNCS.PHASECHK.TRANS64 P2, [R3+URZ+0x34400], R0 ;  /* 0x034400000300a5a7 */ /* 0x000ea4000804007f */
[----:B--2---:R-:W-:Y:S05]  /*17990*/  @!P2 BRA `(.L_x_144) ;  /* 0xfffffffc00eca947 */ /* 0x004fea000383ffff */
[----:B------:R-:W-:Y:S05]  /*179a0*/  BRA `(.L_x_379) ;  /* 0xffffff8800107947 */ /* 0x000fea000383ffff */
.L_x_148:
[----:B-1----:R-:W-:-:S04]  /*179b0*/  MOV R3, UR4 ;  /* 0x0000000400037c02 */ /* 0x002fc80008000f00 */
[----:B------:R1:W2:Y:S03]  /*179c0*/  SYNCS.PHASECHK.TRANS64.TRYWAIT P2, [R3+URZ+0x34400], R2 ;  /* 0x03440002030075a7 */ /* 0x0002a6000804017f */
[----:B--2---:R-:W-:Y:S05]  /*179d0*/  @!P2 NANOSLEEP.SYNCS 0x989680 ;  /* 0x009896800000a95d */ /* 0x004fea0003900000 */
[----:B------:R-:W2:Y:S02]  /*179e0*/  @!P2 SYNCS.PHASECHK.TRANS64 P2, [R3+URZ+0x34400], R2 ;  /* 0x034400020300a5a7 */ /* 0x000ea4000804007f */
[----:B--2---:R-:W-:Y:S05]  /*179f0*/  @!P2 BRA `(.L_x_148) ;  /* 0xfffffffc00eca947 */ /* 0x004fea000383ffff */
[----:B------:R-:W-:Y:S05]  /*17a00*/  BRA `(.L_x_380) ;  /* 0xffffff8800b07947 */ /* 0x000fea000383ffff */
.L_x_166:
[----:B-1----:R-:W-:-:S04]  /*17a10*/  IMAD.U32 R3, RZ, RZ, UR6 ;  /* 0x00000006ff037e24 */ /* 0x002fc8000f8e00ff */
[----:B------:R1:W2:Y:S03]  /*17a20*/  SYNCS.PHASECHK.TRANS64.TRYWAIT P0, [R3+URZ+0x34508], R0 ;  /* 0x03450800030075a7 */ /* 0x0002a6000800017f */
[----:B--2---:R-:W-:Y:S05]  /*17a30*/  @!P0 NANOSLEEP.SYNCS 0x989680 ;  /* 0x009896800000895d */ /* 0x004fea0003900000 */
[----:B------:R-:W2:Y:S02]  /*17a40*/  @!P0 SYNCS.PHASECHK.TRANS64 P0, [R3+URZ+0x34508], R0 ;  /* 0x03450800030085a7 */ /* 0x000ea4000800007f */
[----:B--2---:R-:W-:Y:S05]  /*17a50*/  @!P0 BRA `(.L_x_166) ;  /* 0xfffffffc00ec8947 */ /* 0x004fea000383ffff */
[----:B------:R-:W-:Y:S05]  /*17a60*/  BRA `(.L_x_381) ;  /* 0xffffff9800107947 */ /* 0x000fea000383ffff */
.L_x_168:
[----:B-1----:R-:W-:-:S04]  /*17a70*/  MOV R6, UR7 ;  /* 0x0000000700067c02 */ /* 0x002fc80008000f00 */
[----:B------:R1:W2:Y:S03]  /*17a80*/  SYNCS.PHASECHK.TRANS64.TRYWAIT P0, [R6+URZ+0x34400], R3 ;  /* 0x03440003060075a7 */ /* 0x0002a6000800017f */
[----:B--2---:R-:W-:Y:S05]  /*17a90*/  @!P0 NANOSLEEP.SYNCS 0x989680 ;  /* 0x009896800000895d */ /* 0x004fea0003900000 */
[----:B------:R-:W2:Y:S02]  /*17aa0*/  @!P0 SYNCS.PHASECHK.TRANS64 P0, [R6+URZ+0x34400], R3 ;  /* 0x03440003060085a7 */ /* 0x000ea4000800007f */
[----:B--2---:R-:W-:Y:S05]  /*17ab0*/  @!P0 BRA `(.L_x_168) ;  /* 0xfffffffc00ec8947 */ /* 0x004fea000383ffff */
[----:B------:R-:W-:Y:S05]  /*17ac0*/  BRA `(.L_x_382) ;  /* 0xffffff9800387947 */ /* 0x000fea000383ffff */
.L_x_174:
[----:B--2---:R-:W-:-:S04]  /*17ad0*/  IMAD.U32 R3, RZ, RZ, UR6 ;  /* 0x00000006ff037e24 */ /* 0x004fc8000f8e00ff */
[----:B------:R2:W3:Y:S03]  /*17ae0*/  SYNCS.PHASECHK.TRANS64.TRYWAIT P1, [R3+URZ+0x344e0], R8 ;  /* 0x0344e008030075a7 */ /* 0x0004e6000802017f */
[----:B---3--:R-:W-:Y:S05]  /*17af0*/  @!P1 NANOSLEEP.SYNCS 0x989680 ;  /* 0x009896800000995d */ /* 0x008fea0003900000 */
[----:B------:R-:W3:Y:S02]  /*17b00*/  @!P1 SYNCS.PHASECHK.TRANS64 P1, [R3+URZ+0x344e0], R8 ;  /* 0x0344e008030095a7 */ /* 0x000ee4000802007f */
[----:B---3--:R-:W-:Y:S05]  /*17b10*/  @!P1 BRA `(.L_x_174) ;  /* 0xfffffffc00ec9947 */ /* 0x008fea000383ffff */
[----:B------:R-:W-:Y:S05]  /*17b20*/  BRA `(.L_x_383) ;  /* 0xffffff9800e47947 */ /* 0x000fea000383ffff */
.L_x_180:
[----:B--2---:R-:W-:-:S04]  /*17b30*/  MOV R3, UR6 ;  /* 0x0000000600037c02 */ /* 0x004fc80008000f00 */
[----:B------:R2:W4:Y:S03]  /*17b40*/  SYNCS.PHASECHK.TRANS64.TRYWAIT P1, [R3+URZ+0x344e8], R8 ;  /* 0x0344e808030075a7 */ /* 0x000526000802017f */
[----:B----4-:R-:W-:Y:S05]  /*17b50*/  @!P1 NANOSLEEP.SYNCS 0x989680 ;  /* 0x009896800000995d */ /* 0x010fea0003900000 */
[----:B------:R-:W4:Y:S02]  /*17b60*/  @!P1 SYNCS.PHASECHK.TRANS64 P1, [R3+URZ+0x344e8], R8 ;  /* 0x0344e808030095a7 */ /* 0x000f24000802007f */
[----:B----4-:R-:W-:Y:S05]  /*17b70*/  @!P1 BRA `(.L_x_180) ;  /* 0xfffffffc00ec9947 */ /* 0x010fea000383ffff */
[----:B------:R-:W-:Y:S05]  /*17b80*/  BRA `(.L_x_384) ;  /* 0xffffff9c00207947 */ /* 0x000fea000383ffff */
.L_x_186:
[----:B--2---:R-:W-:-:S04]  /*17b90*/  IMAD.U32 R3, RZ, RZ, UR6 ;  /* 0x00000006ff037e24 */ /* 0x004fc8000f8e00ff */
[----:B------:R2:W1:Y:S03]  /*17ba0*/  SYNCS.PHASECHK.TRANS64.TRYWAIT P1, [R3+URZ+0x344f0], R8 ;  /* 0x0344f008030075a7 */ /* 0x000466000802017f */
[----:B-1----:R-:W-:Y:S05]  /*17bb0*/  @!P1 NANOSLEEP.SYNCS 0x989680 ;  /* 0x009896800000995d */ /* 0x002fea0003900000 */
[----:B------:R-:W1:Y:S02]  /*17bc0*/  @!P1 SYNCS.PHASECHK.TRANS64 P1, [R3+URZ+0x344f0], R8 ;  /* 0x0344f008030095a7 */ /* 0x000e64000802007f */
[----:B-1----:R-:W-:Y:S05]  /*17bd0*/  @!P1 BRA `(.L_x_186) ;  /* 0xfffffffc00ec9947 */ /* 0x002fea000383ffff */
[----:B------:R-:W-:Y:S05]  /*17be0*/  BRA `(.L_x_385) ;  /* 0xffffff9c00647947 */ /* 0x000fea000383ffff */
.L_x_192:
[----:B--2---:R-:W-:-:S04]  /*17bf0*/  MOV R3, UR6 ;  /* 0x0000000600037c02 */ /* 0x004fc80008000f00 */
[----:B------:R2:W1:Y:S03]  /*17c00*/  SYNCS.PHASECHK.TRANS64.TRYWAIT P1, [R3+URZ+0x344f8], R8 ;  /* 0x0344f808030075a7 */ /* 0x000466000802017f */
[----:B-1----:R-:W-:Y:S05]  /*17c10*/  @!P1 NANOSLEEP.SYNCS 0x989680 ;  /* 0x009896800000995d */ /* 0x002fea0003900000 */
[----:B------:R-:W1:Y:S02]  /*17c20*/  @!P1 SYNCS.PHASECHK.TRANS64 P1, [R3+URZ+0x344f8], R8 ;  /* 0x0344f808030095a7 */ /* 0x000e64000802007f */
[----:B-1----:R-:W-:Y:S05]  /*17c30*/  @!P1 BRA `(.L_x_192) ;  /* 0xfffffffc00ec9947 */ /* 0x002fea000383ffff */
[----:B------:R-:W-:Y:S05]  /*17c40*/  BRA `(.L_x_386) ;  /* 0xffffff9c00a87947 */ /* 0x000fea000383ffff */
.L_x_198:
[----:B-12---:R-:W-:-:S04]  /*17c50*/  IMAD.U32 R3, RZ, RZ, UR6 ;  /* 0x00000006ff037e24 */ /* 0x006fc8000f8e00ff */
[----:B------:R1:W2:Y:S03]  /*17c60*/  SYNCS.PHASECHK.TRANS64.TRYWAIT P1, [R3+URZ+0x344e0], R2 ;  /* 0x0344e002030075a7 */ /* 0x0002a6000802017f */
[----:B--2---:R-:W-:Y:S05]  /*17c70*/  @!P1 NANOSLEEP.SYNCS 0x989680 ;  /* 0x009896800000995d */ /* 0x004fea0003900000 */
[----:B------:R-:W2:Y:S02]  /*17c80*/  @!P1 SYNCS.PHASECHK.TRANS64 P1, [R3+URZ+0x344e0], R2 ;  /* 0x0344e002030095a7 */ /* 0x000ea4000802007f */
[----:B--2---:R-:W-:Y:S05]  /*17c90*/  @!P1 BRA `(.L_x_198) ;  /* 0xfffffffc00ec9947 */ /* 0x004fea000383ffff */
[----:B------:R-:W-:Y:S05]  /*17ca0*/  BRA `(.L_x_387) ;  /* 0xffffff9c00f47947 */ /* 0x000fea000383ffff */
.L_x_204:
[----:B-123--:R-:W-:-:S04]  /*17cb0*/  MOV R3, UR6 ;  /* 0x0000000600037c02 */ /* 0x00efc80008000f00 */
[----:B------:R1:W2:Y:S03]  /*17cc0*/  SYNCS.PHASECHK.TRANS64.TRYWAIT P1, [R3+URZ+0x344e8], R2 ;  /* 0x0344e802030075a7 */ /* 0x0002a6000802017f */
[----:B--2---:R-:W-:Y:S05]  /*17cd0*/  @!P1 NANOSLEEP.SYNCS 0x989680 ;  /* 0x009896800000995d */ /* 0x004fea0003900000 */
[----:B------:R-:W2:Y:S02]  /*17ce0*/  @!P1 SYNCS.PHASECHK.TRANS64 P1, [R3+URZ+0x344e8], R2 ;  /* 0x0344e802030095a7 */ /* 0x000ea4000802007f */
[----:B--2---:R-:W-:Y:S05]  /*17cf0*/  @!P1 BRA `(.L_x_204) ;  /* 0xfffffffc00ec9947 */ /* 0x004fea000383ffff */
[----:B------:R-:W-:Y:S05]  /*17d00*/  BRA `(.L_x_388) ;  /* 0xffffffa000287947 */ /* 0x000fea000383ffff */
.L_x_210:
[----:B-1234-:R-:W-:-:S04]  /*17d10*/  IMAD.U32 R3, RZ, RZ, UR6 ;  /* 0x00000006ff037e24 */ /* 0x01efc8000f8e00ff */
[----:B------:R1:W2:Y:S03]  /*17d20*/  SYNCS.PHASECHK.TRANS64.TRYWAIT P1, [R3+URZ+0x344f0], R2 ;  /* 0x0344f002030075a7 */ /* 0x0002a6000802017f */
[----:B--2---:R-:W-:Y:S05]  /*17d30*/  @!P1 NANOSLEEP.SYNCS 0x989680 ;  /* 0x009896800000995d */ /* 0x004fea0003900000 */
[----:B------:R-:W2:Y:S02]  /*17d40*/  @!P1 SYNCS.PHASECHK.TRANS64 P1, [R3+URZ+0x344f0], R2 ;  /* 0x0344f002030095a7 */ /* 0x000ea4000802007f */
[----:B--2---:R-:W-:Y:S05]  /*17d50*/  @!P1 BRA `(.L_x_210) ;  /* 0xfffffffc00ec9947 */ /* 0x004fea000383ffff */
[----:B------:R-:W-:Y:S05]  /*17d60*/  BRA `(.L_x_389) ;  /* 0xffffffa000607947 */ /* 0x000fea000383ffff */
.L_x_216:
[----:B-1234-:R-:W-:-:S04]  /*17d70*/  MOV R3, UR6 ;  /* 0x0000000600037c02 */ /* 0x01efc80008000f00 */
[----:B------:R1:W2:Y:S03]  /*17d80*/  SYNCS.PHASECHK.TRANS64.TRYWAIT P1, [R3+URZ+0x344f8], R2 ;  /* 0x0344f802030075a7 */ /* 0x0002a6000802017f */
[----:B--2---:R-:W-:Y:S05]  /*17d90*/  @!P1 NANOSLEEP.SYNCS 0x989680 ;  /* 0x009896800000995d */ /* 0x004fea0003900000 */
[----:B------:R-:W2:Y:S02]  /*17da0*/  @!P1 SYNCS.PHASECHK.TRANS64 P1, [R3+URZ+0x344f8], R2 ;  /* 0x0344f802030095a7 */ /* 0x000ea4000802007f */
[----:B--2---:R-:W-:Y:S05]  /*17db0*/  @!P1 BRA `(.L_x_216) ;  /* 0xfffffffc00ec9947 */ /* 0x004fea000383ffff */
[----:B------:R-:W-:Y:S05]  /*17dc0*/  BRA `(.L_x_390) ;  /* 0xffffffa000987947 */ /* 0x000fea000383ffff */
.L_x_222:
[----:B-1234-:R-:W-:-:S04]  /*17dd0*/  IMAD.U32 R3, RZ, RZ, UR6 ;  /* 0x00000006ff037e24 */ /* 0x01efc8000f8e00ff */
[----:B------:R1:W2:Y:S03]  /*17de0*/  SYNCS.PHASECHK.TRANS64.TRYWAIT P1, [R3+URZ+0x344e0], R8 ;  /* 0x0344e008030075a7 */ /* 0x0002a6000802017f */
[----:B--2---:R-:W-:Y:S05]  /*17df0*/  @!P1 NANOSLEEP.SYNCS 0x989680 ;  /* 0x009896800000995d */ /* 0x004fea0003900000 */
[----:B------:R-:W2:Y:S02]  /*17e00*/  @!P1 SYNCS.PHASECHK.TRANS64 P1, [R3+URZ+0x344e0], R8 ;  /* 0x0344e008030095a7 */ /* 0x000ea4000802007f */
[----:B--2---:R-:W-:Y:S05]  /*17e10*/  @!P1 BRA `(.L_x_222) ;  /* 0xfffffffc00ec9947 */ /* 0x004fea000383ffff */
[----:B------:R-:W-:Y:S05]  /*17e20*/  BRA `(.L_x_391) ;  /* 0xffffffa000d47947 */ /* 0x000fea000383ffff */
.L_x_228:
[----:B-1234-:R-:W-:-:S04]  /*17e30*/  MOV R3, UR6 ;  /* 0x0000000600037c02 */ /* 0x01efc80008000f00 */
[----:B------:R1:W2:Y:S03]  /*17e40*/  SYNCS.PHASECHK.TRANS64.TRYWAIT P1, [R3+URZ+0x344e8], R8 ;  /* 0x0344e808030075a7 */ /* 0x0002a6000802017f */
[----:B--2---:R-:W-:Y:S05]  /*17e50*/  @!P1 NANOSLEEP.SYNCS 0x989680 ;  /* 0x009896800000995d */ /* 0x004fea0003900000 */
[----:B------:R-:W2:Y:S02]  /*17e60*/  @!P1 SYNCS.PHASECHK.TRANS64 P1, [R3+URZ+0x344e8], R8 ;  /* 0x0344e808030095a7 */ /* 0x000ea4000802007f */
[----:B--2---:R-:W-:Y:S05]  /*17e70*/  @!P1 BRA `(.L_x_228) ;  /* 0xfffffffc00ec9947 */ /* 0x004fea000383ffff */
[----:B------:R-:W-:Y:S05]  /*17e80*/  BRA `(.L_x_392) ;  /* 0xffffffa400087947 */ /* 0x000fea000383ffff */
.L_x_234:
[----:B-1234-:R-:W-:-:S04]  /*17e90*/  IMAD.U32 R3, RZ, RZ, UR6 ;  /* 0x00000006ff037e24 */ /* 0x01efc8000f8e00ff */
[----:B------:R1:W2:Y:S03]  /*17ea0*/  SYNCS.PHASECHK.TRANS64.TRYWAIT P1, [R3+URZ+0x344f0], R8 ;  /* 0x0344f008030075a7 */ /* 0x0002a6000802017f */
[----:B--2---:R-:W-:Y:S05]  /*17eb0*/  @!P1 NANOSLEEP.SYNCS 0x989680 ;  /* 0x009896800000995d */ /* 0x004fea0003900000 */
[----:B------:R-:W2:Y:S02]  /*17ec0*/  @!P1 SYNCS.PHASECHK.TRANS64 P1, [R3+URZ+0x344f0], R8 ;  /* 0x0344f008030095a7 */ /* 0x000ea4000802007f */
[----:B--2---:R-:W-:Y:S05]  /*17ed0*/  @!P1 BRA `(.L_x_234) ;  /* 0xfffffffc00ec9947 */ /* 0x004fea000383ffff */
[----:B------:R-:W-:Y:S05]  /*17ee0*/  BRA `(.L_x_393) ;  /* 0xffffffa400407947 */ /* 0x000fea000383ffff */
.L_x_240:
[----:B-1234-:R-:W-:-:S04]  /*17ef0*/  MOV R3, UR6 ;  /* 0x0000000600037c02 */ /* 0x01efc80008000f00 */
[----:B------:R1:W2:Y:S03]  /*17f00*/  SYNCS.PHASECHK.TRANS64.TRYWAIT P1, [R3+URZ+0x344f8], R8 ;  /* 0x0344f808030075a7 */ /* 0x0002a6000802017f */
[----:B--2---:R-:W-:Y:S05]  /*17f10*/  @!P1 NANOSLEEP.SYNCS 0x989680 ;  /* 0x009896800000995d */ /* 0x004fea0003900000 */
[----:B------:R-:W2:Y:S02]  /*17f20*/  @!P1 SYNCS.PHASECHK.TRANS64 P1, [R3+URZ+0x344f8], R8 ;  /* 0x0344f808030095a7 */ /* 0x000ea4000802007f */
[----:B--2---:R-:W-:Y:S05]  /*17f30*/  @!P1 BRA `(.L_x_240) ;  /* 0xfffffffc00ec9947 */ /* 0x004fea000383ffff */
[----:B------:R-:W-:Y:S05]  /*17f40*/  BRA `(.L_x_394) ;  /* 0xffffffa400787947 */ /* 0x000fea000383ffff */
.L_x_246:
[----:B-1234-:R-:W-:-:S04]  /*17f50*/  IMAD.U32 R3, RZ, RZ, UR6 ;  /* 0x00000006ff037e24 */ /* 0x01efc8000f8e00ff */
[----:B------:R1:W2:Y:S03]  /*17f60*/  SYNCS.PHASECHK.TRANS64.TRYWAIT P1, [R3+URZ+0x344e0], R2 ;  /* 0x0344e002030075a7 */ /* 0x0002a6000802017f */
[----:B--2---:R-:W-:Y:S05]  /*17f70*/  @!P1 NANOSLEEP.SYNCS 0x989680 ;  /* 0x009896800000995d */ /* 0x004fea0003900000 */
[----:B------:R-:W2:Y:S02]  /*17f80*/  @!P1 SYNCS.PHASECHK.TRANS64 P1, [R3+URZ+0x344e0], R2 ;  /* 0x0344e002030095a7 */ /* 0x000ea4000802007f */
[----:B--2---:R-:W-:Y:S05]  /*17f90*/  @!P1 BRA `(.L_x_246) ;  /* 0xfffffffc00ec9947 */ /* 0x004fea000383ffff */
[----:B------:R-:W-:Y:S05]  /*17fa0*/  BRA `(.L_x_395) ;  /* 0xffffffa400b47947 */ /* 0x000fea000383ffff */
.L_x_252:
[----:B-1234-:R-:W-:-:S04]  /*17fb0*/  MOV R3, UR6 ;  /* 0x0000000600037c02 */ /* 0x01efc80008000f00 */
[----:B------:R1:W2:Y:S03]  /*17fc0*/  SYNCS.PHASECHK.TRANS64.TRYWAIT P1, [R3+URZ+0x344e8], R2 ;  /* 0x0344e802030075a7 */ /* 0x0002a6000802017f */
[----:B--2---:R-:W-:Y:S05]  /*17fd0*/  @!P1 NANOSLEEP.SYNCS 0x989680 ;  /* 0x009896800000995d */ /* 0x004fea0003900000 */
[----:B------:R-:W2:Y:S02]  /*17fe0*/  @!P1 SYNCS.PHASECHK.TRANS64 P1, [R3+URZ+0x344e8], R2 ;  /* 0x0344e802030095a7 */ /* 0x000ea4000802007f */
[----:B--2---:R-:W-:Y:S05]  /*17ff0*/  @!P1 BRA `(.L_x_252) ;  /* 0xfffffffc00ec9947 */ /* 0x004fea000383ffff */
[----:B------:R-:W-:Y:S05]  /*18000*/  BRA `(.L_x_396) ;  /* 0xffffffa400e87947 */ /* 0x000fea000383ffff */
.L_x_258:
[----:B-1234-:R-:W-:-:S04]  /*18010*/  IMAD.U32 R3, RZ, RZ, UR6 ;  /* 0x00000006ff037e24 */ /* 0x01efc8000f8e00ff */
[----:B------:R1:W2:Y:S03]  /*18020*/  SYNCS.PHASECHK.TRANS64.TRYWAIT P1, [R3+URZ+0x344f0], R2 ;  /* 0x0344f002030075a7 */ /* 0x0002a6000802017f */
[----:B--2---:R-:W-:Y:S05]  /*18030*/  @!P1 NANOSLEEP.SYNCS 0x989680 ;  /* 0x009896800000995d */ /* 0x004fea0003900000 */
[----:B------:R-:W2:Y:S02]  /*18040*/  @!P1 SYNCS.PHASECHK.TRANS64 P1, [R3+URZ+0x344f0], R2 ;  /* 0x0344f002030095a7 */ /* 0x000ea4000802007f */
[----:B--2---:R-:W-:Y:S05]  /*18050*/  @!P1 BRA `(.L_x_258) ;  /* 0xfffffffc00ec9947 */ /* 0x004fea000383ffff */
[----:B------:R-:W-:Y:S05]  /*18060*/  BRA `(.L_x_397) ;  /* 0xffffffa800247947 */ /* 0x000fea000383ffff */
.L_x_264:
[----:B-1234-:R-:W-:-:S04]  /*18070*/  MOV R3, UR6 ;  /* 0x0000000600037c02 */ /* 0x01efc80008000f00 */
[----:B------:R1:W2:Y:S03]  /*18080*/  SYNCS.PHASECHK.TRANS64.TRYWAIT P1, [R3+URZ+0x344f8], R2 ;  /* 0x0344f802030075a7 */ /* 0x0002a6000802017f */
[----:B--2---:R-:W-:Y:S05]  /*18090*/  @!P1 NANOSLEEP.SYNCS 0x989680 ;  /* 0x009896800000995d */ /* 0x004fea0003900000 */
[----:B------:R-:W2:Y:S02]  /*180a0*/  @!P1 SYNCS.PHASECHK.TRANS64 P1, [R3+URZ+0x344f8], R2 ;  /* 0x0344f802030095a7 */ /* 0x000ea4000802007f */
[----:B--2---:R-:W-:Y:S05]  /*180b0*/  @!P1 BRA `(.L_x_264) ;  /* 0xfffffffc00ec9947 */ /* 0x004fea000383ffff */
[----:B------:R-:W-:Y:S05]  /*180c0*/  BRA `(.L_x_398) ;  /* 0xffffffa800607947 */ /* 0x000fea000383ffff */
.L_x_279:
[----:B-1----:R-:W-:-:S04]  /*180d0*/  IMAD.U32 R3, RZ, RZ, UR6 ;  /* 0x00000006ff037e24 */ /* 0x002fc8000f8e00ff */
[----:B------:R1:W2:Y:S03]  /*180e0*/  SYNCS.PHASECHK.TRANS64.TRYWAIT P0, [R3+URZ+0x344e0], R8 ;  /* 0x0344e008030075a7 */ /* 0x0002a6000800017f */
[----:B--2---:R-:W-:Y:S05]  /*180f0*/  @!P0 NANOSLEEP.SYNCS 0x989680 ;  /* 0x009896800000895d */ /* 0x004fea0003900000 */
[----:B------:R-:W2:Y:S02]  /*18100*/  @!P0 SYNCS.PHASECHK.TRANS64 P0, [R3+URZ+0x344e0], R8 ;  /* 0x0344e008030085a7 */ /* 0x000ea4000800007f */
[----:B--2---:R-:W-:Y:S05]  /*18110*/  @!P0 BRA `(.L_x_279) ;  /* 0xfffffffc00ec8947 */ /* 0x004fea000383ffff */
[----:B------:R-:W-:Y:S05]  /*18120*/  BRA `(.L_x_399) ;  /* 0xffffffac00e87947 */ /* 0x000fea000383ffff */
.L_x_281:
[----:B-1----:R-:W-:-:S04]  /*18130*/  MOV R3, UR6 ;  /* 0x0000000600037c02 */ /* 0x002fc80008000f00 */
[----:B------:R1:W2:Y:S03]  /*18140*/  SYNCS.PHASECHK.TRANS64.TRYWAIT P0, [R3+URZ+0x344e8], R8 ;  /* 0x0344e808030075a7 */ /* 0x0002a6000800017f */
[----:B--2---:R-:W-:Y:S05]  /*18150*/  @!P0 NANOSLEEP.SYNCS 0x989680 ;  /* 0x009896800000895d */ /* 0x004fea0003900000 */
[----:B------:R-:W2:Y:S02]  /*18160*/  @!P0 SYNCS.PHASECHK.TRANS64 P0, [R3+URZ+0x344e8], R8 ;  /* 0x0344e808030085a7 */ /* 0x000ea4000800007f */
[----:B--2---:R-:W-:Y:S05]  /*18170*/  @!P0 BRA `(.L_x_281) ;  /* 0xfffffffc00ec8947 */ /* 0x004fea000383ffff */
[----:B------:R-:W-:Y:S05]  /*18180*/  BRA `(.L_x_400) ;  /* 0xffffffac00e07947 */ /* 0x000fea000383ffff */
.L_x_283:
[----:B-1----:R-:W-:-:S04]  /*18190*/  IMAD.U32 R3, RZ, RZ, UR6 ;  /* 0x00000006ff037e24 */ /* 0x002fc8000f8e00ff */
[----:B------:R1:W2:Y:S03]  /*181a0*/  SYNCS.PHASECHK.TRANS64.TRYWAIT P0, [R3+URZ+0x344f0], R8 ;  /* 0x0344f008030075a7 */ /* 0x0002a6000800017f */
[----:B--2---:R-:W-:Y:S05]  /*181b0*/  @!P0 NANOSLEEP.SYNCS 0x989680 ;  /* 0x009896800000895d */ /* 0x004fea0003900000 */
[----:B------:R-:W2:Y:S02]  /*181c0*/  @!P0 SYNCS.PHASECHK.TRANS64 P0, [R3+URZ+0x344f0], R8 ;  /* 0x0344f008030085a7 */ /* 0x000ea4000800007f */
[----:B--2---:R-:W-:Y:S05]  /*181d0*/  @!P0 BRA `(.L_x_283) ;  /* 0xfffffffc00ec8947 */ /* 0x004fea000383ffff */
[----:B------:R-:W-:Y:S05]  /*181e0*/  BRA `(.L_x_401) ;  /* 0xffffffac00d87947 */ /* 0x000fea000383ffff */
.L_x_295:
[----:B------:R-:W-:Y:S01]  /*181f0*/  BSSY B1, `(.L_x_402) ;  /* 0x0000006000017945 */ /* 0x000fe20003800000 */
[----:B------:R-:W-:-:S07]  /*18200*/  MOV R15, 0xffffffff ;  /* 0xffffffff000f7802 */ /* 0x000fce0000000f00 */
[----:B------:R-:W-:Y:S05]  /*18210*/  WARPSYNC.COLLECTIVE R15, `(.L_x_403) ;  /* 0x000000000f0c7348 */ /* 0x000fea0003c00000 */
[----:B------:R-:W-:Y:S02]  /*18220*/  ELECT P6, UR62, PT ;  /* 0x00000000003e782f */ /* 0x000fe400038c0000 */
[----:B------:R-:W-:Y:S01]  /*18230*/  MOV R14, UR62 ;  /* 0x0000003e000e7c02 */ /* 0x000fe20008000f00 */
[----:B------:R-:W-:Y:S10]  /*18240*/  ENDCOLLECTIVE ;  /* 0x000000000000791b */ /* 0x000ff40003800000 */
.L_x_403:
[----:B------:R-:W-:Y:S05]  /*18250*/  BSYNC B1 ;  /* 0x0000000000017941 */ /* 0x000fea0003800000 */
.L_x_402:
[----:B------:R-:W-:Y:S05]  /*18260*/  BRA `(.L_x_404) ;  /* 0xffffffb800e07947 */ /* 0x000fea000383ffff */
.L_x_298:
[----:B--2---:R2:W3:Y:S02]  /*18270*/  SYNCS.PHASECHK.TRANS64.TRYWAIT P0, [R8+URZ+0x344a0], R5 ;  /* 0x0344a005080075a7 */ /* 0x0044e4000800017f */
[----:B---3--:R-:W-:Y:S05]  /*18280*/  @!P0 NANOSLEEP.SYNCS 0x989680 ;  /* 0x009896800000895d */ /* 0x008fea0003900000 */
[----:B------:R-:W3:Y:S02]  /*18290*/  @!P0 SYNCS.PHASECHK.TRANS64 P0, [R8+URZ+0x344a0], R5 ;  /* 0x0344a005080085a7 */ /* 0x000ee4000800007f */
[----:B---3--:R-:W-:Y:S05]  /*182a0*/  @!P0 BRA `(.L_x_298) ;  /* 0xfffffffc00f08947 */ /* 0x008fea000383ffff */
[----:B------:R-:W-:Y:S05]  /*182b0*/  BRA `(.L_x_405) ;  /* 0xffffffbc00087947 */ /* 0x000fea000383ffff */
.L_x_304:
[----:B-1----:R1:W3:Y:S02]  /*182c0*/  SYNCS.PHASECHK.TRANS64.TRYWAIT P0, [R3+URZ+0x34400], R2 ;  /* 0x03440002030075a7 */ /* 0x0022e4000800017f */
[----:B---3--:R-:W-:Y:S05]  /*182d0*/  @!P0 NANOSLEEP.SYNCS 0x989680 ;  /* 0x009896800000895d */ /* 0x008fea0003900000 */
[----:B------:R-:W3:Y:S02]  /*182e0*/  @!P0 SYNCS.PHASECHK.TRANS64 P0, [R3+URZ+0x34400], R2 ;  /* 0x03440002030085a7 */ /* 0x000ee4000800007f */
[----:B---3--:R-:W-:Y:S05]  /*182f0*/  @!P0 BRA `(.L_x_304) ;  /* 0xfffffffc00f08947 */ /* 0x008fea000383ffff */
[----:B------:R-:W-:Y:S05]  /*18300*/  BRA `(.L_x_406) ;  /* 0xffffffbc00d47947 */ /* 0x000fea000383ffff */
.L_x_307:
[----:B------:R-:W-:Y:S01]  /*18310*/  BSSY B1, `(.L_x_407) ;  /* 0x0000006000017945 */ /* 0x000fe20003800000 */
[----:B------:R-:W-:-:S07]  /*18320*/  IMAD.MOV.U32 R15, RZ, RZ, -0x1 ;  /* 0xffffffffff0f7424 */ /* 0x000fce00078e00ff */
[----:B-1---5:R-:W-:Y:S05]  /*18330*/  WARPSYNC.COLLECTIVE R15, `(.L_x_408) ;  /* 0x000000000f0c7348 */ /* 0x022fea0003c00000 */
[----:B------:R-:W-:Y:S02]  /*18340*/  ELECT P6, UR62, PT ;  /* 0x00000000003e782f */ /* 0x000fe400038c0000 */
[----:B------:R-:W-:Y:S01]  /*18350*/  MOV R14, UR62 ;  /* 0x0000003e000e7c02 */ /* 0x000fe20008000f00 */
[----:B-1---5:R-:W-:Y:S10]  /*18360*/  ENDCOLLECTIVE ;  /* 0x000000000000791b */ /* 0x022ff40003800000 */
.L_x_408:
[----:B------:R-:W-:Y:S05]  /*18370*/  BSYNC B1 ;  /* 0x0000000000017941 */ /* 0x000fea0003800000 */
.L_x_407:
[----:B------:R-:W-:Y:S05]  /*18380*/  BRA `(.L_x_409) ;  /* 0xffffffc0001c7947 */ /* 0x000fea000383ffff */
.L_x_310:
[----:B------:R-:W-:Y:S01]  /*18390*/  BSSY B1, `(.L_x_410) ;  /* 0x0000005000017945 */ /* 0x000fe20003800000 */
[----:B--2---:R-:W-:-:S07]  /*183a0*/  MOV R15, 0xffffffff ;  /* 0xffffffff000f7802 */ /* 0x004fce0000000f00 */
[----:B-1---5:R-:W-:Y:S05]  /*183b0*/  WARPSYNC.COLLECTIVE R15, `(.L_x_411) ;  /* 0x000000000f087348 */ /* 0x022fea0003c00000 */
[----:B------:R-:W-:Y:S01]  /*183c0*/  NOP ;  /* 0x0000000000007918 */ /* 0x000fe20000000000 */
[----:B-1---5:R-:W-:Y:S01]  /*183d0*/  ENDCOLLECTIVE ;  /* 0x000000000000791b */ /* 0x022fe20003800000 */
.L_x_411:
[----:B------:R-:W-:Y:S05]  /*183e0*/  BSYNC B1 ;  /* 0x0000000000017941 */ /* 0x000fea0003800000 */
.L_x_410:
[----:B------:R-:W-:-:S07]  /*183f0*/  IMAD.MOV.U32 R15, RZ, RZ, -0x1 ;  /* 0xffffffffff0f7424 */ /* 0x000fce00078e00ff */
[----:B------:R-:W-:Y:S05]  /*18400*/  WARPSYNC.COLLECTIVE R15, `(.L_x_412) ;  /* 0x000000000f0c7348 */ /* 0x000fea0003c00000 */
[----:B------:R-:W-:Y:S02]  /*18410*/  ELECT P6, UR62, PT ;  /* 0x00000000003e782f */ /* 0x000fe400038c0000 */
[----:B------:R-:W-:Y:S01]  /*18420*/  MOV R14, UR62 ;  /* 0x0000003e000e7c02 */ /* 0x000fe20008000f00 */
[----:B------:R-:W-:Y:S10]  /*18430*/  ENDCOLLECTIVE ;  /* 0x000000000000791b */ /* 0x000ff40003800000 */
.L_x_412:
[----:B------:R-:W-:Y:S05]  /*18440*/  BRA `(.L_x_413) ;  /* 0xffffffc4003c7947 */ /* 0x000fea000383ffff */
.L_x_313:
[----:B------:R-:W-:Y:S01]  /*18450*/  BSSY B0, `(.L_x_414) ;  /* 0x0000006000007945 */ /* 0x000fe20003800000 */
[----:B------:R-:W-:-:S07]  /*18460*/  MOV R15, 0xffffffff ;  /* 0xffffffff000f7802 */ /* 0x000fce0000000f00 */
[----:B-----5:R-:W-:Y:S05]  /*18470*/  WARPSYNC.COLLECTIVE R15, `(.L_x_415) ;  /* 0x000000000f0c7348 */ /* 0x020fea0003c00000 */
[----:B-----5:R-:W-:Y:S02]  /*18480*/  ELECT P6, UR62, PT ;  /* 0x00000000003e782f */ /* 0x020fe400038c0000 */
[----:B------:R-:W-:Y:S01]  /*18490*/  MOV R14, UR62 ;  /* 0x0000003e000e7c02 */ /* 0x000fe20008000f00 */
[----:B------:R-:W-:Y:S10]  /*184a0*/  ENDCOLLECTIVE ;  /* 0x000000000000791b */ /* 0x000ff40003800000 */
.L_x_415:
[----:B------:R-:W-:Y:S05]  /*184b0*/  BSYNC B0 ;  /* 0x0000000000007941 */ /* 0x000fea0003800000 */
.L_x_414:
[----:B------:R-:W-:Y:S05]  /*184c0*/  BRA `(.L_x_416) ;  /* 0xffffffc4008c7947 */ /* 0x000fea000383ffff */
.L_x_317:
[----:B-1----:R1:W2:Y:S02]  /*184d0*/  SYNCS.PHASECHK.TRANS64.TRYWAIT P0, [R7+URZ], R2 ;  /* 0x00000002070075a7 */ /* 0x0022a4000800017f */
[----:B--2---:R-:W-:Y:S05]  /*184e0*/  @!P0 NANOSLEEP.SYNCS 0x989680 ;  /* 0x009896800000895d */ /* 0x004fea0003900000 */
[----:B------:R-:W2:Y:S02]  /*184f0*/  @!P0 SYNCS.PHASECHK.TRANS64 P0, [R7+URZ], R2 ;  /* 0x00000002070085a7 */ /* 0x000ea4000800007f */
[----:B--2---:R-:W-:Y:S05]  /*18500*/  @!P0 BRA `(.L_x_317) ;  /* 0xfffffffc00f08947 */ /* 0x004fea000383ffff */
[----:B------:R-:W-:Y:S05]  /*18510*/  BRA `(.L_x_417) ;  /* 0xffffffc400c87947 */ /* 0x000fea000383ffff */
.L_x_318:
[----:B-1----:R1:W2:Y:S02]  /*18520*/  SYNCS.PHASECHK.TRANS64.TRYWAIT P0, [R9+URZ], R4 ;  /* 0x00000004090075a7 */ /* 0x0022a4000800017f */
[----:B--2---:R-:W-:Y:S05]  /*18530*/  @!P0 NANOSLEEP.SYNCS 0x989680 ;  /* 0x009896800000895d */ /* 0x004fea0003900000 */
[----:B------:R-:W2:Y:S02]  /*18540*/  @!P0 SYNCS.PHASECHK.TRANS64 P0, [R9+URZ], R4 ;  /* 0x00000004090085a7 */ /* 0x000ea4000800007f */
[----:B--2---:R-:W-:Y:S05]  /*18550*/  @!P0 BRA `(.L_x_318) ;  /* 0xfffffffc00f08947 */ /* 0x004fea000383ffff */
[----:B------:R-:W-:Y:S05]  /*18560*/  BRA `(.L_x_418) ;  /* 0xffffffc400d87947 */ /* 0x000fea000383ffff */
.L_x_319:
[----:B--2---:R2:W3:Y:S02]  /*18570*/  SYNCS.PHASECHK.TRANS64.TRYWAIT P0, [R6+URZ], R5 ;  /* 0x00000005060075a7 */ /* 0x0044e4000800017f */
[----:B---3--:R-:W-:Y:S05]  /*18580*/  @!P0 NANOSLEEP.SYNCS 0x989680 ;  /* 0x009896800000895d */ /* 0x008fea0003900000 */
[----:B------:R-:W3:Y:S02]  /*18590*/  @!P0 SYNCS.PHASECHK.TRANS64 P0, [R6+URZ], R5 ;  /* 0x00000005060085a7 */ /* 0x000ee4000800007f */
[----:B---3--:R-:W-:Y:S05]  /*185a0*/  @!P0 BRA `(.L_x_319) ;  /* 0xfffffffc00f08947 */ /* 0x008fea000383ffff */
[----:B------:R-:W-:Y:S05]  /*185b0*/  BRA `(.L_x_419) ;  /* 0xffffffc400e07947 */ /* 0x000fea000383ffff */
.L_x_337:
[----:B-1----:R1:W3:Y:S02]  /*185c0*/  SYNCS.PHASECHK.TRANS64.TRYWAIT P2, [R12+URZ+0x34440], R3 ;  /* 0x034440030c0075a7 */ /* 0x0022e4000804017f */
[----:B---3--:R-:W-:Y:S05]  /*185d0*/  @!P2 NANOSLEEP.SYNCS 0x989680 ;  /* 0x009896800000a95d */ /* 0x008fea0003900000 */
[----:B------:R-:W3:Y:S02]  /*185e0*/  @!P2 SYNCS.PHASECHK.TRANS64 P2, [R12+URZ+0x34440], R3 ;  /* 0x034440030c00a5a7 */ /* 0x000ee4000804007f */
[----:B---3--:R-:W-:Y:S05]  /*185f0*/  @!P2 BRA `(.L_x_337) ;  /* 0xfffffffc00f0a947 */ /* 0x008fea000383ffff */
[----:B------:R-:W-:Y:S05]  /*18600*/  BRA `(.L_x_420) ;  /* 0xffffffe000fc7947 */ /* 0x000fea000383ffff */
.L_x_343:
[----:B-1----:R1:W2:Y:S02]  /*18610*/  SYNCS.PHASECHK.TRANS64.TRYWAIT P0, [R3+URZ+0x34440], R0 ;  /* 0x03444000030075a7 */ /* 0x0022a4000800017f */
[----:B--2---:R-:W-:Y:S05]  /*18620*/  @!P0 NANOSLEEP.SYNCS 0x989680 ;  /* 0x009896800000895d */ /* 0x004fea0003900000 */
[----:B------:R-:W2:Y:S02]  /*18630*/  @!P0 SYNCS.PHASECHK.TRANS64 P0, [R3+URZ+0x34440], R0 ;  /* 0x03444000030085a7 */ /* 0x000ea4000800007f */
[----:B--2---:R-:W-:Y:S05]  /*18640*/  @!P0 BRA `(.L_x_343) ;  /* 0xfffffffc00f08947 */ /* 0x004fea000383ffff */
[----:B------:R-:W-:Y:S05]  /*18650*/  BRA `(.L_x_421) ;  /* 0xffffffe400647947 */ /* 0x000fea000383ffff */
.L_x_345:
[----:B-1----:R1:W2:Y:S02]  /*18660*/  SYNCS.PHASECHK.TRANS64.TRYWAIT P0, [R3+URZ+0x34440], R0 ;  /* 0x03444000030075a7 */ /* 0x0022a4000800017f */
[----:B--2---:R-:W-:Y:S05]  /*18670*/  @!P0 NANOSLEEP.SYNCS 0x989680 ;  /* 0x009896800000895d */ /* 0x004fea0003900000 */
[----:B------:R-:W2:Y:S02]  /*18680*/  @!P0 SYNCS.PHASECHK.TRANS64 P0, [R3+URZ+0x34440], R0 ;  /* 0x03444000030085a7 */ /* 0x000ea4000800007f */
[----:B--2---:R-:W-:Y:S05]  /*18690*/  @!P0 BRA `(.L_x_345) ;  /* 0xfffffffc00f08947 */ /* 0x004fea000383ffff */
[----:B------:R-:W-:Y:S05]  /*186a0*/  BRA `(.L_x_422) ;  /* 0xffffffe4007c7947 */ /* 0x000fea000383ffff */
.L_x_347:
[----:B-1----:R1:W2:Y:S02]  /*186b0*/  SYNCS.PHASECHK.TRANS64.TRYWAIT P0, [R3+URZ+0x34440], R0 ;  /* 0x03444000030075a7 */ /* 0x0022a4000800017f */
[----:B--2---:R-:W-:Y:S05]  /*186c0*/  @!P0 NANOSLEEP.SYNCS 0x989680 ;  /* 0x009896800000895d */ /* 0x004fea0003900000 */
[----:B------:R-:W2:Y:S02]  /*186d0*/  @!P0 SYNCS.PHASECHK.TRANS64 P0, [R3+URZ+0x34440], R0 ;  /* 0x03444000030085a7 */ /* 0x000ea4000800007f */
[----:B--2---:R-:W-:Y:S05]  /*186e0*/  @!P0 BRA `(.L_x_347) ;  /* 0xfffffffc00f08947 */ /* 0x004fea000383ffff */
[----:B------:R-:W-:Y:S05]  /*186f0*/  BRA `(.L_x_423) ;  /* 0xffffffe400947947 */ /* 0x000fea000383ffff */
.L_x_349:
[----:B-1----:R1:W2:Y:S02]  /*18700*/  SYNCS.PHASECHK.TRANS64.TRYWAIT P0, [R3+URZ+0x34440], R0 ;  /* 0x03444000030075a7 */ /* 0x0022a4000800017f */
[----:B--2---:R-:W-:Y:S05]  /*18710*/  @!P0 NANOSLEEP.SYNCS 0x989680 ;  /* 0x009896800000895d */ /* 0x004fea0003900000 */
[----:B------:R-:W2:Y:S02]  /*18720*/  @!P0 SYNCS.PHASECHK.TRANS64 P0, [R3+URZ+0x34440], R0 ;  /* 0x03444000030085a7 */ /* 0x000ea4000800007f */
[----:B--2---:R-:W-:Y:S05]  /*18730*/  @!P0 BRA `(.L_x_349) ;  /* 0xfffffffc00f08947 */ /* 0x004fea000383ffff */
[----:B------:R-:W-:Y:S05]  /*18740*/  BRA `(.L_x_424) ;  /* 0xffffffe400ac7947 */ /* 0x000fea000383ffff */
.L_x_351:
[----:B-1----:R1:W2:Y:S02]  /*18750*/  SYNCS.PHASECHK.TRANS64.TRYWAIT P0, [R3+URZ+0x34440], R0 ;  /* 0x03444000030075a7 */ /* 0x0022a4000800017f */
[----:B--2---:R-:W-:Y:S05]  /*18760*/  @!P0 NANOSLEEP.SYNCS 0x989680 ;  /* 0x009896800000895d */ /* 0x004fea0003900000 */
[----:B------:R-:W2:Y:S02]  /*18770*/  @!P0 SYNCS.PHASECHK.TRANS64 P0, [R3+URZ+0x34440], R0 ;  /* 0x03444000030085a7 */ /* 0x000ea4000800007f */
[----:B--2---:R-:W-:Y:S05]  /*18780*/  @!P0 BRA `(.L_x_351) ;  /* 0xfffffffc00f08947 */ /* 0x004fea000383ffff */
[----:B------:R-:W-:Y:S05]  /*18790*/  BRA `(.L_x_425) ;  /* 0xffffffe400c47947 */ /* 0x000fea000383ffff */
.L_x_353:
[----:B-1----:R1:W2:Y:S02]  /*187a0*/  SYNCS.PHASECHK.TRANS64.TRYWAIT P0, [R3+URZ+0x34440], R0 ;  /* 0x03444000030075a7 */ /* 0x0022a4000800017f */
[----:B--2---:R-:W-:Y:S05]  /*187b0*/  @!P0 NANOSLEEP.SYNCS 0x989680 ;  /* 0x009896800000895d */ /* 0x004fea0003900000 */
[----:B------:R-:W2:Y:S02]  /*187c0*/  @!P0 SYNCS.PHASECHK.TRANS64 P0, [R3+URZ+0x34440], R0 ;  /* 0x03444000030085a7 */ /* 0x000ea4000800007f */
[----:B--2---:R-:W-:Y:S05]  /*187d0*/  @!P0 BRA `(.L_x_353) ;  /* 0xfffffffc00f08947 */ /* 0x004fea000383ffff */
[----:B------:R-:W-:Y:S05]  /*187e0*/  BRA `(.L_x_426) ;  /* 0xffffffe400dc7947 */ /* 0x000fea000383ffff */
.L_x_355:
[----:B-1----:R1:W2:Y:S02]  /*187f0*/  SYNCS.PHASECHK.TRANS64.TRYWAIT P0, [R3+URZ+0x34440], R0 ;  /* 0x03444000030075a7 */ /* 0x0022a4000800017f */
[----:B--2---:R-:W-:Y:S05]  /*18800*/  @!P0 NANOSLEEP.SYNCS 0x989680 ;  /* 0x009896800000895d */ /* 0x004fea0003900000 */
[----:B------:R-:W2:Y:S02]  /*18810*/  @!P0 SYNCS.PHASECHK.TRANS64 P0, [R3+URZ+0x34440], R0 ;  /* 0x03444000030085a7 */ /* 0x000ea4000800007f */
[----:B--2---:R-:W-:Y:S05]  /*18820*/  @!P0 BRA `(.L_x_355) ;  /* 0xfffffffc00f08947 */ /* 0x004fea000383ffff */
[----:B------:R-:W-:Y:S05]  /*18830*/  BRA `(.L_x_427) ;  /* 0xffffffe400f47947 */ /* 0x000fea000383ffff */
        .weak           $__internal_0_$__cuda_sm20_div_u64
        .type           $__internal_0_$__cuda_sm20_div_u64,@function
        .size           $__internal_0_$__cuda_sm20_div_u64,(.L_x_334 - $__internal_0_$__cuda_sm20_div_u64)
$__internal_0_$__cuda_sm20_div_u64:
[----:B------:R-:W1:Y:S08]  /*18840*/  I2F.U64.RP R3, R22 ;  /* 0x0000001600037312 */ /* 0x000e700000309000 */
[----:B-1----:R-:W1:Y:S02]  /*18850*/  MUFU.RCP R3, R3 ;  /* 0x0000000300037308 */ /* 0x002e640000001000 */
[----:B-1----:R-:W-:-:S06]  /*18860*/  VIADD R16, R3, 0x1ffffffe ;  /* 0x1ffffffe03107836 */ /* 0x002fcc0000000000 */
[----:B------:R-:W1:Y:S02]  /*18870*/  F2I.U64.TRUNC R16, R16 ;  /* 0x0000001000107311 */ /* 0x000e64000020d800 */
[----:B-1----:R-:W-:-:S04]  /*18880*/  IMAD.WIDE.U32 R18, R16, R22, RZ ;  /* 0x0000001610127225 */ /* 0x002fc800078e00ff */
[C---:B------:R-:W-:Y:S01]  /*18890*/  IMAD R11, R16.reuse, R23, R19 ;  /* 0x00000017100b7224 */ /* 0x040fe200078e0213 */
[----:B------:R-:W-:Y:S01]  /*188a0*/  IADD3 R13, P1, RZ, -R18, RZ ;  /* 0x80000012ff0d7210 */ /* 0x000fe20007f3e0ff */
[----:B------:R-:W-:Y:S02]  /*188b0*/  IMAD.MOV.U32 R19, RZ, RZ, R16 ;  /* 0x000000ffff137224 */ /* 0x000fe400078e0010 */
[----:B------:R-:W-:Y:S02]  /*188c0*/  IMAD R11, R17, R22, R11 ;  /* 0x00000016110b7224 */ /* 0x000fe400078e020b */
[----:B------:R-:W-:-:S03]  /*188d0*/  IMAD.HI.U32 R18, R16, R13, RZ ;  /* 0x0000000d10127227 */ /* 0x000fc600078e00ff */
[----:B------:R-:W-:-:S05]  /*188e0*/  IADD3.X R11, RZ, ~R11, RZ, P1, !PT ;  /* 0x8000000bff0b7210 */ /* 0x000fca0000ffe4ff */
[----:B------:R-:W-:-:S04]  /*188f0*/  IMAD.WIDE.U32 R18, P1, R16, R11, R18 ;  /* 0x0000000b10127225 */ /* 0x000fc80007820012 */
[C---:B------:R-:W-:Y:S02]  /*18900*/  IMAD R25, R17.reuse, R11, RZ ;  /* 0x0000000b11197224 */ /* 0x040fe400078e02ff */
[----:B------:R-:W-:-:S04]  /*18910*/  IMAD.HI.U32 R18, P2, R17, R13, R18 ;  /* 0x0000000d11127227 */ /* 0x000fc80007840012 */
[----:B------:R-:W-:Y:S01]  /*18920*/  IMAD.HI.U32 R3, R17, R11, RZ ;  /* 0x0000000b11037227 */ /* 0x000fe200078e00ff */
[----:B------:R-:W-:-:S04]  /*18930*/  IADD3 R19, P3, R25, R18, RZ ;  /* 0x0000001219137210 */ /* 0x000fc80007f7e0ff */
[----:B------:R-:W-:Y:S01]  /*18940*/  IADD3.X R3, R3, R17, RZ, P1, !PT ;  /* 0x0000001103037210 */ /* 0x000fe20000ffe4ff */
[----:B------:R-:W-:-:S03]  /*18950*/  IMAD.WIDE.U32 R16, R19, R22, RZ ;  /* 0x0000001613107225 */ /* 0x000fc600078e00ff */
[----:B------:R-:W-:Y:S01]  /*18960*/  IADD3.X R3, RZ, RZ, R3, P3, P2 ;  /* 0x000000ffff037210 */ /* 0x000fe20001fe4403 */
[----:B------:R-:W-:Y:S01]  /*18970*/  IMAD R14, R19, R23, R17 ;  /* 0x00000017130e7224 */ /* 0x000fe200078e0211 */
[----:B------:R-:W-:Y:S01]  /*18980*/  IADD3 R11, P1, RZ, -R16, RZ ;  /* 0x80000010ff0b7210 */ /* 0x000fe20007f3e0ff */
[----:B------:R-:W-:Y:S02]  /*18990*/  IMAD.MOV.U32 R17, RZ, RZ, RZ ;  /* 0x000000ffff117224 */ /* 0x000fe400078e00ff */
[----:B------:R-:W-:Y:S02]  /*189a0*/  IMAD R14, R3, R22, R14 ;  /* 0x00000016030e7224 */ /* 0x000fe400078e020e */
[----:B------:R-:W-:-:S04]  /*189b0*/  IMAD.HI.U32 R18, R19, R11, RZ ;  /* 0x0000000b13127227 */ /* 0x000fc800078e00ff */
[----:B------:R-:W-:-:S04]  /*189c0*/  IMAD.X R14, RZ, RZ, ~R14, P1 ;  /* 0x000000ffff0e7224 */ /* 0x000fc800008e0e0e */
[----:B------:R-:W-:-:S04]  /*189d0*/  IMAD.WIDE.U32 R18, P1, R19, R14, R18 ;  /* 0x0000000e13127225 */ /* 0x000fc80007820012 */
[C---:B------:R-:W-:Y:S02]  /*189e0*/  IMAD R16, R3.reuse, R14, RZ ;  /* 0x0000000e03107224 */ /* 0x040fe400078e02ff */
[----:B------:R-:W-:-:S04]  /*189f0*/  IMAD.HI.U32 R11, P2, R3, R11, R18 ;  /* 0x0000000b030b7227 */ /* 0x000fc80007840012 */
[----:B------:R-:W-:Y:S01]  /*18a00*/  IMAD.HI.U32 R14, R3, R14, RZ ;  /* 0x0000000e030e7227 */ /* 0x000fe200078e00ff */
[----:B------:R-:W-:-:S04]  /*18a10*/  IADD3 R11, P3, R16, R11, RZ ;  /* 0x0000000b100b7210 */ /* 0x000fc80007f7e0ff */
[----:B------:R-:W-:Y:S01]  /*18a20*/  IADD3.X R3, R14, R3, RZ, P1, !PT ;  /* 0x000000030e037210 */ /* 0x000fe20000ffe4ff */
[----:B------:R-:W-:-:S03]  /*18a30*/  IMAD.HI.U32 R16, R11, UR14, RZ ;  /* 0x0000000e0b107c27 */ /* 0x000fc6000f8e00ff */
[----:B------:R-:W-:Y:S01]  /*18a40*/  IADD3.X R3, RZ, RZ, R3, P3, P2 ;  /* 0x000000ffff037210 */ /* 0x000fe20001fe4403 */
[----:B------:R-:W-:-:S04]  /*18a50*/  IMAD.WIDE.U32 R16, R11, UR21, R16 ;  /* 0x000000150b107c25 */ /* 0x000fc8000f8e0010 */
[C---:B------:R-:W-:Y:S02]  /*18a60*/  IMAD R14, R3.reuse, UR21, RZ ;  /* 0x00000015030e7c24 */ /* 0x040fe4000f8e02ff */
[----:B------:R-:W-:-:S04]  /*18a70*/  IMAD.HI.U32 R11, P1, R3, UR14, R16 ;  /* 0x0000000e030b7c27 */ /* 0x000fc8000f820010 */
[----:B------:R-:W-:Y:S01]  /*18a80*/  IMAD.HI.U32 R3, R3, UR21, RZ ;  /* 0x0000001503037c27 */ /* 0x000fe2000f8e00ff */
[----:B------:R-:W-:-:S04]  /*18a90*/  IADD3 R11, P2, R14, R11, RZ ;  /* 0x0000000b0e0b7210 */ /* 0x000fc80007f5e0ff */
[----:B------:R-:W-:Y:S01]  /*18aa0*/  IADD3.X R3, R3, RZ, RZ, P1, !PT ;  /* 0x000000ff03037210 */ /* 0x000fe20000ffe4ff */
[----:B------:R-:W-:-:S04]  /*18ab0*/  IMAD.WIDE.U32 R16, R11, R22, RZ ;  /* 0x000000160b107225 */ /* 0x000fc800078e00ff */
[----:B------:R-:W-:Y:S01]  /*18ac0*/  IMAD.X R3, RZ, RZ, R3, P2 ;  /* 0x000000ffff037224 */ /* 0x000fe200010e0603 */
[----:B------:R-:W-:Y:S01]  /*18ad0*/  IADD3 R16, P2, -R16, UR14, RZ ;  /* 0x0000000e10107c10 */ /* 0x000fe2000ff5e1ff */
[----:B------:R-:W-:-:S03]  /*18ae0*/  IMAD R14, R11, R23, R17 ;  /* 0x000000170b0e7224 */ /* 0x000fc600078e0211 */
[-C--:B------:R-:W-:Y:S01]  /*18af0*/  ISETP.GE.U32.AND P1, PT, R16, R22.reuse, PT ;  /* 0x000000161000720c */ /* 0x080fe20003f26070 */
[----:B------:R-:W-:Y:S02]  /*18b00*/  IMAD R3, R3, R22, R14 ;  /* 0x0000001603037224 */ /* 0x000fe400078e020e */
[----:B------:R-:W-:-:S03]  /*18b10*/  VIADD R14, R11, 0x1 ;  /* 0x000000010b0e7836 */ /* 0x000fc60000000000 */
[----:B------:R-:W-:Y:S02]  /*18b20*/  IADD3.X R18, ~R3, UR21, RZ, P2, !PT ;  /* 0x0000001503127c10 */ /* 0x000fe400097fe5ff */
[----:B------:R-:W-:Y:S02]  /*18b30*/  IADD3 R3, P2, -R22, R16, RZ ;  /* 0x0000001016037210 */ /* 0x000fe40007f5e1ff */
[----:B------:R-:W-:Y:S02]  /*18b40*/  ISETP.GE.U32.AND.EX P1, PT, R18, R23, PT, P1 ;  /* 0x000000171200720c */ /* 0x000fe40003f26110 */
[----:B------:R-:W-:Y:S02]  /*18b50*/  IADD3.X R13, ~R23, R18, RZ, P2, !PT ;  /* 0x00000012170d7210 */ /* 0x000fe400017fe5ff */
[----:B------:R-:W-:Y:S02]  /*18b60*/  SEL R3, R3, R16, P1 ;  /* 0x0000001003037207 */ /* 0x000fe40000800000 */
[----:B------:R-:W-:-:S02]  /*18b70*/  SEL R13, R13, R18, P1 ;  /* 0x000000120d0d7207 */ /* 0x000fc40000800000 */
[----:B------:R-:W-:Y:S02]  /*18b80*/  SEL R14, R14, R11, P1 ;  /* 0x0000000b0e0e7207 */ /* 0x000fe40000800000 */
[----:B------:R-:W-:Y:S02]  /*18b90*/  ISETP.GE.U32.AND P1, PT, R3, R22, PT ;  /* 0x000000160300720c */ /* 0x000fe40003f26070 */
[----:B------:R-:W-:Y:S02]  /*18ba0*/  ISETP.NE.U32.AND P2, PT, R22, RZ, PT ;  /* 0x000000ff1600720c */ /* 0x000fe40003f45070 */
[----:B------:R-:W-:Y:S02]  /*18bb0*/  IADD3 R3, R14, 0x1, RZ ;  /* 0x000000010e037810 */ /* 0x000fe40007ffe0ff */
[----:B------:R-:W-:Y:S01]  /*18bc0*/  ISETP.GE.U32.AND.EX P1, PT, R13, R23, PT, P1 ;  /* 0x000000170d00720c */ /* 0x000fe20003f26110 */
[----:B------:R-:W-:Y:S01]  /*18bd0*/  IMAD.MOV.U32 R13, RZ, RZ, 0x0 ;  /* 0x00000000ff0d7424 */ /* 0x000fe200078e00ff */
[----:B------:R-:W-:-:S02]  /*18be0*/  ISETP.NE.AND.EX P2, PT, R23, RZ, PT, P2 ;  /* 0x000000ff1700720c */ /* 0x000fc40003f45320 */
[----:B------:R-:W-:-:S04]  /*18bf0*/  SEL R3, R3, R14, P1 ;  /* 0x0000000e03037207 */ /* 0x000fc80000800000 */
[----:B------:R-:W-:Y:S01]  /*18c00*/  SEL R3, R3, 0xffffffff, P2 ;  /* 0xffffffff03037807 */ /* 0x000fe20001000000 */
[----:B------:R-:W-:Y:S06]  /*18c10*/  RET.REL.NODEC R12 `(_ZN7cutlass13device_kernelINS_4gemm6kernel13GemmUniversalINS1_17GroupProblemShapeIN4cute5tupleIJiiiEEEEENS1_10collective13CollectiveMmaINS1_39MainloopSm90ArrayTmaGmmaWarpSpecializedILi4ENS6_IJNS5_1CILi1EEESD_SD_EEENS1_40KernelPtrArrayTmaWarpSpecializedPingpongEEENS6_IJNSC_ILi256EEENSC_ILi128EEENSC_ILi64EEEEEENS_6half_tEPNS6_IJlSD_NSC_ILi0EEEEEESL_SO_NS5_8TiledMMAINS5_8MMA_AtomIJNS5_4SM904GMMA26MMA_64x128x16_F32F16F16_SSILNSS_5MajorE0ELSU_0ELNSS_7ScaleInE1ELSV_1EEEEEENS5_6LayoutISE_NS6_IJSM_SM_SM_EEEEENS6_IJNS5_10UnderscoreES11_S11_EEEEENS5_13SM90_TMA_LOADENS5_14ComposedLayoutINS5_7SwizzleILi3ELi4ELi3EEENS5_18smem_ptr_flag_bitsILi16EEENSY_INS6_IJNSC_ILi8EEESJ_EEENS6_IJSJ_SD_EEEEEEEvNS5_8identityES14_S1E_vS1F_EENS_8epilogue10collective18CollectiveEpilogueINS1H_30Sm90PtrArrayTmaWarpSpecializedILi4ELi2ELi16ELb1ELb0ELi2EEEJSK_NS6_IJSJ_NSC_ILi32EEEEEESL_PNS6_IJSD_lSM_EEESL_S1P_NS1H_6fusion15FusionCallbacksIS1L_NS1Q_17LinearCombinationISL_fSL_fLNS_15FloatRoundStyleE2EEESK_S1N_JEEES14_NS15_IS17_S19_NSY_INS6_IJSJ_S1A_EEENS6_IJSD_SJ_EEEEEEENS5_17SM75_U16x8_LDSM_TENS5_14SM90_TMA_STOREES1Z_NS5_17SM90_U16x8_STSM_TENS5_9Copy_AtomIJNS5_17SM90_U32x4_STSM_NESL_EEEvEEEvvEEEEvNT_6ParamsE) ;  /* 0xfffffe700cf87950 */ /* 0x000fec0003c3ffff */
.L_x_334:
[----:B------:R-:W-:Y:S01]  /*18c20*/  UMOV UR30, UR24 ;  /* 0x00000018001e7c82 */ /* 0x000fe20008000000 */
[----:B------:R-:W-:Y:S02]  /*18c30*/  UMOV UR31, UR27 ;  /* 0x0000001b001f7c82 */ /* 0x000fe40008000000 */
[----:B------:R-:W1:Y:S08]  /*18c40*/  I2F.U64.RP R11, UR30 ;  /* 0x0000001e000b7d12 */ /* 0x000e700008309000 */
[----:B-1----:R-:W1:Y:S02]  /*18c50*/  MUFU.RCP R11, R11 ;  /* 0x0000000b000b7308 */ /* 0x002e640000001000 */
[----:B-1----:R-:W-:-:S06]  /*18c60*/  IADD3 R2, R11, 0x1ffffffe, RZ ;  /* 0x1ffffffe0b027810 */ /* 0x002fcc0007ffe0ff */
[----:B------:R-:W1:Y:S02]  /*18c70*/  F2I.U64.TRUNC R2, R2 ;  /* 0x0000000200027311 */ /* 0x000e64000020d800 */
[----:B-1----:R-:W-:Y:S01]  /*18c80*/  R2UR UR30, R2 ;  /* 0x00000000021e72ca */ /* 0x002fe200000e0000 */
[----:B------:R-:W-:Y:S01]  /*18c90*/  IMAD.MOV.U32 R2, RZ, RZ, R12 ;  /* 0x000000ffff027224 */ /* 0x000fe200078e000c */
[----:B------:R-:W-:Y:S02]  /*18ca0*/  R2UR UR31, R3 ;  /* 0x00000000031f72ca */ /* 0x000fe400000e0000 */
[----:B------:R-:W-:-:S09]  /*18cb0*/  MOV R3, 0x0 ;  /* 0x0000000000037802 */ /* 0x000fd20000000f00 */
[----:B------:R-:W-:-:S04]  /*18cc0*/  UIMAD.WIDE.U32 UR32, UR30, UR24, URZ ;  /* 0x000000181e2072a5 */ /* 0x000fc8000f8e003f */
[----:B------:R-:W-:Y:S02]  /*18cd0*/  UIMAD UR33, UR30, UR27, UR33 ;  /* 0x0000001b1e2172a4 */ /* 0x000fe4000f8e0221 */
[----:B------:R-:W-:Y:S02]  /*18ce0*/  UIADD3 UR36, UP1, URZ, -UR32, URZ ;  /* 0x800000203f247290 */ /* 0x000fe4000ff3e03f */
[----:B------:R-:W-:Y:S02]  /*18cf0*/  UIMAD UR34, UR31, UR24, UR33 ;  /* 0x000000181f2272a4 */ /* 0x000fe4000f8e0221 */
[----:B------:R-:W-:Y:S02]  /*18d00*/  UIMAD.WIDE.U32 UR32, UR30, UR36, URZ ;  /* 0x000000241e2072a5 */ /* 0x000fe4000f8e003f */
[----:B------:R-:W-:-:S05]  /*18d10*/  UIADD3.X UR37, URZ, ~UR34, URZ, UP1, !UPT ;  /* 0x800000223f257290 */ /* 0x000fca0008ffe43f */
[----:B------:R-:W-:Y:S01]  /*18d20*/  UMOV UR32, UR33 ;  /* 0x0000002100207c82 */ /* 0x000fe20008000000 */
[----:B------:R-:W-:Y:S02]  /*18d30*/  UMOV UR33, UR30 ;  /* 0x0000001e00217c82 */ /* 0x000fe40008000000 */
[----:B------:R-:W-:Y:S02]  /*18d40*/  UIMAD.WIDE.U32 UR34, UP1, UR30, UR37, UR32 ;  /* 0x000000251e2272a5 */ /* 0x000fe4000f820020 */
[----:B------:R-:W-:Y:S02]  /*18d50*/  UIMAD.WIDE.U32 UR32, UR31, UR37, URZ ;  /* 0x000000251f2072a5 */ /* 0x000fe4000f8e003f */
[----:B------:R-:W-:Y:S02]  /*18d60*/  UIMAD.WIDE.U32 UR34, UP2, UR31, UR36, UR34 ;  /* 0x000000241f2272a5 */ /* 0x000fe4000f840022 */
[----:B------:R-:W-:Y:S02]  /*18d70*/  UIMAD UR37, UR31, UR37, URZ ;  /* 0x000000251f2572a4 */ /* 0x000fe4000f8e023f */
[----:B------:R-:W-:-:S02]  /*18d80*/  UIADD3.X UR32, UR33, UR31, URZ, UP1, !UPT ;  /* 0x0000001f21207290 */ /* 0x000fc40008ffe43f */
[----:B------:R-:W-:-:S04]  /*18d90*/  UIADD3 UR35, UP4, UR37, UR35, URZ ;  /* 0x0000002325237290 */ /* 0x000fc8000ff9e03f */
[----:B------:R-:W-:Y:S02]  /*18da0*/  UIMAD.WIDE.U32 UR30, UR35, UR24, URZ ;  /* 0x00000018231e72a5 */ /* 0x000fe4000f8e003f */
[----:B------:R-:W-:Y:S02]  /*18db0*/  UIADD3.X UR36, URZ, URZ, UR32, UP4, UP2 ;  /* 0x0000003f3f247290 */ /* 0x000fe4000a7e4420 */
[----:B------:R-:W-:Y:S02]  /*18dc0*/  UIMAD UR31, UR35, UR27, UR31 ;  /* 0x0000001b231f72a4 */ /* 0x000fe4000f8e021f */
[----:B------:R-:W-:Y:S02]  /*18dd0*/  UIADD3 UR37, UP1, URZ, -UR30, URZ ;  /* 0x8000001e3f257290 */ /* 0x000fe4000ff3e03f */
[----:B------:R-:W-:Y:S02]  /*18de0*/  UIMAD UR32, UR36, UR24, UR31 ;  /* 0x00000018242072a4 */ /* 0x000fe4000f8e021f */
[----:B------:R-:W-:-:S02]  /*18df0*/  UIMAD.WIDE.U32 UR30, UR35, UR37, URZ ;  /* 0x00000025231e72a5 */ /* 0x000fc4000f8e003f */
[----:B------:R-:W-:-:S05]  /*18e00*/  UIADD3.X UR40, URZ, ~UR32, URZ, UP1, !UPT ;  /* 0x800000203f287290 */ /* 0x000fca0008ffe43f */
[----:B------:R-:W-:Y:S01]  /*18e10*/  UMOV UR34, UR31 ;  /* 0x0000001f00227c82 */ /* 0x000fe20008000000 */
[----:B------:R-:W-:Y:S02]  /*18e20*/  UIMAD.WIDE.U32 UR30, UR36, UR40, URZ ;  /* 0x00000028241e72a5 */ /* 0x000fe4000f8e003f */
[----:B------:R-:W-:Y:S02]  /*18e30*/  UIMAD.WIDE.U32 UR32, UP1, UR35, UR40, UR34 ;  /* 0x00000028232072a5 */ /* 0x000fe4000f820022 */
[----:B------:R-:W-:Y:S02]  /*18e40*/  UIMAD UR34, UR36, UR40, URZ ;  /* 0x00000028242272a4 */ /* 0x000fe4000f8e023f */
[----:B------:R-:W-:Y:S02]  /*18e50*/  UIMAD.WIDE.U32 UR32, UP2, UR36, UR37, UR32 ;  /* 0x00000025242072a5 */ /* 0x000fe4000f840020 */
[----:B------:R-:W-:Y:S02]  /*18e60*/  UIADD3.X UR36, UR31, UR36, URZ, UP1, !UPT ;  /* 0x000000241f247290 */ /* 0x000fe40008ffe43f */
[----:B------:R-:W-:-:S04]  /*18e70*/  UIADD3 UR34, UP4, UR34, UR33, URZ ;  /* 0x0000002122227290 */ /* 0x000fc8000ff9e03f */
[----:B------:R-:W-:Y:S02]  /*18e80*/  UIMAD.WIDE.U32 UR32, UR34, UR25, URZ ;  /* 0x00000019222072a5 */ /* 0x000fe4000f8e003f */
[----:B------:R-:W-:-:S05]  /*18e90*/  UIADD3.X UR36, URZ, URZ, UR36, UP4, UP2 ;  /* 0x0000003f3f247290 */ /* 0x000fca000a7e4424 */
[----:B------:R-:W-:Y:S01]  /*18ea0*/  UMOV UR32, UR33 ;  /* 0x0000002100207c82 */ /* 0x000fe20008000000 */
[----:B------:R-:W-:Y:S02]  /*18eb0*/  UMOV UR33, URZ ;  /* 0x0000003f00217c82 */ /* 0x000fe40008000000 */
[----:B------:R-:W-:Y:S02]  /*18ec0*/  UIMAD.WIDE.U32 UR30, UR34, UR26, UR32 ;  /* 0x0000001a221e72a5 */ /* 0x000fe4000f8e0020 */
[----:B------:R-:W-:Y:S02]  /*18ed0*/  UIMAD UR34, UR36, UR26, URZ ;  /* 0x0000001a242272a4 */ /* 0x000fe4000f8e023f */
[----:B------:R-:W-:Y:S02]  /*18ee0*/  UIMAD.WIDE.U32 UR30, UP1, UR36, UR25, UR30 ;  /* 0x00000019241e72a5 */ /* 0x000fe4000f82001e */
[----:B------:R-:W-:Y:S02]  /*18ef0*/  UIMAD.WIDE.U32 UR32, UR36, UR26, URZ ;  /* 0x0000001a242072a5 */ /* 0x000fe4000f8e003f */
[----:B------:R-:W-:-:S02]  /*18f00*/  UIADD3 UR34, UP2, UR34, UR31, URZ ;  /* 0x0000001f22227290 */ /* 0x000fc4000ff5e03f */
[----:B------:R-:W-:Y:S02]  /*18f10*/  UIADD3.X UR32, UR33, URZ, URZ, UP1, !UPT ;  /* 0x0000003f21207290 */ /* 0x000fe40008ffe43f */
[----:B------:R-:W-:Y:S02]  /*18f20*/  UIMAD.WIDE.U32 UR30, UR34, UR24, URZ ;  /* 0x00000018221e72a5 */ /* 0x000fe4000f8e003f */
[----:B------:R-:W-:Y:S02]  /*18f30*/  UIADD3.X UR32, URZ, UR32, URZ, UP2, !UPT ;  /* 0x000000203f207290 */ /* 0x000fe400097fe43f */
[----:B------:R-:W-:Y:S02]  /*18f40*/  UIMAD UR31, UR34, UR27, UR31 ;  /* 0x0000001b221f72a4 */ /* 0x000fe4000f8e021f */
[----:B------:R-:W-:Y:S02]  /*18f50*/  UIADD3 UR33, UP2, -UR30, UR25, URZ ;  /* 0x000000191e217290 */ /* 0x000fe4000ff5e13f */
[----:B------:R-:W-:-:S02]  /*18f60*/  UIMAD UR31, UR32, UR24, UR31 ;  /* 0x00000018201f72a4 */ /* 0x000fc4000f8e021f */
[----:B------:R-:W-:Y:S02]  /*18f70*/  UISETP.GE.U32.AND UP1, UPT, UR33, UR24, UPT ;  /* 0x000000182100728c */ /* 0x000fe4000bf26070 */
[----:B------:R-:W-:Y:S02]  /*18f80*/  UIADD3.X UR32, ~UR31, UR26, URZ, UP2, !UPT ;  /* 0x0000001a1f207290 */ /* 0x000fe400097fe53f */
[----:B------:R-:W-:Y:S02]  /*18f90*/  UIADD3 UR26, UP2, -UR24, UR33, URZ ;  /* 0x00000021181a7290 */ /* 0x000fe4000ff5e13f */
[----:B------:R-:W-:Y:S02]  /*18fa0*/  UISETP.GE.U32.AND.EX UP1, UPT, UR32, UR27, UPT, UP1 ;  /* 0x0000001b2000728c */ /* 0x000fe4000bf26110 */
[----:B------:R-:W-:Y:S02]  /*18fb0*/  UIADD3 UR30, UR34, 0x1, URZ ;  /* 0x00000001221e7890 */ /* 0x000fe4000fffe03f */
[----:B------:R-:W-:-:S02]  /*18fc0*/  UIADD3.X UR31, ~UR27, UR32, URZ, UP2, !UPT ;  /* 0x000000201b1f7290 */ /* 0x000fc400097fe53f */
[----:B------:R-:W-:Y:S02]  /*18fd0*/  USEL UR26, UR26, UR33, UP1 ;  /* 0x000000211a1a7287 */ /* 0x000fe40008800000 */
[----:B------:R-:W-:Y:S02]  /*18fe0*/  USEL UR31, UR31, UR32, UP1 ;  /* 0x000000201f1f7287 */ /* 0x000fe40008800000 */
[----:B------:R-:W-:Y:S02]  /*18ff0*/  USEL UR34, UR30, UR34, UP1 ;  /* 0x000000221e227287 */ /* 0x000fe40008800000 */
[----:B------:R-:W-:Y:S02]  /*19000*/  UISETP.GE.U32.AND UP1, UPT, UR26, UR24, UPT ;  /* 0x000000181a00728c */ /* 0x000fe4000bf26070 */
[----:B------:R-:W-:Y:S02]  /*19010*/  UISETP.NE.U32.AND UP2, UPT, UR24, URZ, UPT ;  /* 0x0000003f1800728c */ /* 0x000fe4000bf45070 */
[----:B------:R-:W-:-:S02]  /*19020*/  UIADD3 UR26, UR34, 0x1, URZ ;  /* 0x00000001221a7890 */ /* 0x000fc4000fffe03f */
[----:B------:R-:W-:Y:S02]  /*19030*/  UISETP.GE.U32.AND.EX UP1, UPT, UR31, UR27, UPT, UP1 ;  /* 0x0000001b1f00728c */ /* 0x000fe4000bf26110 */
[----:B------:R-:W-:Y:S02]  /*19040*/  UISETP.NE.AND.EX UP2, UPT, UR27, URZ, UPT, UP2 ;  /* 0x0000003f1b00728c */ /* 0x000fe4000bf45320 */
[----:B------:R-:W-:-:S04]  /*19050*/  USEL UR26, UR26, UR34, UP1 ;  /* 0x000000221a1a7287 */ /* 0x000fc80008800000 */
[----:B------:R-:W-:Y:S01]  /*19060*/  USEL UR27, UR26, 0xffffffff, UP2 ;  /* 0xffffffff1a1b7887 */ /* 0x000fe20009000000 */
[----:B------:R-:W-:Y:S11]  /*19070*/  RET.REL.NODEC R2 `(_ZN7cutlass13device_kernelINS_4gemm6kernel13GemmUniversalINS1_17GroupProblemShapeIN4cute5tupleIJiiiEEEEENS1_10collective13CollectiveMmaINS1_39MainloopSm90ArrayTmaGmmaWarpSpecializedILi4ENS6_IJNS5_1CILi1EEESD_SD_EEENS1_40KernelPtrArrayTmaWarpSpecializedPingpongEEENS6_IJNSC_ILi256EEENSC_ILi128EEENSC_ILi64EEEEEENS_6half_tEPNS6_IJlSD_NSC_ILi0EEEEEESL_SO_NS5_8TiledMMAINS5_8MMA_AtomIJNS5_4SM904GMMA26MMA_64x128x16_F32F16F16_SSILNSS_5MajorE0ELSU_0ELNSS_7ScaleInE1ELSV_1EEEEEENS5_6LayoutISE_NS6_IJSM_SM_SM_EEEEENS6_IJNS5_10UnderscoreES11_S11_EEEEENS5_13SM90_TMA_LOADENS5_14ComposedLayoutINS5_7SwizzleILi3ELi4ELi3EEENS5_18smem_ptr_flag_bitsILi16EEENSY_INS6_IJNSC_ILi8EEESJ_EEENS6_IJSJ_SD_EEEEEEEvNS5_8identityES14_S1E_vS1F_EENS_8epilogue10collective18CollectiveEpilogueINS1H_30Sm90PtrArrayTmaWarpSpecializedILi4ELi2ELi16ELb1ELb0ELi2EEEJSK_NS6_IJSJ_NSC_ILi32EEEEEESL_PNS6_IJSD_lSM_EEESL_S1P_NS1H_6fusion15FusionCallbacksIS1L_NS1Q_17LinearCombinationISL_fSL_fLNS_15FloatRoundStyleE2EEESK_S1N_JEEES14_NS15_IS17_S19_NSY_INS6_IJSJ_S1A_EEENS6_IJSD_SJ_EEEEEEENS5_17SM75_U16x8_LDSM_TENS5_14SM90_TMA_STOREES1Z_NS5_17SM90_U16x8_STSM_TENS5_9Copy_AtomIJNS5_17SM90_U32x4_STSM_NESL_EEEvEEEvvEEEEvNT_6ParamsE) ;  /* 0xfffffe6c02e07950 */ /* 0x000ff60003c3ffff */
.L_x_428:
[----:B------:R-:W-:-:S00]  /*19080*/  BRA `(.L_x_428) ;  /* 0xfffffffc00fc7947 */ /* 0x000fc0000383ffff */
[----:B------:R-:W-:-:S00]  /*19090*/  NOP ;  /* 0x0000000000007918 */ /* 0x000fc00000000000 */
        /* <DEDUP_REMOVED lines=14> */
.L_x_429:


//--------------------- .nv.global.init           --------------------------
	.section	.nv.global.init,"aw",@progbits
.nv.global.init:
	.type		$str$24,@object
	.size		$str$24,($str$25 - $str$24)
$str$24:
        /*0000*/ 	.byte	0x28, 0x61, 0x64, 0x64, 0x72, 0x65, 0x73, 0x73, 0x20, 0x26, 0x20, 0x6d, 0x61, 0x73, 0x6b, 0x29
        /*0010*/ 	.byte	0x20, 0x3d, 0x3d, 0x20, 0x30, 0x00
	.type		$str$25,@object
	.size		$str$25,(__unnamed_1 - $str$25)
$str$25:
        /*0016*/ 	.byte	0x2f, 0x74, 0x6d, 0x70, 0x2f, 0x63, 0x75, 0x74, 0x6c, 0x61, 0x73, 0x73, 0x5f, 0x73, 0x77, 0x65
        /*0026*/ 	.byte	0x65, 0x70, 0x5f, 0x73, 0x72, 0x63, 0x2f, 0x69, 0x6e, 0x63, 0x6c, 0x75, 0x64, 0x65, 0x2f, 0x63
        /*0036*/ 	.byte	0x75, 0x74, 0x65, 0x2f, 0x70, 0x6f, 0x69, 0x6e, 0x74, 0x65, 0x72, 0x5f, 0x66, 0x6c, 0x61, 0x67
        /*0046*/ 	.byte	0x67, 0x65, 0x64, 0x2e, 0x68, 0x70, 0x70, 0x00
	.type		__unnamed_1,@object
	.size		__unnamed_1,(.L_0 - __unnamed_1)
__unnamed_1:
        /* <DEDUP_REMOVED lines=28> */
        /*020e*/ 	.byte	0x3e, 0x3e, 0x3e, 0x3e, 0x3e, 0x5d, 0x00
.L_0:


//--------------------- .nv.shared._ZN7cutlass13device_kernelINS_4gemm6kernel13GemmUniversalINS1_17GroupProblemShapeIN4cute5tupleIJiiiEEEEENS1_10collective13CollectiveMmaINS1_39MainloopSm90ArrayTmaGmmaWarpSpecializedILi4ENS6_IJNS5_1CILi1EEESD_SD_EEENS1_40KernelPtrArrayTmaWarpSpecializedPingpongEEENS6_IJNSC_ILi256EEENSC_ILi128EEENSC_ILi64EEEEEENS_6half_tEPNS6_IJlSD_NSC_ILi0EEEEEESL_SO_NS5_8TiledMMAINS5_8MMA_AtomIJNS5_4SM904GMMA26MMA_64x128x16_F32F16F16_SSILNSS_5MajorE0ELSU_0ELNSS_7ScaleInE1ELSV_1EEEEEENS5_6LayoutISE_NS6_IJSM_SM_SM_EEEEENS6_IJNS5_10UnderscoreES11_S11_EEEEENS5_13SM90_TMA_LOADENS5_14ComposedLayoutINS5_7SwizzleILi3ELi4ELi3EEENS5_18smem_ptr_flag_bitsILi16EEENSY_INS6_IJNSC_ILi8EEESJ_EEENS6_IJSJ_SD_EEEEEEEvNS5_8identityES14_S1E_vS1F_EENS_8epilogue10collective18CollectiveEpilogueINS1H_30Sm90PtrArrayTmaWarpSpecializedILi4ELi2ELi16ELb1ELb0ELi2EEEJSK_NS6_IJSJ_NSC_ILi32EEEEEESL_PNS6_IJSD_lSM_EEESL_S1P_NS1H_6fusion15FusionCallbacksIS1L_NS1Q_17LinearCombinationISL_fSL_fLNS_15FloatRoundStyleE2EEESK_S1N_JEEES14_NS15_IS17_S19_NSY_INS6_IJSJ_S1A_EEENS6_IJSD_SJ_EEEEEEENS5_17SM75_U16x8_LDSM_TENS5_14SM90_TMA_STOREES1Z_NS5_17SM90_U16x8_STSM_TENS5_9Copy_AtomIJNS5_17SM90_U32x4_STSM_NESL_EEEvEEEvvEEEEvNT_6ParamsE --------------------------
	.section	.nv.shared._ZN7cutlass13device_kernelINS_4gemm6kernel13GemmUniversalINS1_17GroupProblemShapeIN4cute5tupleIJiiiEEEEENS1_10collective13CollectiveMmaINS1_39MainloopSm90ArrayTmaGmmaWarpSpecializedILi4ENS6_IJNS5_1CILi1EEESD_SD_EEENS1_40KernelPtrArrayTmaWarpSpecializedPingpongEEENS6_IJNSC_ILi256EEENSC_ILi128EEENSC_ILi64EEEEEENS_6half_tEPNS6_IJlSD_NSC_ILi0EEEEEESL_SO_NS5_8TiledMMAINS5_8MMA_AtomIJNS5_4SM904GMMA26MMA_64x128x16_F32F16F16_SSILNSS_5MajorE0ELSU_0ELNSS_7ScaleInE1ELSV_1EEEEEENS5_6LayoutISE_NS6_IJSM_SM_SM_EEEEENS6_IJNS5_10UnderscoreES11_S11_EEEEENS5_13SM90_TMA_LOADENS5_14ComposedLayoutINS5_7SwizzleILi3ELi4ELi3EEENS5_18smem_ptr_flag_bitsILi16EEENSY_INS6_IJNSC_ILi8EEESJ_EEENS6_IJSJ_SD_EEEEEEEvNS5_8identityES14_S1E_vS1F_EENS_8epilogue10collective18CollectiveEpilogueINS1H_30Sm90PtrArrayTmaWarpSpecializedILi4ELi2ELi16ELb1ELb0ELi2EEEJSK_NS6_IJSJ_NSC_ILi32EEEEEESL_PNS6_IJSD_lSM_EEESL_S1P_NS1H_6fusion15FusionCallbacksIS1L_NS1Q_17LinearCombinationISL_fSL_fLNS_15FloatRoundStyleE2EEESK_S1N_JEEES14_NS15_IS17_S19_NSY_INS6_IJSJ_S1A_EEENS6_IJSD_SJ_EEEEEEENS5_17SM75_U16x8_LDSM_TENS5_14SM90_TMA_STOREES1Z_NS5_17SM90_U16x8_STSM_TENS5_9Copy_AtomIJNS5_17SM90_U32x4_STSM_NESL_EEEvEEEvvEEEEvNT_6ParamsE,"aw",@nobits
	.sectionflags	@""
	.align	16
	.zero		1024


//--------------------- .nv.shared.reserved.0     --------------------------
	.section	.nv.shared.reserved.0,"aw",@nobits
	.weak		__nv_reservedSMEM_offset_0_alias
	.size		__nv_reservedSMEM_offset_0_alias, 0, 0
	.other		__nv_reservedSMEM_offset_0_alias,@"STO_CUDA_RESERVED_SHARED STV_DEFAULT"
__nv_reservedSMEM_offset_0_alias:
	.zero		0


//--------------------- .nv.global                --------------------------
	.section	.nv.global,"aw",@nobits
.nv.global:
	.type		_ZN39_INTERNAL_687602a4_4_k_cu_f41c1471_27954cute1_E,@object
	.size		_ZN39_INTERNAL_687602a4_4_k_cu_f41c1471_27954cute1_E,(_ZN39_INTERNAL_687602a4_4_k_cu_f41c1471_27954cuda3std3__45__cpo6cbeginE - _ZN39_INTERNAL_687602a4_4_k_cu_f41c1471_27954cute1_E)
_ZN39_INTERNAL_687602a4_4_k_cu_f41c1471_27954cute1_E:
	.zero		1
	.type		_ZN39_INTERNAL_687602a4_4_k_cu_f41c1471_27954cuda3std3__45__cpo6cbeginE,@object
	.size		_ZN39_INTERNAL_687602a4_4_k_cu_f41c1471_27954cuda3std3__45__cpo6cbeginE,(_ZN39_INTERNAL_687602a4_4_k_cu_f41c1471_27954cuda3std3__48in_placeE - _ZN39_INTERNAL_687602a4_4_k_cu_f41c1471_27954cuda3std3__45__cpo6cbeginE)
_ZN39_INTERNAL_687602a4_4_k_cu_f41c1471_27954cuda3std3__45__cpo6cbeginE:
	.zero		1
	.type		_ZN39_INTERNAL_687602a4_4_k_cu_f41c1471_27954cuda3std3__48in_placeE,@object
	.size		_ZN39_INTERNAL_687602a4_4_k_cu_f41c1471_27954cuda3std3__48in_placeE,(_ZN39_INTERNAL_687602a4_4_k_cu_f41c1471_27954cuda3std6ranges3__45__cpo9iter_moveE - _ZN39_INTERNAL_687602a4_4_k_cu_f41c1471_27954cuda3std3__48in_placeE)
_ZN39_INTERNAL_687602a4_4_k_cu_f41c1471_27954cuda3std3__48in_placeE:
	.zero		1
	.type		_ZN39_INTERNAL_687602a4_4_k_cu_f41c1471_27954cuda3std6ranges3__45__cpo9iter_moveE,@object
	.size		_ZN39_INTERNAL_687602a4_4_k_cu_f41c1471_27954cuda3std6ranges3__45__cpo9iter_moveE,(_ZN39_INTERNAL_687602a4_4_k_cu_f41c1471_27954cuda3std3__45__cpo5beginE - _ZN39_INTERNAL_687602a4_4_k_cu_f41c1471_27954cuda3std6ranges3__45__cpo9iter_moveE)
_ZN39_INTERNAL_687602a4_4_k_cu_f41c1471_27954cuda3std6ranges3__45__cpo9iter_moveE:
	.zero		1
	.type		_ZN39_INTERNAL_687602a4_4_k_cu_f41c1471_27954cuda3std3__45__cpo5beginE,@object
	.size		_ZN39_INTERNAL_687602a4_4_k_cu_f41c1471_27954cuda3std3__45__cpo5beginE,(_ZN39_INTERNAL_687602a4_4_k_cu_f41c1471_27954cuda3std3__441_GLOBAL__N__687602a4_4_k_cu_f41c1471_27956ignoreE - _ZN39_INTERNAL_687602a4_4_k_cu_f41c1471_27954cuda3std3__45__cpo5beginE)
_ZN39_INTERNAL_687602a4_4_k_cu_f41c1471_27954cuda3std3__45__cpo5beginE:
	.zero		1
	.type		_ZN39_INTERNAL_687602a4_4_k_cu_f41c1471_27954cuda3std3__441_GLOBAL__N__687602a4_4_k_cu_f41c1471_27956ignoreE,@object
	.size		_ZN39_INTERNAL_687602a4_4_k_cu_f41c1471_27954cuda3std3__441_GLOBAL__N__687602a4_4_k_cu_f41c1471_27956ignoreE,(_ZN39_INTERNAL_687602a4_4_k_cu_f41c1471_27954cute7productE - _ZN39_INTERNAL_687602a4_4_k_cu_f41c1471_27954cuda3std3__441_GLOBAL__N__687602a4_4_k_cu_f41c1471_27956ignoreE)
_ZN39_INTERNAL_687602a4_4_k_cu_f41c1471_27954cuda3std3__441_GLOBAL__N__687602a4_4_k_cu_f41c1471_27956ignoreE:
	.zero		1
	.type		_ZN39_INTERNAL_687602a4_4_k_cu_f41c1471_27954cute7productE,@object
	.size		_ZN39_INTERNAL_687602a4_4_k_cu_f41c1471_27954cute7productE,(_ZN39_INTERNAL_687602a4_4_k_cu_f41c1471_27954cuda3std3__45__cpo3endE - _ZN39_INTERNAL_687602a4_4_k_cu_f41c1471_27954cute7productE)
_ZN39_INTERNAL_687602a4_4_k_cu_f41c1471_27954cute7productE:
	.zero		1
	.type		_ZN39_INTERNAL_687602a4_4_k_cu_f41c1471_27954cuda3std3__45__cpo3endE,@object
	.size		_ZN39_INTERNAL_687602a4_4_k_cu_f41c1471_27954cuda3std3__45__cpo3endE,(_ZN39_INTERNAL_687602a4_4_k_cu_f41c1471_27954cuda3std3__419piecewise_constructE - _ZN39_INTERNAL_687602a4_4_k_cu_f41c1471_27954cuda3std3__45__cpo3endE)
_ZN39_INTERNAL_687602a4_4_k_cu_f41c1471_27954cuda3std3__45__cpo3endE:
	.zero		1
	.type		_ZN39_INTERNAL_687602a4_4_k_cu_f41c1471_27954cuda3std3__419piecewise_constructE,@object
	.size		_ZN39_INTERNAL_687602a4_4_k_cu_f41c1471_27954cuda3std3__419piecewise_constructE,(_ZN39_INTERNAL_687602a4_4_k_cu_f41c1471_27954cuda3std3__45__cpo4cendE - _ZN39_INTERNAL_687602a4_4_k_cu_f41c1471_27954cuda3std3__419piecewise_constructE)
_ZN39_INTERNAL_687602a4_4_k_cu_f41c1471_27954cuda3std3__419piecewise_constructE:
	.zero		1
	.type		_ZN39_INTERNAL_687602a4_4_k_cu_f41c1471_27954cuda3std3__45__cpo4cendE,@object
	.size		_ZN39_INTERNAL_687602a4_4_k_cu_f41c1471_27954cuda3std3__45__cpo4cendE,(_ZN39_INTERNAL_687602a4_4_k_cu_f41c1471_27954cuda3std6ranges3__45__cpo4swapE - _ZN39_INTERNAL_687602a4_4_k_cu_f41c1471_27954cuda3std3__45__cpo4cendE)
_ZN39_INTERNAL_687602a4_4_k_cu_f41c1471_27954cuda3std3__45__cpo4cendE:
	.zero		1
	.type		_ZN39_INTERNAL_687602a4_4_k_cu_f41c1471_27954cuda3std6ranges3__45__cpo4swapE,@object
	.size		_ZN39_INTERNAL_687602a4_4_k_cu_f41c1471_27954cuda3std6ranges3__45__cpo4swapE,(.L_8 - _ZN39_INTERNAL_687602a4_4_k_cu_f41c1471_27954cuda3std6ranges3__45__cpo4swapE)
_ZN39_INTERNAL_687602a4_4_k_cu_f41c1471_27954cuda3std6ranges3__45__cpo4swapE:
	.zero		1
.L_8:


//--------------------- .nv.constant0._ZN7cutlass13device_kernelINS_4gemm6kernel13GemmUniversalINS1_17GroupProblemShapeIN4cute5tupleIJiiiEEEEENS1_10collective13CollectiveMmaINS1_39MainloopSm90ArrayTmaGmmaWarpSpecializedILi4ENS6_IJNS5_1CILi1EEESD_SD_EEENS1_40KernelPtrArrayTmaWarpSpecializedPingpongEEENS6_IJNSC_ILi256EEENSC_ILi128EEENSC_ILi64EEEEEENS_6half_tEPNS6_IJlSD_NSC_ILi0EEEEEESL_SO_NS5_8TiledMMAINS5_8MMA_AtomIJNS5_4SM904GMMA26MMA_64x128x16_F32F16F16_SSILNSS_5MajorE0ELSU_0ELNSS_7ScaleInE1ELSV_1EEEEEENS5_6LayoutISE_NS6_IJSM_SM_SM_EEEEENS6_IJNS5_10UnderscoreES11_S11_EEEEENS5_13SM90_TMA_LOADENS5_14ComposedLayoutINS5_7SwizzleILi3ELi4ELi3EEENS5_18smem_ptr_flag_bitsILi16EEENSY_INS6_IJNSC_ILi8EEESJ_EEENS6_IJSJ_SD_EEEEEEEvNS5_8identityES14_S1E_vS1F_EENS_8epilogue10collective18CollectiveEpilogueINS1H_30Sm90PtrArrayTmaWarpSpecializedILi4ELi2ELi16ELb1ELb0ELi2EEEJSK_NS6_IJSJ_NSC_ILi32EEEEEESL_PNS6_IJSD_lSM_EEESL_S1P_NS1H_6fusion15FusionCallbacksIS1L_NS1Q_17LinearCombinationISL_fSL_fLNS_15FloatRoundStyleE2EEESK_S1N_JEEES14_NS15_IS17_S19_NSY_INS6_IJSJ_S1A_EEENS6_IJSD_SJ_EEEEEEENS5_17SM75_U16x8_LDSM_TENS5_14SM90_TMA_STOREES1Z_NS5_17SM90_U16x8_STSM_TENS5_9Copy_AtomIJNS5_17SM90_U32x4_STSM_NESL_EEEvEEEvvEEEEvNT_6ParamsE --------------------------
	.section	.nv.constant0._ZN7cutlass13device_kernelINS_4gemm6kernel13GemmUniversalINS1_17GroupProblemShapeIN4cute5tupleIJiiiEEEEENS1_10collective13CollectiveMmaINS1_39MainloopSm90ArrayTmaGmmaWarpSpecializedILi4ENS6_IJNS5_1CILi1EEESD_SD_EEENS1_40KernelPtrArrayTmaWarpSpecializedPingpongEEENS6_IJNSC_ILi256EEENSC_ILi128EEENSC_ILi64EEEEEENS_6half_tEPNS6_IJlSD_NSC_ILi0EEEEEESL_SO_NS5_8TiledMMAINS5_8MMA_AtomIJNS5_4SM904GMMA26MMA_64x128x16_F32F16F16_SSILNSS_5MajorE0ELSU_0ELNSS_7ScaleInE1ELSV_1EEEEEENS5_6LayoutISE_NS6_IJSM_SM_SM_EEEEENS6_IJNS5_10UnderscoreES11_S11_EEEEENS5_13SM90_TMA_LOADENS5_14ComposedLayoutINS5_7SwizzleILi3ELi4ELi3EEENS5_18smem_ptr_flag_bitsILi16EEENSY_INS6_IJNSC_ILi8EEESJ_EEENS6_IJSJ_SD_EEEEEEEvNS5_8identityES14_S1E_vS1F_EENS_8epilogue10collective18CollectiveEpilogueINS1H_30Sm90PtrArrayTmaWarpSpecializedILi4ELi2ELi16ELb1ELb0ELi2EEEJSK_NS6_IJSJ_NSC_ILi32EEEEEESL_PNS6_IJSD_lSM_EEESL_S1P_NS1H_6fusion15FusionCallbacksIS1L_NS1Q_17LinearCombinationISL_fSL_fLNS_15FloatRoundStyleE2EEESK_S1N_JEEES14_NS15_IS17_S19_NSY_INS6_IJSJ_S1A_EEENS6_IJSD_SJ_EEEEEEENS5_17SM75_U16x8_LDSM_TENS5_14SM90_TMA_STOREES1Z_NS5_17SM90_U16x8_STSM_TENS5_9Copy_AtomIJNS5_17SM90_U32x4_STSM_NESL_EEEvEEEvvEEEEvNT_6ParamsE,"a",@progbits
	.sectionflags	@""
	.align	4
.nv.constant0._ZN7cutlass13device_kernelINS_4gemm6kernel13GemmUniversalINS1_17GroupProblemShapeIN4cute5tupleIJiiiEEEEENS1_10collective13CollectiveMmaINS1_39MainloopSm90ArrayTmaGmmaWarpSpecializedILi4ENS6_IJNS5_1CILi1EEESD_SD_EEENS1_40KernelPtrArrayTmaWarpSpecializedPingpongEEENS6_IJNSC_ILi256EEENSC_ILi128EEENSC_ILi64EEEEEENS_6half_tEPNS6_IJlSD_NSC_ILi0EEEEEESL_SO_NS5_8TiledMMAINS5_8MMA_AtomIJNS5_4SM904GMMA26MMA_64x128x16_F32F16F16_SSILNSS_5MajorE0ELSU_0ELNSS_7ScaleInE1ELSV_1EEEEEENS5_6LayoutISE_NS6_IJSM_SM_SM_EEEEENS6_IJNS5_10UnderscoreES11_S11_EEEEENS5_13SM90_TMA_LOADENS5_14ComposedLayoutINS5_7SwizzleILi3ELi4ELi3EEENS5_18smem_ptr_flag_bitsILi16EEENSY_INS6_IJNSC_ILi8EEESJ_EEENS6_IJSJ_SD_EEEEEEEvNS5_8identityES14_S1E_vS1F_EENS_8epilogue10collective18CollectiveEpilogueINS1H_30Sm90PtrArrayTmaWarpSpecializedILi4ELi2ELi16ELb1ELb0ELi2EEEJSK_NS6_IJSJ_NSC_ILi32EEEEEESL_PNS6_IJSD_lSM_EEESL_S1P_NS1H_6fusion15FusionCallbacksIS1L_NS1Q_17LinearCombinationISL_fSL_fLNS_15FloatRoundStyleE2EEESK_S1N_JEEES14_NS15_IS17_S19_NSY_INS6_IJSJ_S1A_EEENS6_IJSD_SJ_EEEEEEENS5_17SM75_U16x8_LDSM_TENS5_14SM90_TMA_STOREES1Z_NS5_17SM90_U16x8_STSM_TENS5_9Copy_AtomIJNS5_17SM90_U32x4_STSM_NESL_EEEvEEEvvEEEEvNT_6ParamsE:
	.zero		2432


//--------------------- SYMBOLS --------------------------

	.type		.nv.reservedSmem.offset0,@object
	.size		.nv.reservedSmem.offset0,0x4
	.type		__assertfail,@function
